	.target	sm_100a

	.elftype	@"ET_EXEC"


//--------------------- .note.nv.tkinfo           --------------------------
	.section	.note.nv.tkinfo,"",@"SHT_NOTE"
	.sectionflags	@"SHF_NOTE_NV_TKINFO"
	.tkinfo
        /*0018*/ 	.word	0x00000002
        /*0030*/ 	.string	""
        /*0030*/ 	.string	"ptxas"
        /*0030*/ 	.string	"Cuda compilation tools, release 13.0, V13.0.88"
        /*0030*/ 	.string	"Build cuda_13.0.r13.0/compiler.36424714_0"
        /*0030*/ 	.string	"-arch sm_100a -m 64 "



//--------------------- .note.nv.cuinfo           --------------------------
	.section	.note.nv.cuinfo,"",@"SHT_NOTE"
	.sectionflags	@"SHF_NOTE_NV_CUINFO"
        /*0018*/ 	.short	0x0002
        /*001a*/ 	.short	0x0064
        /*001c*/ 	.short	0x0082
	.zero		2


//--------------------- .nv.info                  --------------------------
	.section	.nv.info,"",@"SHT_CUDA_INFO"
	.align	4


	//----- nvinfo : EIATTR_REGCOUNT
	.align		4
        /*0000*/ 	.byte	0x04, 0x2f
        /*0002*/ 	.short	(.L_34 - .L_33)
	.align		4
.L_33:
        /*0004*/ 	.word	index@(_ZN7cutlass13device_kernelINS_4fmha6kernel36Sm100FmhaFwdKernelTmaWarpspecializedIN4cute5tupleIJiiiNS5_IJNS5_IJiiEEEiEEEEEENS1_10collective38Sm100FmhaFwdMainloopTmaWarpspecializedINS_6half_tEffNS5_IJNS4_1CILi256EEENSC_ILi128EEESE_EEENS5_IJiNSC_ILi1EEES7_EEENS5_IJiSG_NS5_IJNS5_IJNSC_ILi0EEEiEEEiEEEEEESL_NS9_6NoMaskENS5_IJNSC_ILi2EEESG_SG_EEENSC_ILb0EEEEENS9_38Sm100FmhaFwdEpilogueTmaWarpspecializedISB_fNS5_IJSE_SE_SE_EEESH_NS5_IJSG_S7_EEESP_EENS2_23IndividualTileSchedulerENS2_41Sm100FmhaCtxKernelWarpspecializedScheduleEEEEEvNT_6ParamsE)
        /*0008*/ 	.word	0x00000080


	//----- nvinfo : EIATTR_FRAME_SIZE
	.align		4
.L_34:
        /*000c*/ 	.byte	0x04, 0x11
        /*000e*/ 	.short	(.L_36 - .L_35)
	.align		4
.L_35:
        /*0010*/ 	.word	index@($__internal_3_$__cuda_sm3x_div_rn_noftz_f32_slowpath)
        /*0014*/ 	.word	0x00000088


	//----- nvinfo : EIATTR_FRAME_SIZE
	.align		4
.L_36:
        /*0018*/ 	.byte	0x04, 0x11
        /*001a*/ 	.short	(.L_38 - .L_37)
	.align		4
.L_37:
        /*001c*/ 	.word	index@($__internal_2_$__cuda_sm10x_tcgen05_guardrail_trap_unallocated_columns_being_dealloced)
        /*0020*/ 	.word	0x00000088


	//----- nvinfo : EIATTR_FRAME_SIZE
	.align		4
.L_38:
        /*0024*/ 	.byte	0x04, 0x11
        /*0026*/ 	.short	(.L_40 - .L_39)
	.align		4
.L_39:
        /*0028*/ 	.word	index@($__internal_1_$__cuda_sm10x_tcgen05_guardrail_trap_phase_invalid_during_alloc)
        /*002c*/ 	.word	0x00000088


	//----- nvinfo : EIATTR_FRAME_SIZE
	.align		4
.L_40:
        /*0030*/ 	.byte	0x04, 0x11
        /*0032*/ 	.short	(.L_42 - .L_41)
	.align		4
.L_41:
        /*0034*/ 	.word	index@($__internal_0_$__cuda_sm10x_tcgen05_guardrail_trap_col_being_dealloced_not_returned_by_alloc)
        /*0038*/ 	.word	0x00000088


	//----- nvinfo : EIATTR_FRAME_SIZE
	.align		4
.L_42:
        /*003c*/ 	.byte	0x04, 0x11
        /*003e*/ 	.short	(.L_44 - .L_43)
	.align		4
.L_43:
        /*0040*/ 	.word	index@(_ZN7cutlass13device_kernelINS_4fmha6kernel36Sm100FmhaFwdKernelTmaWarpspecializedIN4cute5tupleIJiiiNS5_IJNS5_IJiiEEEiEEEEEENS1_10collective38Sm100FmhaFwdMainloopTmaWarpspecializedINS_6half_tEffNS5_IJNS4_1CILi256EEENSC_ILi128EEESE_EEENS5_IJiNSC_ILi1EEES7_EEENS5_IJiSG_NS5_IJNS5_IJNSC_ILi0EEEiEEEiEEEEEESL_NS9_6NoMaskENS5_IJNSC_ILi2EEESG_SG_EEENSC_ILb0EEEEENS9_38Sm100FmhaFwdEpilogueTmaWarpspecializedISB_fNS5_IJSE_SE_SE_EEESH_NS5_IJSG_S7_EEESP_EENS2_23IndividualTileSchedulerENS2_41Sm100FmhaCtxKernelWarpspecializedScheduleEEEEEvNT_6ParamsE)
        /*0044*/ 	.word	0x00000088


	//----- nvinfo : EIATTR_MIN_STACK_SIZE
	.align		4
.L_44:
        /*0048*/ 	.byte	0x04, 0x12
        /*004a*/ 	.short	(.L_46 - .L_45)
	.align		4
.L_45:
        /*004c*/ 	.word	index@(_ZN7cutlass13device_kernelINS_4fmha6kernel36Sm100FmhaFwdKernelTmaWarpspecializedIN4cute5tupleIJiiiNS5_IJNS5_IJiiEEEiEEEEEENS1_10collective38Sm100FmhaFwdMainloopTmaWarpspecializedINS_6half_tEffNS5_IJNS4_1CILi256EEENSC_ILi128EEESE_EEENS5_IJiNSC_ILi1EEES7_EEENS5_IJiSG_NS5_IJNS5_IJNSC_ILi0EEEiEEEiEEEEEESL_NS9_6NoMaskENS5_IJNSC_ILi2EEESG_SG_EEENSC_ILb0EEEEENS9_38Sm100FmhaFwdEpilogueTmaWarpspecializedISB_fNS5_IJSE_SE_SE_EEESH_NS5_IJSG_S7_EEESP_EENS2_23IndividualTileSchedulerENS2_41Sm100FmhaCtxKernelWarpspecializedScheduleEEEEEvNT_6ParamsE)
        /*0050*/ 	.word	0x00000088
.L_46:


//--------------------- .nv.compat                --------------------------
	.section	.nv.compat,"",@"SHT_CUDA_COMPAT_INFO"
	.align	4
        /*0000*/ 	.byte	0x02, 0x09, 0x01, 0x00, 0x02, 0x02, 0x02, 0x00, 0x02, 0x05, 0x05, 0x00, 0x03, 0x07, 0x01, 0x01
        /*0010*/ 	.byte	0x02, 0x03, 0x01, 0x00, 0x02, 0x06, 0x01, 0x00, 0x04, 0x0b, 0x08, 0x00, 0x01, 0x00, 0x00, 0x00
        /*0020*/ 	.byte	0x00, 0x00, 0x00, 0x00


//--------------------- .nv.info._ZN7cutlass13device_kernelINS_4fmha6kernel36Sm100FmhaFwdKernelTmaWarpspecializedIN4cute5tupleIJiiiNS5_IJNS5_IJiiEEEiEEEEEENS1_10collective38Sm100FmhaFwdMainloopTmaWarpspecializedINS_6half_tEffNS5_IJNS4_1CILi256EEENSC_ILi128EEESE_EEENS5_IJiNSC_ILi1EEES7_EEENS5_IJiSG_NS5_IJNS5_IJNSC_ILi0EEEiEEEiEEEEEESL_NS9_6NoMaskENS5_IJNSC_ILi2EEESG_SG_EEENSC_ILb0EEEEENS9_38Sm100FmhaFwdEpilogueTmaWarpspecializedISB_fNS5_IJSE_SE_SE_EEESH_NS5_IJSG_S7_EEESP_EENS2_23IndividualTileSchedulerENS2_41Sm100FmhaCtxKernelWarpspecializedScheduleEEEEEvNT_6ParamsE --------------------------
	.section	.nv.info._ZN7cutlass13device_kernelINS_4fmha6kernel36Sm100FmhaFwdKernelTmaWarpspecializedIN4cute5tupleIJiiiNS5_IJNS5_IJiiEEEiEEEEEENS1_10collective38Sm100FmhaFwdMainloopTmaWarpspecializedINS_6half_tEffNS5_IJNS4_1CILi256EEENSC_ILi128EEESE_EEENS5_IJiNSC_ILi1EEES7_EEENS5_IJiSG_NS5_IJNS5_IJNSC_ILi0EEEiEEEiEEEEEESL_NS9_6NoMaskENS5_IJNSC_ILi2EEESG_SG_EEENSC_ILb0EEEEENS9_38Sm100FmhaFwdEpilogueTmaWarpspecializedISB_fNS5_IJSE_SE_SE_EEESH_NS5_IJSG_S7_EEESP_EENS2_23IndividualTileSchedulerENS2_41Sm100FmhaCtxKernelWarpspecializedScheduleEEEEEvNT_6ParamsE,"",@"SHT_CUDA_INFO"
	.sectionflags	@""
	.align	4


	//----- nvinfo : EIATTR_CUDA_API_VERSION
	.align		4
        /*0000*/ 	.byte	0x04, 0x37
        /*0002*/ 	.short	(.L_48 - .L_47)
.L_47:
        /*0004*/ 	.word	0x00000082


	//----- nvinfo : EIATTR_KPARAM_INFO
	.align		4
.L_48:
        /*0008*/ 	.byte	0x04, 0x17
        /*000a*/ 	.short	(.L_50 - .L_49)
.L_49:
        /*000c*/ 	.word	0x00000000
        /*0010*/ 	.short	0x0000
        /*0012*/ 	.short	0x0000
        /*0014*/ 	.byte	0x00, 0xf0, 0x01, 0x18


	//----- nvinfo : EIATTR_AT_ENTRY_FRAGMENTS
	.align		4
.L_50:
        /*0018*/ 	.byte	0x04, 0x4f
        /*001a*/ 	.short	(.L_52 - .L_51)


	//   ....[0]....
.L_51:
        /*001c*/ 	.word	0x00000006


	//----- nvinfo : EIATTR_RESERVED_SMEM_USED
	.align		4
.L_52:
        /*0020*/ 	.byte	0x01, 0x41
	.zero		2


	//----- nvinfo : EIATTR_SPARSE_MMA_MASK
	.align		4
        /*0024*/ 	.byte	0x03, 0x50
        /*0026*/ 	.short	0x0000


	//----- nvinfo : EIATTR_TCGEN05_1CTA_USED
	.align		4
        /*0028*/ 	.byte	0x01, 0x51
	.zero		2


	//----- nvinfo : EIATTR_MAXREG_COUNT
	.align		4
        /*002c*/ 	.byte	0x03, 0x1b
        /*002e*/ 	.short	0x0080


	//----- nvinfo : EIATTR_NUM_BARRIERS
	.align		4
        /*0030*/ 	.byte	0x02, 0x4c
        /*0032*/ 	.byte	0x01
	.zero		1


	//----- nvinfo : EIATTR_EXTERNS
	.align		4
        /*0034*/ 	.byte	0x04, 0x0f
        /*0036*/ 	.short	(.L_54 - .L_53)


	//   ....[0]....
	.align		4
.L_53:
        /*0038*/ 	.word	index@(vprintf)


	//   ....[1]....
	.align		4
        /*003c*/ 	.word	index@(__assertfail)


	//----- nvinfo : EIATTR_ANNOTATIONS
	.align		4
.L_54:
        /*0040*/ 	.byte	0x04, 0x55
        /*0042*/ 	.short	(.L_56 - .L_55)


	//   ....[0]....
.L_55:
        /*0044*/ 	.word	0x00000001
        /*0048*/ 	.byte	0xf0, 0x4b, 0x00, 0x00, 0x01, 0x00, 0x00, 0x00, 0x70, 0x70, 0x00, 0x00, 0x01, 0x00, 0x00, 0x00
        /* <DEDUP_REMOVED lines=30> */
        /*0238*/ 	.byte	0x10, 0x67, 0x01, 0x00


	//----- nvinfo : EIATTR_MERCURY_ISA_VERSION
	.align		4
.L_56:
        /*023c*/ 	.byte	0x03, 0x5f
        /*023e*/ 	.short	0x0101


	//----- nvinfo : EIATTR_INT_WARP_WIDE_INSTR_OFFSETS
	.align		4
        /*0240*/ 	.byte	0x04, 0x31
        /*0242*/ 	.short	(.L_58 - .L_57)


	//   ....[0]....
.L_57:
        /*0244*/ 	.word	0x0001b560


	//   ....[1]....
        /*0248*/ 	.word	0x0001b580


	//   ....[2]....
        /*024c*/ 	.word	0x0001b5b0


	//----- nvinfo : EIATTR_COOP_GROUP_MASK_REGIDS
	.align		4
.L_58:
        /*0250*/ 	.byte	0x04, 0x29
        /*0252*/ 	.short	(.L_60 - .L_59)


	//   ....[0]....
.L_59:
        /*0254*/ 	.word	0xffffffff


	//   ....[1]....
        /*0258*/ 	.word	0xffffffff


	//   ....[2]....
        /*025c*/ 	.word	0xffffffff


	//   ....[3]....
        /*0260*/ 	.word	0xffffffff


	//   ....[4]....
        /*0264*/ 	.word	0xffffffff


	//   ....[5]....
        /*0268*/ 	.word	0xffffffff


	//   ....[6]....
        /*026c*/ 	.word	0xffffffff


	//   ....[7]....
        /*0270*/ 	.word	0xffffffff


	//   ....[8]....
        /*0274*/ 	.word	0xffffffff


	//   ....[9]....
        /*0278*/ 	.word	0xffffffff


	//   ....[10]....
        /*027c*/ 	.word	0xffffffff


	//   ....[11]....
        /*0280*/ 	.word	0xffffffff


	//   ....[12]....
        /*0284*/ 	.word	0xffffffff


	//   ....[13]....
        /*0288*/ 	.word	0xffffffff


	//   ....[14]....
        /*028c*/ 	.word	0xffffffff


	//   ....[15]....
        /*0290*/ 	.word	0xffffffff


	//   ....[16]....
        /*0294*/ 	.word	0xffffffff


	//   ....[17]....
        /*0298*/ 	.word	0xffffffff


	//----- nvinfo : EIATTR_COOP_GROUP_INSTR_OFFSETS
	.align		4
.L_60:
        /*029c*/ 	.byte	0x04, 0x28
        /*029e*/ 	.short	(.L_62 - .L_61)


	//   ....[0]....
.L_61:
        /*02a0*/ 	.word	0x00000110


	//   ....[1]....
        /*02a4*/ 	.word	0x000008d0


	//   ....[2]....
        /*02a8*/ 	.word	0x00000b00


	//   ....[3]....
        /*02ac*/ 	.word	0x00000c30


	//   ....[4]....
        /*02b0*/ 	.word	0x00000d70


	//   ....[5]....
        /*02b4*/ 	.word	0x00001030


	//   ....[6]....
        /*02b8*/ 	.word	0x00001220


	//   ....[7]....
        /*02bc*/ 	.word	0x00001310


	//   ....[8]....
        /*02c0*/ 	.word	0x00001470


	//   ....[9]....
        /*02c4*/ 	.word	0x000015d0


	//   ....[10]....
        /*02c8*/ 	.word	0x000017e0


	//   ....[11]....
        /*02cc*/ 	.word	0x000019f0


	//   ....[12]....
        /*02d0*/ 	.word	0x00001a20


	//   ....[13]....
        /*02d4*/ 	.word	0x0000a7a0


	//   ....[14]....
        /*02d8*/ 	.word	0x0000c540


	//   ....[15]....
        /*02dc*/ 	.word	0x00012770


	//   ....[16]....
        /*02e0*/ 	.word	0x0001b450


	//   ....[17]....
        /*02e4*/ 	.word	0x0001b680


	//----- nvinfo : EIATTR_REG_RECONFIG
	.align		4
.L_62:
        /*02e8*/ 	.byte	0x01, 0x54
	.zero		2


	//----- nvinfo : EIATTR_VRC_CTA_INIT_COUNT
	.align		4
        /*02ec*/ 	.byte	0x02, 0x4a
        /*02ee*/ 	.byte	0x80
	.zero		1


	//----- nvinfo : EIATTR_SYSCALL_OFFSETS
	.align		4
        /*02f0*/ 	.byte	0x04, 0x46
        /*02f2*/ 	.short	(.L_64 - .L_63)


	//   ....[0]....
.L_63:
        /*02f4*/ 	.word	0x00004d90


	//   ....[1]....
        /*02f8*/ 	.word	0x00004e50


	//   ....[2]....
        /*02fc*/ 	.word	0x00004ec0


	//   ....[3]....
        /*0300*/ 	.word	0x00004f30


	//   ....[4]....
        /*0304*/ 	.word	0x00004fa0


	//   ....[5]....
        /*0308*/ 	.word	0x00005040


	//   ....[6]....
        /*030c*/ 	.word	0x00005130


	//   ....[7]....
        /*0310*/ 	.word	0x000051d0


	//   ....[8]....
        /*0314*/ 	.word	0x00005270


	//   ....[9]....
        /*0318*/ 	.word	0x00005310


	//   ....[10]....
        /*031c*/ 	.word	0x00005380


	//   ....[11]....
        /*0320*/ 	.word	0x00005420


	//   ....[12]....
        /*0324*/ 	.word	0x000054c0


	//   ....[13]....
        /*0328*/ 	.word	0x00005530


	//   ....[14]....
        /*032c*/ 	.word	0x000055d0


	//   ....[15]....
        /*0330*/ 	.word	0x00005670


	//   ....[16]....
        /*0334*/ 	.word	0x00005710


	//   ....[17]....
        /*0338*/ 	.word	0x000057b0


	//   ....[18]....
        /*033c*/ 	.word	0x00005820


	//   ....[19]....
        /*0340*/ 	.word	0x000058c0


	//   ....[20]....
        /*0344*/ 	.word	0x00005960


	//   ....[21]....
        /*0348*/ 	.word	0x000059d0


	//   ....[22]....
        /*034c*/ 	.word	0x00005a70


	//   ....[23]....
        /*0350*/ 	.word	0x00005b10


	//   ....[24]....
        /*0354*/ 	.word	0x00005bb0


	//   ....[25]....
        /*0358*/ 	.word	0x00005c50


	//   ....[26]....
        /*035c*/ 	.word	0x00005cc0


	//   ....[27]....
        /*0360*/ 	.word	0x00005d60


	//   ....[28]....
        /*0364*/ 	.word	0x00005e00


	//   ....[29]....
        /*0368*/ 	.word	0x00005e70


	//   ....[30]....
        /*036c*/ 	.word	0x00005f10


	//   ....[31]....
        /*0370*/ 	.word	0x00005fb0


	//   ....[32]....
        /*0374*/ 	.word	0x00006050


	//   ....[33]....
        /*0378*/ 	.word	0x000060f0


	//   ....[34]....
        /*037c*/ 	.word	0x00006190


	//   ....[35]....
        /*0380*/ 	.word	0x00006230


	//   ....[36]....
        /*0384*/ 	.word	0x000062a0


	//   ....[37]....
        /*0388*/ 	.word	0x00006340


	//   ....[38]....
        /*038c*/ 	.word	0x000063e0


	//   ....[39]....
        /*0390*/ 	.word	0x00006450


	//   ....[40]....
        /*0394*/ 	.word	0x000064f0


	//   ....[41]....
        /*0398*/ 	.word	0x00006590


	//   ....[42]....
        /*039c*/ 	.word	0x00006630


	//   ....[43]....
        /*03a0*/ 	.word	0x000066d0


	//   ....[44]....
        /*03a4*/ 	.word	0x00006740


	//   ....[45]....
        /*03a8*/ 	.word	0x000067e0


	//   ....[46]....
        /*03ac*/ 	.word	0x00006880


	//   ....[47]....
        /*03b0*/ 	.word	0x000068f0


	//   ....[48]....
        /*03b4*/ 	.word	0x00006990


	//   ....[49]....
        /*03b8*/ 	.word	0x00006a30


	//   ....[50]....
        /*03bc*/ 	.word	0x00006ad0


	//   ....[51]....
        /*03c0*/ 	.word	0x00006b70


	//   ....[52]....
        /*03c4*/ 	.word	0x00006be0


	//   ....[53]....
        /*03c8*/ 	.word	0x00006c70


	//   ....[54]....
        /*03cc*/ 	.word	0x00006d10


	//   ....[55]....
        /*03d0*/ 	.word	0x00006d80


	//   ....[56]....
        /*03d4*/ 	.word	0x00006e20


	//   ....[57]....
        /*03d8*/ 	.word	0x00006ec0


	//   ....[58]....
        /*03dc*/ 	.word	0x00006f60


	//   ....[59]....
        /*03e0*/ 	.word	0x00007000


	//   ....[60]....
        /*03e4*/ 	.word	0x0000a8d0


	//   ....[61]....
        /*03e8*/ 	.word	0x0000aa20


	//   ....[62]....
        /*03ec*/ 	.word	0x0000ac00


	//   ....[63]....
        /*03f0*/ 	.word	0x0000ad50


	//   ....[64]....
        /*03f4*/ 	.word	0x0000af30


	//   ....[65]....
        /*03f8*/ 	.word	0x0000b080


	//   ....[66]....
        /*03fc*/ 	.word	0x0000b260


	//   ....[67]....
        /*0400*/ 	.word	0x0000b3b0


	//   ....[68]....
        /*0404*/ 	.word	0x0000b590


	//   ....[69]....
        /*0408*/ 	.word	0x0000b6e0


	//   ....[70]....
        /*040c*/ 	.word	0x0000b8c0


	//   ....[71]....
        /*0410*/ 	.word	0x0000ba10


	//   ....[72]....
        /*0414*/ 	.word	0x0000bbf0


	//   ....[73]....
        /*0418*/ 	.word	0x0000bd40


	//   ....[74]....
        /*041c*/ 	.word	0x0000bf30


	//   ....[75]....
        /*0420*/ 	.word	0x0000c110


	//   ....[76]....
        /*0424*/ 	.word	0x0000c3c0


	//   ....[77]....
        /*0428*/ 	.word	0x0000c670


	//   ....[78]....
        /*042c*/ 	.word	0x0000c7c0


	//   ....[79]....
        /*0430*/ 	.word	0x0000c9a0


	//   ....[80]....
        /*0434*/ 	.word	0x0000caf0


	//   ....[81]....
        /*0438*/ 	.word	0x0000ccd0


	//   ....[82]....
        /*043c*/ 	.word	0x0000ce20


	//   ....[83]....
        /*0440*/ 	.word	0x0000d000


	//   ....[84]....
        /*0444*/ 	.word	0x0000d150


	//   ....[85]....
        /*0448*/ 	.word	0x0000d330


	//   ....[86]....
        /*044c*/ 	.word	0x0000d480


	//   ....[87]....
        /*0450*/ 	.word	0x0000d660


	//   ....[88]....
        /*0454*/ 	.word	0x0000d7b0


	//   ....[89]....
        /*0458*/ 	.word	0x0000d990


	//   ....[90]....
        /*045c*/ 	.word	0x0000dae0


	//   ....[91]....
        /*0460*/ 	.word	0x0000dcd0


	//   ....[92]....
        /*0464*/ 	.word	0x0000deb0


	//   ....[93]....
        /*0468*/ 	.word	0x0000e510


	//   ....[94]....
        /*046c*/ 	.word	0x0000e850


	//   ....[95]....
        /*0470*/ 	.word	0x0000eb60


	//   ....[96]....
        /*0474*/ 	.word	0x0000ee70


	//   ....[97]....
        /*0478*/ 	.word	0x0000f180


	//   ....[98]....
        /*047c*/ 	.word	0x0000f490


	//   ....[99]....
        /*0480*/ 	.word	0x0000f7a0


	//   ....[100]....
        /*0484*/ 	.word	0x0000fab0


	//   ....[101]....
        /*0488*/ 	.word	0x000103a0


	//   ....[102]....
        /*048c*/ 	.word	0x00010740


	//   ....[103]....
        /*0490*/ 	.word	0x00010a50


	//   ....[104]....
        /*0494*/ 	.word	0x00010d60


	//   ....[105]....
        /*0498*/ 	.word	0x00011070


	//   ....[106]....
        /*049c*/ 	.word	0x00011380


	//   ....[107]....
        /*04a0*/ 	.word	0x00011690


	//   ....[108]....
        /*04a4*/ 	.word	0x000119a0


	//   ....[109]....
        /*04a8*/ 	.word	0x00011cb0


	//   ....[110]....
        /*04ac*/ 	.word	0x000129b0


	//   ....[111]....
        /*04b0*/ 	.word	0x00012b20


	//   ....[112]....
        /*04b4*/ 	.word	0x00012c90


	//   ....[113]....
        /*04b8*/ 	.word	0x00012e00


	//   ....[114]....
        /*04bc*/ 	.word	0x00013390


	//   ....[115]....
        /*04c0*/ 	.word	0x00015f30


	//   ....[116]....
        /*04c4*/ 	.word	0x00016230


	//   ....[117]....
        /*04c8*/ 	.word	0x00016c90


	//----- nvinfo : EIATTR_MBARRIER_INSTR_OFFSETS
	.align		4
.L_64:
        /*04cc*/ 	.byte	0x04, 0x39
        /*04ce*/ 	.short	(.L_66 - .L_65)


	//   ....[0]....
.L_65:
        /*04d0*/ 	.word	0x000009b0
        /*04d4*/ 	.word	0x000000ff
        /*04d8*/ 	.word	0x00028000
        /*04dc*/ 	.short	0x0100
        /*04de*/ 	.byte	0x04
	.zero		1


	//   ....[1]....
        /*04e0*/ 	.word	0x000009c0
        /*04e4*/ 	.word	0x000000ff
        /*04e8*/ 	.word	0x00028010
        /*04ec*/ 	.short	0x0100
        /*04ee*/ 	.byte	0x04
	.zero		1


	//   ....[2]....
        /*04f0*/ 	.word	0x000009d0
        /*04f4*/ 	.word	0x000000ff
        /*04f8*/ 	.word	0x00028008
        /*04fc*/ 	.short	0x0100
        /*04fe*/ 	.byte	0x04
	.zero		1


	//   ....[3]....
        /*0500*/ 	.word	0x000009e0
        /*0504*/ 	.word	0x000000ff
        /*0508*/ 	.word	0x00028018
        /*050c*/ 	.short	0x0100
        /*050e*/ 	.byte	0x04
	.zero		1


	//   ....[4]....
        /*0510*/ 	.word	0x00000bc0
        /*0514*/ 	.word	0x000000ff
        /*0518*/ 	.word	0x00028020
        /*051c*/ 	.short	0x0100
        /*051e*/ 	.byte	0x04
	.zero		1


	//   ....[5]....
        /*0520*/ 	.word	0x00000bd0
        /*0524*/ 	.word	0x000000ff
        /*0528*/ 	.word	0x00028038
        /*052c*/ 	.short	0x0100
        /*052e*/ 	.byte	0x04
	.zero		1


	//   ....[6]....
        /*0530*/ 	.word	0x00000be0
        /*0534*/ 	.word	0x000000ff
        /*0538*/ 	.word	0x00028028
        /*053c*/ 	.short	0x0100
        /*053e*/ 	.byte	0x04
	.zero		1


	//   ....[7]....
        /*0540*/ 	.word	0x00000bf0
        /*0544*/ 	.word	0x000000ff
        /*0548*/ 	.word	0x00028040
        /*054c*/ 	.short	0x0100
        /*054e*/ 	.byte	0x04
	.zero		1


	//   ....[8]....
        /*0550*/ 	.word	0x00000c00
        /*0554*/ 	.word	0x000000ff
        /*0558*/ 	.word	0x00028030
        /*055c*/ 	.short	0x0100
        /*055e*/ 	.byte	0x04
	.zero		1


	//   ....[9]....
        /*0560*/ 	.word	0x00000c10
        /*0564*/ 	.word	0x000000ff
        /*0568*/ 	.word	0x00028048
        /*056c*/ 	.short	0x0100
        /*056e*/ 	.byte	0x04
	.zero		1


	//   ....[10]....
        /*0570*/ 	.word	0x00000d40
        /*0574*/ 	.word	0x000000ff
        /*0578*/ 	.word	0x00028050
        /*057c*/ 	.short	0x0100
        /*057e*/ 	.byte	0x04
	.zero		1


	//   ....[11]....
        /*0580*/ 	.word	0x00000d50
        /*0584*/ 	.word	0x000000ff
        /*0588*/ 	.word	0x00028058
        /*058c*/ 	.short	0x0100
        /*058e*/ 	.byte	0x04
	.zero		1


	//   ....[12]....
        /*0590*/ 	.word	0x00000f00
        /*0594*/ 	.word	0x000000ff
        /*0598*/ 	.word	0x00028060
        /*059c*/ 	.short	0x0100
        /*059e*/ 	.byte	0x04
	.zero		1


	//   ....[13]....
        /*05a0*/ 	.word	0x00000f10
        /*05a4*/ 	.word	0x000000ff
        /*05a8*/ 	.word	0x00028068
        /*05ac*/ 	.short	0x0100
        /*05ae*/ 	.byte	0x04
	.zero		1


	//   ....[14]....
        /*05b0*/ 	.word	0x000010f0
        /*05b4*/ 	.word	0x000000ff
        /*05b8*/ 	.word	0x00028070
        /*05bc*/ 	.short	0x0100
        /*05be*/ 	.byte	0x04
	.zero		1


	//   ....[15]....
        /*05c0*/ 	.word	0x00001100
        /*05c4*/ 	.word	0x000000ff
        /*05c8*/ 	.word	0x00028078
        /*05cc*/ 	.short	0x0100
        /*05ce*/ 	.byte	0x04
	.zero		1


	//   ....[16]....
        /*05d0*/ 	.word	0x000012e0
        /*05d4*/ 	.word	0x000000ff
        /*05d8*/ 	.word	0x00028080
        /*05dc*/ 	.short	0x0100
        /*05de*/ 	.byte	0x04
	.zero		1


	//   ....[17]....
        /*05e0*/ 	.word	0x000012f0
        /*05e4*/ 	.word	0x000000ff
        /*05e8*/ 	.word	0x00028088
        /*05ec*/ 	.short	0x0100
        /*05ee*/ 	.byte	0x04
	.zero		1


	//   ....[18]....
        /*05f0*/ 	.word	0x00001420
        /*05f4*/ 	.word	0x000000ff
        /*05f8*/ 	.word	0x00028090
        /*05fc*/ 	.short	0x0100
        /*05fe*/ 	.byte	0x04
	.zero		1


	//   ....[19]....
        /*0600*/ 	.word	0x00001430
        /*0604*/ 	.word	0x000000ff
        /*0608*/ 	.word	0x000280a0
        /*060c*/ 	.short	0x0100
        /*060e*/ 	.byte	0x04
	.zero		1


	//   ....[20]....
        /*0610*/ 	.word	0x00001440
        /*0614*/ 	.word	0x000000ff
        /*0618*/ 	.word	0x00028098
        /*061c*/ 	.short	0x0100
        /*061e*/ 	.byte	0x04
	.zero		1


	//   ....[21]....
        /*0620*/ 	.word	0x00001450
        /*0624*/ 	.word	0x000000ff
        /*0628*/ 	.word	0x000280a8
        /*062c*/ 	.short	0x0100
        /*062e*/ 	.byte	0x04
	.zero		1


	//   ....[22]....
        /*0630*/ 	.word	0x00001580
        /*0634*/ 	.word	0x000000ff
        /*0638*/ 	.word	0x000280b0
        /*063c*/ 	.short	0x0100
        /*063e*/ 	.byte	0x04
	.zero		1


	//   ....[23]....
        /*0640*/ 	.word	0x00001590
        /*0644*/ 	.word	0x000000ff
        /*0648*/ 	.word	0x000280c0
        /*064c*/ 	.short	0x0100
        /*064e*/ 	.byte	0x04
	.zero		1


	//   ....[24]....
        /*0650*/ 	.word	0x000015a0
        /*0654*/ 	.word	0x000000ff
        /*0658*/ 	.word	0x000280b8
        /*065c*/ 	.short	0x0100
        /*065e*/ 	.byte	0x04
	.zero		1


	//   ....[25]....
        /*0660*/ 	.word	0x000015b0
        /*0664*/ 	.word	0x000000ff
        /*0668*/ 	.word	0x000280c8
        /*066c*/ 	.short	0x0100
        /*066e*/ 	.byte	0x04
	.zero		1


	//   ....[26]....
        /*0670*/ 	.word	0x000016a0
        /*0674*/ 	.word	0x000000ff
        /*0678*/ 	.word	0x000280d0
        /*067c*/ 	.short	0x0100
        /*067e*/ 	.byte	0x04
	.zero		1


	//   ....[27]....
        /*0680*/ 	.word	0x000016b0
        /*0684*/ 	.word	0x000000ff
        /*0688*/ 	.word	0x000280d8
        /*068c*/ 	.short	0x0100
        /*068e*/ 	.byte	0x04
	.zero		1


	//   ....[28]....
        /*0690*/ 	.word	0x00001b20
        /*0694*/ 	.word	0x000000ff
        /*0698*/ 	.word	0x00028000
        /*069c*/ 	.short	0x010a
        /*069e*/ 	.byte	0x14
	.zero		1


	//   ....[29]....
        /*06a0*/ 	.word	0x00001b60
        /*06a4*/ 	.word	0x000000ff
        /*06a8*/ 	.word	0x00028020
        /*06ac*/ 	.short	0x010a
        /*06ae*/ 	.byte	0x14
	.zero		1


	//   ....[30]....
        /*06b0*/ 	.word	0x00001c00
        /*06b4*/ 	.word	0x000000ff
        /*06b8*/ 	.word	0x00028058
        /*06bc*/ 	.short	0x010a
        /*06be*/ 	.byte	0x14
	.zero		1


	//   ....[31]....
        /*06c0*/ 	.word	0x000020a0
        /*06c4*/ 	.word	0x000000ff
        /*06c8*/ 	.word	0x00028008
        /*06cc*/ 	.short	0x010a
        /*06ce*/ 	.byte	0x14
	.zero		1


	//   ....[32]....
        /*06d0*/ 	.word	0x00002100
        /*06d4*/ 	.word	0x000000ff
        /*06d8*/ 	.word	0x00028068
        /*06dc*/ 	.short	0x010a
        /*06de*/ 	.byte	0x14
	.zero		1


	//   ....[33]....
        /*06e0*/ 	.word	0x000025e0
        /*06e4*/ 	.word	0x000000ff
        /*06e8*/ 	.word	0x00028028
        /*06ec*/ 	.short	0x010a
        /*06ee*/ 	.byte	0x14
	.zero		1


	//   ....[34]....
        /*06f0*/ 	.word	0x00002620
        /*06f4*/ 	.word	0x000000ff
        /*06f8*/ 	.word	0x000280a0
        /*06fc*/ 	.short	0x010a
        /*06fe*/ 	.byte	0x14
	.zero		1


	//   ....[35]....
        /*0700*/ 	.word	0x00002660
        /*0704*/ 	.word	0x000000ff
        /*0708*/ 	.word	0x00028058
        /*070c*/ 	.short	0x010a
        /*070e*/ 	.byte	0x14
	.zero		1


	//   ....[36]....
        /*0710*/ 	.word	0x00002cc0
        /*0714*/ 	.word	0x000000ff
        /*0718*/ 	.word	0x00028020
        /*071c*/ 	.short	0x010a
        /*071e*/ 	.byte	0x05
	.zero		1


	//   ....[37]....
        /*0720*/ 	.word	0x00003200
        /*0724*/ 	.word	0x000000ff
        /*0728*/ 	.word	0x000280a8
        /*072c*/ 	.short	0x010a
        /*072e*/ 	.byte	0x18
	.zero		1


	//   ....[38]....
        /*0730*/ 	.word	0x00003270
        /*0734*/ 	.word	0x000000ff
        /*0738*/ 	.word	0x00028068
        /*073c*/ 	.short	0x010a
        /*073e*/ 	.byte	0x18
	.zero		1


	//   ....[39]....
        /*0740*/ 	.word	0x00003d00
        /*0744*/ 	.word	0x000000ff
        /*0748*/ 	.word	0x00028020
        /*074c*/ 	.short	0x010a
        /*074e*/ 	.byte	0x04
	.zero		1


	//   ....[40]....
        /*0750*/ 	.word	0x00003d50
        /*0754*/ 	.word	0x000000ff
        /*0758*/ 	.word	0x000280a0
        /*075c*/ 	.short	0x010a
        /*075e*/ 	.byte	0x18
	.zero		1


	//   ....[41]....
        /*0760*/ 	.word	0x00003dc0
        /*0764*/ 	.word	0x000000ff
        /*0768*/ 	.word	0x00028058
        /*076c*/ 	.short	0x010a
        /*076e*/ 	.byte	0x18
	.zero		1


	//   ....[42]....
        /*0770*/ 	.word	0x00004490
        /*0774*/ 	.word	0x000000ff
        /*0778*/ 	.word	0x000280a8
        /*077c*/ 	.short	0x010a
        /*077e*/ 	.byte	0x15
	.zero		1


	//   ....[43]....
        /*0780*/ 	.word	0x00004500
        /*0784*/ 	.word	0x000000ff
        /*0788*/ 	.word	0x00028068
        /*078c*/ 	.short	0x010a
        /*078e*/ 	.byte	0x15
	.zero		1


	//   ....[44]....
        /*0790*/ 	.word	0x00004be0
        /*0794*/ 	.word	0x00000006
        /*0798*/ 	.word	0x000280c0
        /*079c*/ 	.short	0x010a
        /*079e*/ 	.byte	0xff
	.zero		1


	//   ....[45]....
        /*07a0*/ 	.word	0x00008e20
        /*07a4*/ 	.word	0x00000041
        /*07a8*/ 	.word	0x000280b0
        /*07ac*/ 	.short	0x0101
        /*07ae*/ 	.byte	0xff
	.zero		1


	//   ....[46]....
        /*07b0*/ 	.word	0x00009d90
        /*07b4*/ 	.word	0x00000002
        /*07b8*/ 	.word	0x000280c8
        /*07bc*/ 	.short	0x010a
        /*07be*/ 	.byte	0xff
	.zero		1


	//   ....[47]....
        /*07c0*/ 	.word	0x0000a0f0
        /*07c4*/ 	.word	0x00000000
        /*07c8*/ 	.word	0x000280b8
        /*07cc*/ 	.short	0x0101
        /*07ce*/ 	.byte	0xff
	.zero		1


	//   ....[48]....
        /*07d0*/ 	.word	0x0000a1d0
        /*07d4*/ 	.word	0x000000ff
        /*07d8*/ 	.word	0x00028070
        /*07dc*/ 	.short	0x010a
        /*07de*/ 	.byte	0x24
	.zero		1


	//   ....[49]....
        /*07e0*/ 	.word	0x0000a250
        /*07e4*/ 	.word	0x000000ff
        /*07e8*/ 	.word	0x00000000
        /*07ec*/ 	.short	0x0101
        /*07ee*/ 	.byte	0x05
	.zero		1


	//   ....[50]....
        /*07f0*/ 	.word	0x0000a280
        /*07f4*/ 	.word	0x000000ff
        /*07f8*/ 	.word	0x00028080
        /*07fc*/ 	.short	0x010a
        /*07fe*/ 	.byte	0x24
	.zero		1


	//   ....[51]....
        /*0800*/ 	.word	0x0000a620
        /*0804*/ 	.word	0x000000ff
        /*0808*/ 	.word	0x00028070
        /*080c*/ 	.short	0x010a
        /*080e*/ 	.byte	0x24
	.zero		1


	//   ....[52]....
        /*0810*/ 	.word	0x0000a780
        /*0814*/ 	.word	0x000000ff
        /*0818*/ 	.word	0x00028090
        /*081c*/ 	.short	0x010a
        /*081e*/ 	.byte	0x24
	.zero		1


	//   ....[53]....
        /*0820*/ 	.word	0x0000c1c0
        /*0824*/ 	.word	0x000000ff
        /*0828*/ 	.word	0x00000000
        /*082c*/ 	.short	0x0101
        /*082e*/ 	.byte	0x04
	.zero		1


	//   ....[54]....
        /*0830*/ 	.word	0x0000c240
        /*0834*/ 	.word	0x000000ff
        /*0838*/ 	.word	0x00000000
        /*083c*/ 	.short	0x0101
        /*083e*/ 	.byte	0x04
	.zero		1


	//   ....[55]....
        /*0840*/ 	.word	0x0000c2a0
        /*0844*/ 	.word	0x000000ff
        /*0848*/ 	.word	0x00028080
        /*084c*/ 	.short	0x010a
        /*084e*/ 	.byte	0x24
	.zero		1


	//   ....[56]....
        /*0850*/ 	.word	0x0000c520
        /*0854*/ 	.word	0x000000ff
        /*0858*/ 	.word	0x00028098
        /*085c*/ 	.short	0x010a
        /*085e*/ 	.byte	0x24
	.zero		1


	//   ....[57]....
        /*0860*/ 	.word	0x0000df50
        /*0864*/ 	.word	0x000000ff
        /*0868*/ 	.word	0x00000000
        /*086c*/ 	.short	0x0101
        /*086e*/ 	.byte	0x05
	.zero		1


	//   ....[58]....
        /*0870*/ 	.word	0x0000dff0
        /*0874*/ 	.word	0x000000ff
        /*0878*/ 	.word	0x00000000
        /*087c*/ 	.short	0x0101
        /*087e*/ 	.byte	0x04
	.zero		1


	//   ....[59]....
        /*0880*/ 	.word	0x0000e0a0
        /*0884*/ 	.word	0x00000000
        /*0888*/ 	.word	0x00000000
        /*088c*/ 	.short	0x0101
        /*088e*/ 	.byte	0xff
	.zero		1


	//   ....[60]....
        /*0890*/ 	.word	0x0000e0f0
        /*0894*/ 	.word	0x00000024
        /*0898*/ 	.word	0x00028070
        /*089c*/ 	.short	0x010a
        /*089e*/ 	.byte	0xff
	.zero		1


	//   ....[61]....
        /*08a0*/ 	.word	0x0000e160
        /*08a4*/ 	.word	0x000000ff
        /*08a8*/ 	.word	0x00000000
        /*08ac*/ 	.short	0x0101
        /*08ae*/ 	.byte	0x05
	.zero		1


	//   ....[62]....
        /*08b0*/ 	.word	0x0000e1c0
        /*08b4*/ 	.word	0x00000024
        /*08b8*/ 	.word	0x00028090
        /*08bc*/ 	.short	0x010a
        /*08be*/ 	.byte	0xff
	.zero		1


	//   ....[63]....
        /*08c0*/ 	.word	0x0000e240
        /*08c4*/ 	.word	0x00000024
        /*08c8*/ 	.word	0x000280c0
        /*08cc*/ 	.short	0x010a
        /*08ce*/ 	.byte	0xff
	.zero		1


	//   ....[64]....
        /*08d0*/ 	.word	0x000101d0
        /*08d4*/ 	.word	0x00000000
        /*08d8*/ 	.word	0x00000000
        /*08dc*/ 	.short	0x0101
        /*08de*/ 	.byte	0xff
	.zero		1


	//   ....[65]....
        /*08e0*/ 	.word	0x00010200
        /*08e4*/ 	.word	0x00000024
        /*08e8*/ 	.word	0x000280b0
        /*08ec*/ 	.short	0x0101
        /*08ee*/ 	.byte	0xff
	.zero		1


	//   ....[66]....
        /*08f0*/ 	.word	0x00010280
        /*08f4*/ 	.word	0x00000024
        /*08f8*/ 	.word	0x00028080
        /*08fc*/ 	.short	0x010a
        /*08fe*/ 	.byte	0xff
	.zero		1


	//   ....[67]....
        /*0900*/ 	.word	0x00010430
        /*0904*/ 	.word	0x00000000
        /*0908*/ 	.word	0x00000000
        /*090c*/ 	.short	0x0101
        /*090e*/ 	.byte	0xff
	.zero		1


	//   ....[68]....
        /*0910*/ 	.word	0x00010480
        /*0914*/ 	.word	0x00000024
        /*0918*/ 	.word	0x00028098
        /*091c*/ 	.short	0x010a
        /*091e*/ 	.byte	0xff
	.zero		1


	//   ....[69]....
        /*0920*/ 	.word	0x00010500
        /*0924*/ 	.word	0x00000024
        /*0928*/ 	.word	0x000280c8
        /*092c*/ 	.short	0x010a
        /*092e*/ 	.byte	0xff
	.zero		1


	//   ....[70]....
        /*0930*/ 	.word	0x000123b0
        /*0934*/ 	.word	0x00000000
        /*0938*/ 	.word	0x00000000
        /*093c*/ 	.short	0x0101
        /*093e*/ 	.byte	0xff
	.zero		1


	//   ....[71]....
        /*0940*/ 	.word	0x000123e0
        /*0944*/ 	.word	0x00000024
        /*0948*/ 	.word	0x000280b8
        /*094c*/ 	.short	0x0101
        /*094e*/ 	.byte	0xff
	.zero		1


	//   ....[72]....
        /*0950*/ 	.word	0x00012580
        /*0954*/ 	.word	0x000000ff
        /*0958*/ 	.word	0x00000000
        /*095c*/ 	.short	0x010a
        /*095e*/ 	.byte	0x05
	.zero		1


	//   ....[73]....
        /*0960*/ 	.word	0x00012890
        /*0964*/ 	.word	0x000000ff
        /*0968*/ 	.word	0x00000000
        /*096c*/ 	.short	0x010a
        /*096e*/ 	.byte	0x04
	.zero		1


	//   ....[74]....
        /*0970*/ 	.word	0x000134a0
        /*0974*/ 	.word	0x000000ff
        /*0978*/ 	.word	0x00000000
        /*097c*/ 	.short	0x0101
        /*097e*/ 	.byte	0x04
	.zero		1


	//   ....[75]....
        /*0980*/ 	.word	0x00013520
        /*0984*/ 	.word	0x000000ff
        /*0988*/ 	.word	0x00000000
        /*098c*/ 	.short	0x010a
        /*098e*/ 	.byte	0x31
	.zero		1


	//   ....[76]....
        /*0990*/ 	.word	0x00013720
        /*0994*/ 	.word	0x000000ff
        /*0998*/ 	.word	0x00000000
        /*099c*/ 	.short	0x0101
        /*099e*/ 	.byte	0x32
	.zero		1


	//   ....[77]....
        /*09a0*/ 	.word	0x00016350
        /*09a4*/ 	.word	0x000000ff
        /*09a8*/ 	.word	0x00000000
        /*09ac*/ 	.short	0x0101
        /*09ae*/ 	.byte	0x04
	.zero		1


	//   ....[78]....
        /*09b0*/ 	.word	0x000164d0
        /*09b4*/ 	.word	0x000000ff
        /*09b8*/ 	.word	0x00000000
        /*09bc*/ 	.short	0x010a
        /*09be*/ 	.byte	0x04
	.zero		1


	//   ....[79]....
        /*09c0*/ 	.word	0x00016b70
        /*09c4*/ 	.word	0x000000ff
        /*09c8*/ 	.word	0x00000000
        /*09cc*/ 	.short	0x010a
        /*09ce*/ 	.byte	0x04
	.zero		1


	//   ....[80]....
        /*09d0*/ 	.word	0x00016e00
        /*09d4*/ 	.word	0x000000ff
        /*09d8*/ 	.word	0x00000000
        /*09dc*/ 	.short	0x0101
        /*09de*/ 	.byte	0x04
	.zero		1


	//   ....[81]....
        /*09e0*/ 	.word	0x00016ea0
        /*09e4*/ 	.word	0x000000ff
        /*09e8*/ 	.word	0x00000000
        /*09ec*/ 	.short	0x010a
        /*09ee*/ 	.byte	0x04
	.zero		1


	//   ....[82]....
        /*09f0*/ 	.word	0x00016f60
        /*09f4*/ 	.word	0x000000ff
        /*09f8*/ 	.word	0x00000000
        /*09fc*/ 	.short	0x0101
        /*09fe*/ 	.byte	0x04
	.zero		1


	//   ....[83]....
        /*0a00*/ 	.word	0x000172e0
        /*0a04*/ 	.word	0x000000ff
        /*0a08*/ 	.word	0x00028010
        /*0a0c*/ 	.short	0x010a
        /*0a0e*/ 	.byte	0x08
	.zero		1


	//   ....[84]....
        /*0a10*/ 	.word	0x00017510
        /*0a14*/ 	.word	0x000000ff
        /*0a18*/ 	.word	0x00028038
        /*0a1c*/ 	.short	0x010a
        /*0a1e*/ 	.byte	0x08
	.zero		1


	//   ....[85]....
        /*0a20*/ 	.word	0x00017740
        /*0a24*/ 	.word	0x000000ff
        /*0a28*/ 	.word	0x00028018
        /*0a2c*/ 	.short	0x010a
        /*0a2e*/ 	.byte	0x08
	.zero		1


	//   ....[86]....
        /*0a30*/ 	.word	0x00017970
        /*0a34*/ 	.word	0x000000ff
        /*0a38*/ 	.word	0x00028040
        /*0a3c*/ 	.short	0x010a
        /*0a3e*/ 	.byte	0x08
	.zero		1


	//   ....[87]....
        /*0a40*/ 	.word	0x00017d50
        /*0a44*/ 	.word	0x000000ff
        /*0a48*/ 	.word	0x00028038
        /*0a4c*/ 	.short	0x010a
        /*0a4e*/ 	.byte	0x29
	.zero		1


	//   ....[88]....
        /*0a50*/ 	.word	0x00017f90
        /*0a54*/ 	.word	0x000000ff
        /*0a58*/ 	.word	0x00028038
        /*0a5c*/ 	.short	0x010a
        /*0a5e*/ 	.byte	0x19
	.zero		1


	//   ....[89]....
        /*0a60*/ 	.word	0x000181f0
        /*0a64*/ 	.word	0x000000ff
        /*0a68*/ 	.word	0x00028038
        /*0a6c*/ 	.short	0x010a
        /*0a6e*/ 	.byte	0x21
	.zero		1


	//   ....[90]....
        /*0a70*/ 	.word	0x00018440
        /*0a74*/ 	.word	0x000000ff
        /*0a78*/ 	.word	0x00028038
        /*0a7c*/ 	.short	0x010a
        /*0a7e*/ 	.byte	0x19
	.zero		1


	//   ....[91]....
        /*0a80*/ 	.word	0x000186a0
        /*0a84*/ 	.word	0x000000ff
        /*0a88*/ 	.word	0x00028038
        /*0a8c*/ 	.short	0x010a
        /*0a8e*/ 	.byte	0x19
	.zero		1


	//   ....[92]....
        /*0a90*/ 	.word	0x00018900
        /*0a94*/ 	.word	0x000000ff
        /*0a98*/ 	.word	0x00028038
        /*0a9c*/ 	.short	0x010a
        /*0a9e*/ 	.byte	0x19
	.zero		1


	//   ....[93]....
        /*0aa0*/ 	.word	0x00018b60
        /*0aa4*/ 	.word	0x000000ff
        /*0aa8*/ 	.word	0x00028038
        /*0aac*/ 	.short	0x010a
        /*0aae*/ 	.byte	0x19
	.zero		1


	//   ....[94]....
        /*0ab0*/ 	.word	0x00018dc0
        /*0ab4*/ 	.word	0x000000ff
        /*0ab8*/ 	.word	0x00028038
        /*0abc*/ 	.short	0x010a
        /*0abe*/ 	.byte	0x19
	.zero		1


	//   ....[95]....
        /*0ac0*/ 	.word	0x000190c0
        /*0ac4*/ 	.word	0x000000ff
        /*0ac8*/ 	.word	0x00028038
        /*0acc*/ 	.short	0x010a
        /*0ace*/ 	.byte	0x19
	.zero		1


	//   ....[96]....
        /*0ad0*/ 	.word	0x00019310
        /*0ad4*/ 	.word	0x000000ff
        /*0ad8*/ 	.word	0x00028038
        /*0adc*/ 	.short	0x010a
        /*0ade*/ 	.byte	0x19
	.zero		1


	//   ....[97]....
        /*0ae0*/ 	.word	0x000197e0
        /*0ae4*/ 	.word	0x000000ff
        /*0ae8*/ 	.word	0x000280b0
        /*0aec*/ 	.short	0x010a
        /*0aee*/ 	.byte	0x18
	.zero		1


	//   ....[98]....
        /*0af0*/ 	.word	0x0001a470
        /*0af4*/ 	.word	0x000000ff
        /*0af8*/ 	.word	0x000280b8
        /*0afc*/ 	.short	0x010a
        /*0afe*/ 	.byte	0x18
	.zero		1


	//   ....[99]....
        /*0b00*/ 	.word	0x0001b3a0
        /*0b04*/ 	.word	0x000000ff
        /*0b08*/ 	.word	0x00000000
        /*0b0c*/ 	.short	0x0101
        /*0b0e*/ 	.byte	0x04
	.zero		1


	//   ....[100]....
        /*0b10*/ 	.word	0x0001b410
        /*0b14*/ 	.word	0x000000ff
        /*0b18*/ 	.word	0x00000000
        /*0b1c*/ 	.short	0x0101
        /*0b1e*/ 	.byte	0x04
	.zero		1


	//   ....[101]....
        /*0b20*/ 	.word	0x0001b6b0
        /*0b24*/ 	.word	0x00000000
        /*0b28*/ 	.word	0x00028000
        /*0b2c*/ 	.short	0x010a
        /*0b2e*/ 	.byte	0xff
	.zero		1


	//   ....[102]....
        /*0b30*/ 	.word	0x0001b710
        /*0b34*/ 	.word	0x00000000
        /*0b38*/ 	.word	0x00028020
        /*0b3c*/ 	.short	0x010a
        /*0b3e*/ 	.byte	0xff
	.zero		1


	//   ....[103]....
        /*0b40*/ 	.word	0x0001b770
        /*0b44*/ 	.word	0x00000000
        /*0b48*/ 	.word	0x00028058
        /*0b4c*/ 	.short	0x010a
        /*0b4e*/ 	.byte	0xff
	.zero		1


	//   ....[104]....
        /*0b50*/ 	.word	0x0001b7d0
        /*0b54*/ 	.word	0x00000000
        /*0b58*/ 	.word	0x00028008
        /*0b5c*/ 	.short	0x010a
        /*0b5e*/ 	.byte	0xff
	.zero		1


	//   ....[105]....
        /*0b60*/ 	.word	0x0001b830
        /*0b64*/ 	.word	0x00000000
        /*0b68*/ 	.word	0x00028068
        /*0b6c*/ 	.short	0x010a
        /*0b6e*/ 	.byte	0xff
	.zero		1


	//   ....[106]....
        /*0b70*/ 	.word	0x0001b890
        /*0b74*/ 	.word	0x00000000
        /*0b78*/ 	.word	0x00028028
        /*0b7c*/ 	.short	0x010a
        /*0b7e*/ 	.byte	0xff
	.zero		1


	//   ....[107]....
        /*0b80*/ 	.word	0x0001b8f0
        /*0b84*/ 	.word	0x00000000
        /*0b88*/ 	.word	0x000280a0
        /*0b8c*/ 	.short	0x010a
        /*0b8e*/ 	.byte	0xff
	.zero		1


	//   ....[108]....
        /*0b90*/ 	.word	0x0001b950
        /*0b94*/ 	.word	0x00000000
        /*0b98*/ 	.word	0x00028058
        /*0b9c*/ 	.short	0x010a
        /*0b9e*/ 	.byte	0xff
	.zero		1


	//   ....[109]....
        /*0ba0*/ 	.word	0x0001b9b0
        /*0ba4*/ 	.word	0x00000006
        /*0ba8*/ 	.word	0x00028020
        /*0bac*/ 	.short	0x010a
        /*0bae*/ 	.byte	0xff
	.zero		1


	//   ....[110]....
        /*0bb0*/ 	.word	0x0001ba10
        /*0bb4*/ 	.word	0x00000006
        /*0bb8*/ 	.word	0x000280a8
        /*0bbc*/ 	.short	0x010a
        /*0bbe*/ 	.byte	0xff
	.zero		1


	//   ....[111]....
        /*0bc0*/ 	.word	0x0001ba70
        /*0bc4*/ 	.word	0x00000006
        /*0bc8*/ 	.word	0x00028068
        /*0bcc*/ 	.short	0x010a
        /*0bce*/ 	.byte	0xff
	.zero		1


	//   ....[112]....
        /*0bd0*/ 	.word	0x0001bad0
        /*0bd4*/ 	.word	0x00000006
        /*0bd8*/ 	.word	0x00028020
        /*0bdc*/ 	.short	0x010a
        /*0bde*/ 	.byte	0xff
	.zero		1


	//   ....[113]....
        /*0be0*/ 	.word	0x0001bb30
        /*0be4*/ 	.word	0x00000006
        /*0be8*/ 	.word	0x000280a0
        /*0bec*/ 	.short	0x010a
        /*0bee*/ 	.byte	0xff
	.zero		1


	//   ....[114]....
        /*0bf0*/ 	.word	0x0001bb90
        /*0bf4*/ 	.word	0x00000006
        /*0bf8*/ 	.word	0x00028058
        /*0bfc*/ 	.short	0x010a
        /*0bfe*/ 	.byte	0xff
	.zero		1


	//   ....[115]....
        /*0c00*/ 	.word	0x0001bbf0
        /*0c04*/ 	.word	0x00000003
        /*0c08*/ 	.word	0x000280a8
        /*0c0c*/ 	.short	0x010a
        /*0c0e*/ 	.byte	0xff
	.zero		1


	//   ....[116]....
        /*0c10*/ 	.word	0x0001bc50
        /*0c14*/ 	.word	0x00000000
        /*0c18*/ 	.word	0x00028068
        /*0c1c*/ 	.short	0x010a
        /*0c1e*/ 	.byte	0xff
	.zero		1


	//   ....[117]....
        /*0c20*/ 	.word	0x0001bcd0
        /*0c24*/ 	.word	0x00000003
        /*0c28*/ 	.word	0x000280c0
        /*0c2c*/ 	.short	0x010a
        /*0c2e*/ 	.byte	0xff
	.zero		1


	//   ....[118]....
        /*0c30*/ 	.word	0x0001bd50
        /*0c34*/ 	.word	0x00000002
        /*0c38*/ 	.word	0x000280c8
        /*0c3c*/ 	.short	0x010a
        /*0c3e*/ 	.byte	0xff
	.zero		1


	//   ....[119]....
        /*0c40*/ 	.word	0x0001bdb0
        /*0c44*/ 	.word	0x00000003
        /*0c48*/ 	.word	0x00028070
        /*0c4c*/ 	.short	0x010a
        /*0c4e*/ 	.byte	0xff
	.zero		1


	//   ....[120]....
        /*0c50*/ 	.word	0x0001be10
        /*0c54*/ 	.word	0x00000002
        /*0c58*/ 	.word	0x00028080
        /*0c5c*/ 	.short	0x010a
        /*0c5e*/ 	.byte	0xff
	.zero		1


	//   ....[121]....
        /*0c60*/ 	.word	0x0001be70
        /*0c64*/ 	.word	0x00000002
        /*0c68*/ 	.word	0x00028070
        /*0c6c*/ 	.short	0x010a
        /*0c6e*/ 	.byte	0xff
	.zero		1


	//   ....[122]....
        /*0c70*/ 	.word	0x0001bed0
        /*0c74*/ 	.word	0x00000002
        /*0c78*/ 	.word	0x00028090
        /*0c7c*/ 	.short	0x010a
        /*0c7e*/ 	.byte	0xff
	.zero		1


	//   ....[123]....
        /*0c80*/ 	.word	0x0001bf30
        /*0c84*/ 	.word	0x00000002
        /*0c88*/ 	.word	0x00028080
        /*0c8c*/ 	.short	0x010a
        /*0c8e*/ 	.byte	0xff
	.zero		1


	//   ....[124]....
        /*0c90*/ 	.word	0x0001bf90
        /*0c94*/ 	.word	0x00000002
        /*0c98*/ 	.word	0x00028098
        /*0c9c*/ 	.short	0x010a
        /*0c9e*/ 	.byte	0xff
	.zero		1


	//   ....[125]....
        /*0ca0*/ 	.word	0x0001bfe0
        /*0ca4*/ 	.word	0x00000024
        /*0ca8*/ 	.word	0x00028070
        /*0cac*/ 	.short	0x010a
        /*0cae*/ 	.byte	0xff
	.zero		1


	//   ....[126]....
        /*0cb0*/ 	.word	0x0001c030
        /*0cb4*/ 	.word	0x00000024
        /*0cb8*/ 	.word	0x00028090
        /*0cbc*/ 	.short	0x010a
        /*0cbe*/ 	.byte	0xff
	.zero		1


	//   ....[127]....
        /*0cc0*/ 	.word	0x0001c080
        /*0cc4*/ 	.word	0x00000024
        /*0cc8*/ 	.word	0x000280c0
        /*0ccc*/ 	.short	0x010a
        /*0cce*/ 	.byte	0xff
	.zero		1


	//   ....[128]....
        /*0cd0*/ 	.word	0x0001c0d0
        /*0cd4*/ 	.word	0x00000024
        /*0cd8*/ 	.word	0x00028080
        /*0cdc*/ 	.short	0x010a
        /*0cde*/ 	.byte	0xff
	.zero		1


	//   ....[129]....
        /*0ce0*/ 	.word	0x0001c120
        /*0ce4*/ 	.word	0x00000024
        /*0ce8*/ 	.word	0x00028098
        /*0cec*/ 	.short	0x010a
        /*0cee*/ 	.byte	0xff
	.zero		1


	//   ....[130]....
        /*0cf0*/ 	.word	0x0001c170
        /*0cf4*/ 	.word	0x00000024
        /*0cf8*/ 	.word	0x000280c8
        /*0cfc*/ 	.short	0x010a
        /*0cfe*/ 	.byte	0xff
	.zero		1


	//   ....[131]....
        /*0d00*/ 	.word	0x0001c1d0
        /*0d04*/ 	.word	0x00000000
        /*0d08*/ 	.word	0x00000000
        /*0d0c*/ 	.short	0x010a
        /*0d0e*/ 	.byte	0xff
	.zero		1


	//   ....[132]....
        /*0d10*/ 	.word	0x0001c230
        /*0d14*/ 	.word	0x00000002
        /*0d18*/ 	.word	0x00000000
        /*0d1c*/ 	.short	0x010a
        /*0d1e*/ 	.byte	0xff
	.zero		1


	//   ....[133]....
        /*0d20*/ 	.word	0x0001c290
        /*0d24*/ 	.word	0x00000003
        /*0d28*/ 	.word	0x00000000
        /*0d2c*/ 	.short	0x010a
        /*0d2e*/ 	.byte	0xff
	.zero		1


	//   ....[134]....
        /*0d30*/ 	.word	0x0001c2f0
        /*0d34*/ 	.word	0x00000002
        /*0d38*/ 	.word	0x00000000
        /*0d3c*/ 	.short	0x010a
        /*0d3e*/ 	.byte	0xff
	.zero		1


	//   ....[135]....
        /*0d40*/ 	.word	0x0001c350
        /*0d44*/ 	.word	0x00000002
        /*0d48*/ 	.word	0x00000000
        /*0d4c*/ 	.short	0x010a
        /*0d4e*/ 	.byte	0xff
	.zero		1


	//   ....[136]....
        /*0d50*/ 	.word	0x0001c3b0
        /*0d54*/ 	.word	0x00000002
        /*0d58*/ 	.word	0x00000000
        /*0d5c*/ 	.short	0x010a
        /*0d5e*/ 	.byte	0xff
	.zero		1


	//   ....[137]....
        /*0d60*/ 	.word	0x0001c410
        /*0d64*/ 	.word	0x00000002
        /*0d68*/ 	.word	0x00028010
        /*0d6c*/ 	.short	0x010a
        /*0d6e*/ 	.byte	0xff
	.zero		1


	//   ....[138]....
        /*0d70*/ 	.word	0x0001c470
        /*0d74*/ 	.word	0x00000003
        /*0d78*/ 	.word	0x00028038
        /*0d7c*/ 	.short	0x010a
        /*0d7e*/ 	.byte	0xff
	.zero		1


	//   ....[139]....
        /*0d80*/ 	.word	0x0001c4d0
        /*0d84*/ 	.word	0x00000002
        /*0d88*/ 	.word	0x00028018
        /*0d8c*/ 	.short	0x010a
        /*0d8e*/ 	.byte	0xff
	.zero		1


	//   ....[140]....
        /*0d90*/ 	.word	0x0001c530
        /*0d94*/ 	.word	0x00000002
        /*0d98*/ 	.word	0x00028040
        /*0d9c*/ 	.short	0x010a
        /*0d9e*/ 	.byte	0xff
	.zero		1


	//   ....[141]....
        /*0da0*/ 	.word	0x0001c590
        /*0da4*/ 	.word	0x00000004
        /*0da8*/ 	.word	0x00028038
        /*0dac*/ 	.short	0x010a
        /*0dae*/ 	.byte	0xff
	.zero		1


	//   ....[142]....
        /*0db0*/ 	.word	0x0001c5f0
        /*0db4*/ 	.word	0x00000004
        /*0db8*/ 	.word	0x00028038
        /*0dbc*/ 	.short	0x010a
        /*0dbe*/ 	.byte	0xff
	.zero		1


	//   ....[143]....
        /*0dc0*/ 	.word	0x0001c650
        /*0dc4*/ 	.word	0x00000004
        /*0dc8*/ 	.word	0x00028038
        /*0dcc*/ 	.short	0x010a
        /*0dce*/ 	.byte	0xff
	.zero		1


	//   ....[144]....
        /*0dd0*/ 	.word	0x0001c6b0
        /*0dd4*/ 	.word	0x00000004
        /*0dd8*/ 	.word	0x00028038
        /*0ddc*/ 	.short	0x010a
        /*0dde*/ 	.byte	0xff
	.zero		1


	//   ....[145]....
        /*0de0*/ 	.word	0x0001c710
        /*0de4*/ 	.word	0x00000004
        /*0de8*/ 	.word	0x00028038
        /*0dec*/ 	.short	0x010a
        /*0dee*/ 	.byte	0xff
	.zero		1


	//   ....[146]....
        /*0df0*/ 	.word	0x0001c770
        /*0df4*/ 	.word	0x00000004
        /*0df8*/ 	.word	0x00028038
        /*0dfc*/ 	.short	0x010a
        /*0dfe*/ 	.byte	0xff
	.zero		1


	//   ....[147]....
        /*0e00*/ 	.word	0x0001c7d0
        /*0e04*/ 	.word	0x00000004
        /*0e08*/ 	.word	0x00028038
        /*0e0c*/ 	.short	0x010a
        /*0e0e*/ 	.byte	0xff
	.zero		1


	//   ....[148]....
        /*0e10*/ 	.word	0x0001c830
        /*0e14*/ 	.word	0x00000004
        /*0e18*/ 	.word	0x00028038
        /*0e1c*/ 	.short	0x010a
        /*0e1e*/ 	.byte	0xff
	.zero		1


	//   ....[149]....
        /*0e20*/ 	.word	0x0001c890
        /*0e24*/ 	.word	0x00000004
        /*0e28*/ 	.word	0x00028038
        /*0e2c*/ 	.short	0x010a
        /*0e2e*/ 	.byte	0xff
	.zero		1


	//   ....[150]....
        /*0e30*/ 	.word	0x0001c8f0
        /*0e34*/ 	.word	0x00000004
        /*0e38*/ 	.word	0x00028038
        /*0e3c*/ 	.short	0x010a
        /*0e3e*/ 	.byte	0xff
	.zero		1


	//   ....[151]....
        /*0e40*/ 	.word	0x0001c950
        /*0e44*/ 	.word	0x00000000
        /*0e48*/ 	.word	0x000280b0
        /*0e4c*/ 	.short	0x010a
        /*0e4e*/ 	.byte	0xff
	.zero		1


	//   ....[152]....
        /*0e50*/ 	.word	0x0001c9b0
        /*0e54*/ 	.word	0x00000000
        /*0e58*/ 	.word	0x000280b8
        /*0e5c*/ 	.short	0x010a
        /*0e5e*/ 	.byte	0xff
	.zero		1


	//----- nvinfo : EIATTR_NUM_MBARRIERS
	.align		4
.L_66:
        /*0e60*/ 	.byte	0x03, 0x38
        /*0e62*/ 	.short	0x001c


	//----- nvinfo : EIATTR_EXIT_INSTR_OFFSETS
	.align		4
        /*0e64*/ 	.byte	0x04, 0x1c
        /*0e66*/ 	.short	(.L_68 - .L_67)


	//   ....[0]....
.L_67:
        /*0e68*/ 	.word	0x000017b0


	//   ....[1]....
        /*0e6c*/ 	.word	0x00001a30


	//   ....[2]....
        /*0e70*/ 	.word	0x00004a40


	//   ....[3]....
        /*0e74*/ 	.word	0x00004a80


	//   ....[4]....
        /*0e78*/ 	.word	0x00004af0


	//   ....[5]....
        /*0e7c*/ 	.word	0x0000a100


	//   ....[6]....
        /*0e80*/ 	.word	0x000123f0


	//   ....[7]....
        /*0e84*/ 	.word	0x00012490


	//   ....[8]....
        /*0e88*/ 	.word	0x00016f70


	//   ....[9]....
        /*0e8c*/ 	.word	0x00017000


	//   ....[10]....
        /*0e90*/ 	.word	0x000170a0


	//   ....[11]....
        /*0e94*/ 	.word	0x00017b70


	//   ....[12]....
        /*0e98*/ 	.word	0x00019040


	//   ....[13]....
        /*0e9c*/ 	.word	0x00019550


	//   ....[14]....
        /*0ea0*/ 	.word	0x000195c0


	//   ....[15]....
        /*0ea4*/ 	.word	0x0001b690


	//----- nvinfo : EIATTR_INDIRECT_BRANCH_TARGETS
	.align		4
.L_68:
        /*0ea8*/ 	.byte	0x04, 0x34
        /*0eaa*/ 	.short	(.L_70 - .L_69)


	//   ....[0]....
.L_69:
        /*0eac*/ 	.word	.L_x_476@srel
        /*0eb0*/ 	.short	0x0
        /*0eb2*/ 	.short	0x0
        /*0eb4*/ 	.word	0x3
        /*0eb8*/ 	.word	.L_x_477@srel
        /*0ebc*/ 	.word	.L_x_478@srel
        /*0ec0*/ 	.word	.L_x_479@srel


	//----- nvinfo : EIATTR_MAX_THREADS
	.align		4
.L_70:
        /*0ec4*/ 	.byte	0x04, 0x05
        /*0ec6*/ 	.short	(.L_72 - .L_71)
.L_71:
        /*0ec8*/ 	.word	0x00000200
        /*0ecc*/ 	.word	0x00000001
        /*0ed0*/ 	.word	0x00000001


	//----- nvinfo : EIATTR_CRS_STACK_SIZE
	.align		4
.L_72:
        /*0ed4*/ 	.byte	0x04, 0x1e
        /*0ed6*/ 	.short	(.L_74 - .L_73)
.L_73:
        /*0ed8*/ 	.word	0x00000000


	//----- nvinfo : EIATTR_CBANK_PARAM_SIZE
	.align		4
.L_74:
        /*0edc*/ 	.byte	0x03, 0x19
        /*0ede*/ 	.short	0x0600


	//----- nvinfo : EIATTR_PARAM_CBANK
	.align		4
        /*0ee0*/ 	.byte	0x04, 0x0a
        /*0ee2*/ 	.short	(.L_76 - .L_75)
	.align		4
.L_75:
        /*0ee4*/ 	.word	index@(.nv.constant0._ZN7cutlass13device_kernelINS_4fmha6kernel36Sm100FmhaFwdKernelTmaWarpspecializedIN4cute5tupleIJiiiNS5_IJNS5_IJiiEEEiEEEEEENS1_10collective38Sm100FmhaFwdMainloopTmaWarpspecializedINS_6half_tEffNS5_IJNS4_1CILi256EEENSC_ILi128EEESE_EEENS5_IJiNSC_ILi1EEES7_EEENS5_IJiSG_NS5_IJNS5_IJNSC_ILi0EEEiEEEiEEEEEESL_NS9_6NoMaskENS5_IJNSC_ILi2EEESG_SG_EEENSC_ILb0EEEEENS9_38Sm100FmhaFwdEpilogueTmaWarpspecializedISB_fNS5_IJSE_SE_SE_EEESH_NS5_IJSG_S7_EEESP_EENS2_23IndividualTileSchedulerENS2_41Sm100FmhaCtxKernelWarpspecializedScheduleEEEEEvNT_6ParamsE)
        /*0ee8*/ 	.short	0x0380
        /*0eea*/ 	.short	0x0600


	//----- nvinfo : EIATTR_SW_WAR
	.align		4
.L_76:
        /*0eec*/ 	.byte	0x04, 0x36
        /*0eee*/ 	.short	(.L_78 - .L_77)
.L_77:
        /*0ef0*/ 	.word	0x00000008
.L_78:


//--------------------- .nv.callgraph             --------------------------
	.section	.nv.callgraph,"",@"SHT_CUDA_CALLGRAPH"
	.align	4
	.sectionentsize	8
	.align		4
        /*0000*/ 	.word	0x00000000
	.align		4
        /*0004*/ 	.word	0xffffffff
	.align		4
        /*0008*/ 	.word	index@(_ZN7cutlass13device_kernelINS_4fmha6kernel36Sm100FmhaFwdKernelTmaWarpspecializedIN4cute5tupleIJiiiNS5_IJNS5_IJiiEEEiEEEEEENS1_10collective38Sm100FmhaFwdMainloopTmaWarpspecializedINS_6half_tEffNS5_IJNS4_1CILi256EEENSC_ILi128EEESE_EEENS5_IJiNSC_ILi1EEES7_EEENS5_IJiSG_NS5_IJNS5_IJNSC_ILi0EEEiEEEiEEEEEESL_NS9_6NoMaskENS5_IJNSC_ILi2EEESG_SG_EEENSC_ILb0EEEEENS9_38Sm100FmhaFwdEpilogueTmaWarpspecializedISB_fNS5_IJSE_SE_SE_EEESH_NS5_IJSG_S7_EEESP_EENS2_23IndividualTileSchedulerENS2_41Sm100FmhaCtxKernelWarpspecializedScheduleEEEEEvNT_6ParamsE)
	.align		4
        /*000c*/ 	.word	index@(__assertfail)
	.align		4
        /*0010*/ 	.word	index@(_ZN7cutlass13device_kernelINS_4fmha6kernel36Sm100FmhaFwdKernelTmaWarpspecializedIN4cute5tupleIJiiiNS5_IJNS5_IJiiEEEiEEEEEENS1_10collective38Sm100FmhaFwdMainloopTmaWarpspecializedINS_6half_tEffNS5_IJNS4_1CILi256EEENSC_ILi128EEESE_EEENS5_IJiNSC_ILi1EEES7_EEENS5_IJiSG_NS5_IJNS5_IJNSC_ILi0EEEiEEEiEEEEEESL_NS9_6NoMaskENS5_IJNSC_ILi2EEESG_SG_EEENSC_ILb0EEEEENS9_38Sm100FmhaFwdEpilogueTmaWarpspecializedISB_fNS5_IJSE_SE_SE_EEESH_NS5_IJSG_S7_EEESP_EENS2_23IndividualTileSchedulerENS2_41Sm100FmhaCtxKernelWarpspecializedScheduleEEEEEvNT_6ParamsE)
	.align		4
        /*0014*/ 	.word	index@(vprintf)
	.align		4
        /*0018*/ 	.word	0x00000000
	.align		4
        /*001c*/ 	.word	0xfffffffe
	.align		4
        /*0020*/ 	.word	0x00000000
	.align		4
        /*0024*/ 	.word	0xfffffffd
	.align		4
        /*0028*/ 	.word	0x00000000
	.align		4
        /*002c*/ 	.word	0xfffffffc


//--------------------- .nv.constant4             --------------------------
	.section	.nv.constant4,"a",@progbits
	.align	8
	.align		8
.nv.constant4:
        /*0000*/ 	.dword	vprintf
	.align		8
        /*0008*/ 	.dword	__assertfail
	.align		8
        /*0010*/ 	.dword	__unnamed_1
	.align		8
        /*0018*/ 	.dword	__unnamed_2
	.align		8
        /*0020*/ 	.dword	__unnamed_3
	.align		8
        /*0028*/ 	.dword	__unnamed_4
	.align		8
        /*0030*/ 	.dword	__unnamed_5
	.align		8
        /*0038*/ 	.dword	__unnamed_6
	.align		8
        /*0040*/ 	.dword	__unnamed_7
	.align		8
        /*0048*/ 	.dword	_ZN39_INTERNAL_ef6432b5_4_k_cu_001ffb8b_35154cuda3std3__45__cpo5beginE
	.align		8
        /*0050*/ 	.dword	_ZN39_INTERNAL_ef6432b5_4_k_cu_001ffb8b_35154cuda3std3__45__cpo3endE
	.align		8
        /*0058*/ 	.dword	_ZN39_INTERNAL_ef6432b5_4_k_cu_001ffb8b_35154cuda3std3__45__cpo6cbeginE
	.align		8
        /*0060*/ 	.dword	_ZN39_INTERNAL_ef6432b5_4_k_cu_001ffb8b_35154cuda3std3__45__cpo4cendE
	.align		8
        /*0068*/ 	.dword	_ZN39_INTERNAL_ef6432b5_4_k_cu_001ffb8b_35154cuda3std3__441_GLOBAL__N__ef6432b5_4_k_cu_001ffb8b_35156ignoreE
	.align		8
        /*0070*/ 	.dword	_ZN39_INTERNAL_ef6432b5_4_k_cu_001ffb8b_35154cuda3std3__419piecewise_constructE
	.align		8
        /*0078*/ 	.dword	_ZN39_INTERNAL_ef6432b5_4_k_cu_001ffb8b_35154cuda3std3__48in_placeE
	.align		8
        /*0080*/ 	.dword	_ZN39_INTERNAL_ef6432b5_4_k_cu_001ffb8b_35154cuda3std6ranges3__45__cpo4swapE
	.align		8
        /*0088*/ 	.dword	_ZN39_INTERNAL_ef6432b5_4_k_cu_001ffb8b_35154cuda3std6ranges3__45__cpo9iter_moveE
	.align		8
        /*0090*/ 	.dword	_ZN39_INTERNAL_ef6432b5_4_k_cu_001ffb8b_35154cute7productE
	.align		8
        /*0098*/ 	.dword	_ZN39_INTERNAL_ef6432b5_4_k_cu_001ffb8b_35154cute1_E
	.align		8
        /*00a0*/ 	.dword	$str$22
	.align		8
        /*00a8*/ 	.dword	$str$23
	.align		8
        /*00b0*/ 	.dword	$str$26
	.align		8
        /*00b8*/ 	.dword	$str$27
	.align		8
        /*00c0*/ 	.dword	$str$28
	.align		8
        /*00c8*/ 	.dword	$str$29
	.align		8
        /*00d0*/ 	.dword	$str$30
	.align		8
        /*00d8*/ 	.dword	$str$31
	.align		8
        /*00e0*/ 	.dword	$str$32
	.align		8
        /*00e8*/ 	.dword	$str$33
	.align		8
        /*00f0*/ 	.dword	$str$34
	.align		8
        /*00f8*/ 	.dword	$str$35
	.align		8
        /*0100*/ 	.dword	$str$36
	.align		8
        /*0108*/ 	.dword	$str$37


//--------------------- .nv.constant2._ZN7cutlass13device_kernelINS_4fmha6kernel36Sm100FmhaFwdKernelTmaWarpspecializedIN4cute5tupleIJiiiNS5_IJNS5_IJiiEEEiEEEEEENS1_10collective38Sm100FmhaFwdMainloopTmaWarpspecializedINS_6half_tEffNS5_IJNS4_1CILi256EEENSC_ILi128EEESE_EEENS5_IJiNSC_ILi1EEES7_EEENS5_IJiSG_NS5_IJNS5_IJNSC_ILi0EEEiEEEiEEEEEESL_NS9_6NoMaskENS5_IJNSC_ILi2EEESG_SG_EEENSC_ILb0EEEEENS9_38Sm100FmhaFwdEpilogueTmaWarpspecializedISB_fNS5_IJSE_SE_SE_EEESH_NS5_IJSG_S7_EEESP_EENS2_23IndividualTileSchedulerENS2_41Sm100FmhaCtxKernelWarpspecializedScheduleEEEEEvNT_6ParamsE --------------------------
	.section	.nv.constant2._ZN7cutlass13device_kernelINS_4fmha6kernel36Sm100FmhaFwdKernelTmaWarpspecializedIN4cute5tupleIJiiiNS5_IJNS5_IJiiEEEiEEEEEENS1_10collective38Sm100FmhaFwdMainloopTmaWarpspecializedINS_6half_tEffNS5_IJNS4_1CILi256EEENSC_ILi128EEESE_EEENS5_IJiNSC_ILi1EEES7_EEENS5_IJiSG_NS5_IJNS5_IJNSC_ILi0EEEiEEEiEEEEEESL_NS9_6NoMaskENS5_IJNSC_ILi2EEESG_SG_EEENSC_ILb0EEEEENS9_38Sm100FmhaFwdEpilogueTmaWarpspecializedISB_fNS5_IJSE_SE_SE_EEESH_NS5_IJSG_S7_EEESP_EENS2_23IndividualTileSchedulerENS2_41Sm100FmhaCtxKernelWarpspecializedScheduleEEEEEvNT_6ParamsE,"a",@progbits
	.sectionflags	@""
	.align	4
.nv.constant2._ZN7cutlass13device_kernelINS_4fmha6kernel36Sm100FmhaFwdKernelTmaWarpspecializedIN4cute5tupleIJiiiNS5_IJNS5_IJiiEEEiEEEEEENS1_10collective38Sm100FmhaFwdMainloopTmaWarpspecializedINS_6half_tEffNS5_IJNS4_1CILi256EEENSC_ILi128EEESE_EEENS5_IJiNSC_ILi1EEES7_EEENS5_IJiSG_NS5_IJNS5_IJNSC_ILi0EEEiEEEiEEEEEESL_NS9_6NoMaskENS5_IJNSC_ILi2EEESG_SG_EEENSC_ILb0EEEEENS9_38Sm100FmhaFwdEpilogueTmaWarpspecializedISB_fNS5_IJSE_SE_SE_EEESH_NS5_IJSG_S7_EEESP_EENS2_23IndividualTileSchedulerENS2_41Sm100FmhaCtxKernelWarpspecializedScheduleEEEEEvNT_6ParamsE:
        /*0000*/ 	.byte	0x10, 0x70, 0x01, 0x00, 0x60, 0x95, 0x01, 0x00, 0xe0, 0x6f, 0x01, 0x00


//--------------------- .text._ZN7cutlass13device_kernelINS_4fmha6kernel36Sm100FmhaFwdKernelTmaWarpspecializedIN4cute5tupleIJiiiNS5_IJNS5_IJiiEEEiEEEEEENS1_10collective38Sm100FmhaFwdMainloopTmaWarpspecializedINS_6half_tEffNS5_IJNS4_1CILi256EEENSC_ILi128EEESE_EEENS5_IJiNSC_ILi1EEES7_EEENS5_IJiSG_NS5_IJNS5_IJNSC_ILi0EEEiEEEiEEEEEESL_NS9_6NoMaskENS5_IJNSC_ILi2EEESG_SG_EEENSC_ILb0EEEEENS9_38Sm100FmhaFwdEpilogueTmaWarpspecializedISB_fNS5_IJSE_SE_SE_EEESH_NS5_IJSG_S7_EEESP_EENS2_23IndividualTileSchedulerENS2_41Sm100FmhaCtxKernelWarpspecializedScheduleEEEEEvNT_6ParamsE --------------------------
	.section	.text._ZN7cutlass13device_kernelINS_4fmha6kernel36Sm100FmhaFwdKernelTmaWarpspecializedIN4cute5tupleIJiiiNS5_IJNS5_IJiiEEEiEEEEEENS1_10collective38Sm100FmhaFwdMainloopTmaWarpspecializedINS_6half_tEffNS5_IJNS4_1CILi256EEENSC_ILi128EEESE_EEENS5_IJiNSC_ILi1EEES7_EEENS5_IJiSG_NS5_IJNS5_IJNSC_ILi0EEEiEEEiEEEEEESL_NS9_6NoMaskENS5_IJNSC_ILi2EEESG_SG_EEENSC_ILb0EEEEENS9_38Sm100FmhaFwdEpilogueTmaWarpspecializedISB_fNS5_IJSE_SE_SE_EEESH_NS5_IJSG_S7_EEESP_EENS2_23IndividualTileSchedulerENS2_41Sm100FmhaCtxKernelWarpspecializedScheduleEEEEEvNT_6ParamsE,"ax",@progbits
	.align	128
.text._ZN7cutlass13device_kernelINS_4fmha6kernel36Sm100FmhaFwdKernelTmaWarpspecializedIN4cute5tupleIJiiiNS5_IJNS5_IJiiEEEiEEEEEENS1_10collective38Sm100FmhaFwdMainloopTmaWarpspecializedINS_6half_tEffNS5_IJNS4_1CILi256EEENSC_ILi128EEESE_EEENS5_IJiNSC_ILi1EEES7_EEENS5_IJiSG_NS5_IJNS5_IJNSC_ILi0EEEiEEEiEEEEEESL_NS9_6NoMaskENS5_IJNSC_ILi2EEESG_SG_EEENSC_ILb0EEEEENS9_38Sm100FmhaFwdEpilogueTmaWarpspecializedISB_fNS5_IJSE_SE_SE_EEESH_NS5_IJSG_S7_EEESP_EENS2_23IndividualTileSchedulerENS2_41Sm100FmhaCtxKernelWarpspecializedScheduleEEEEEvNT_6ParamsE:
        .type           _ZN7cutlass13device_kernelINS_4fmha6kernel36Sm100FmhaFwdKernelTmaWarpspecializedIN4cute5tupleIJiiiNS5_IJNS5_IJiiEEEiEEEEEENS1_10collective38Sm100FmhaFwdMainloopTmaWarpspecializedINS_6half_tEffNS5_IJNS4_1CILi256EEENSC_ILi128EEESE_EEENS5_IJiNSC_ILi1EEES7_EEENS5_IJiSG_NS5_IJNS5_IJNSC_ILi0EEEiEEEiEEEEEESL_NS9_6NoMaskENS5_IJNSC_ILi2EEESG_SG_EEENSC_ILb0EEEEENS9_38Sm100FmhaFwdEpilogueTmaWarpspecializedISB_fNS5_IJSE_SE_SE_EEESH_NS5_IJSG_S7_EEESP_EENS2_23IndividualTileSchedulerENS2_41Sm100FmhaCtxKernelWarpspecializedScheduleEEEEEvNT_6ParamsE,@function
        .size           _ZN7cutlass13device_kernelINS_4fmha6kernel36Sm100FmhaFwdKernelTmaWarpspecializedIN4cute5tupleIJiiiNS5_IJNS5_IJiiEEEiEEEEEENS1_10collective38Sm100FmhaFwdMainloopTmaWarpspecializedINS_6half_tEffNS5_IJNS4_1CILi256EEENSC_ILi128EEESE_EEENS5_IJiNSC_ILi1EEES7_EEENS5_IJiSG_NS5_IJNS5_IJNSC_ILi0EEEiEEEiEEEEEESL_NS9_6NoMaskENS5_IJNSC_ILi2EEESG_SG_EEENSC_ILb0EEEEENS9_38Sm100FmhaFwdEpilogueTmaWarpspecializedISB_fNS5_IJSE_SE_SE_EEESH_NS5_IJSG_S7_EEESP_EENS2_23IndividualTileSchedulerENS2_41Sm100FmhaCtxKernelWarpspecializedScheduleEEEEEvNT_6ParamsE,(.L_x_480 - _ZN7cutlass13device_kernelINS_4fmha6kernel36Sm100FmhaFwdKernelTmaWarpspecializedIN4cute5tupleIJiiiNS5_IJNS5_IJiiEEEiEEEEEENS1_10collective38Sm100FmhaFwdMainloopTmaWarpspecializedINS_6half_tEffNS5_IJNS4_1CILi256EEENSC_ILi128EEESE_EEENS5_IJiNSC_ILi1EEES7_EEENS5_IJiSG_NS5_IJNS5_IJNSC_ILi0EEEiEEEiEEEEEESL_NS9_6NoMaskENS5_IJNSC_ILi2EEESG_SG_EEENSC_ILb0EEEEENS9_38Sm100FmhaFwdEpilogueTmaWarpspecializedISB_fNS5_IJSE_SE_SE_EEESH_NS5_IJSG_S7_EEESP_EENS2_23IndividualTileSchedulerENS2_41Sm100FmhaCtxKernelWarpspecializedScheduleEEEEEvNT_6ParamsE)
        .other          _ZN7cutlass13device_kernelINS_4fmha6kernel36Sm100FmhaFwdKernelTmaWarpspecializedIN4cute5tupleIJiiiNS5_IJNS5_IJiiEEEiEEEEEENS1_10collective38Sm100FmhaFwdMainloopTmaWarpspecializedINS_6half_tEffNS5_IJNS4_1CILi256EEENSC_ILi128EEESE_EEENS5_IJiNSC_ILi1EEES7_EEENS5_IJiSG_NS5_IJNS5_IJNSC_ILi0EEEiEEEiEEEEEESL_NS9_6NoMaskENS5_IJNSC_ILi2EEESG_SG_EEENSC_ILb0EEEEENS9_38Sm100FmhaFwdEpilogueTmaWarpspecializedISB_fNS5_IJSE_SE_SE_EEESH_NS5_IJSG_S7_EEESP_EENS2_23IndividualTileSchedulerENS2_41Sm100FmhaCtxKernelWarpspecializedScheduleEEEEEvNT_6ParamsE,@"STO_CUDA_ENTRY STV_DEFAULT"
_ZN7cutlass13device_kernelINS_4fmha6kernel36Sm100FmhaFwdKernelTmaWarpspecializedIN4cute5tupleIJiiiNS5_IJNS5_IJiiEEEiEEEEEENS1_10collective38Sm100FmhaFwdMainloopTmaWarpspecializedINS_6half_tEffNS5_IJNS4_1CILi256EEENSC_ILi128EEESE_EEENS5_IJiNSC_ILi1EEES7_EEENS5_IJiSG_NS5_IJNS5_IJNSC_ILi0EEEiEEEiEEEEEESL_NS9_6NoMaskENS5_IJNSC_ILi2EEESG_SG_EEENSC_ILb0EEEEENS9_38Sm100FmhaFwdEpilogueTmaWarpspecializedISB_fNS5_IJSE_SE_SE_EEESH_NS5_IJSG_S7_EEESP_EENS2_23IndividualTileSchedulerENS2_41Sm100FmhaCtxKernelWarpspecializedScheduleEEEEEvNT_6ParamsE:
[----:B------:R-:W1:Y:S02]  /*0000*/  LDC R1, c[0x0][0x37c] ;  /* 0x0000df00ff017b82 */ /* 0x000e640000000800 */
[----:B-1----:R-:W-:Y:S01]  /*0010*/  IADD3 R1, PT, PT, R1, -0x88, RZ ;  /* 0xffffff7801017810 */ /* 0x002fe20007ffe0ff */
[----:B------:R-:W1:Y:S01]  /*0020*/  S2R R0, SR_TID.X ;  /* 0x0000000000007919 */ /* 0x000e620000002100 */
[----:B------:R-:W2:Y:S01]  /*0030*/  LDCU UR5, c[0x0][0x2f8] ;  /* 0x00005f00ff0577ac */ /* 0x000ea20008000800 */
[----:B------:R-:W3:Y:S01]  /*0040*/  LDCU UR4, c[0x0][0x2fc] ;  /* 0x00005f80ff0477ac */ /* 0x000ee20008000800 */
[----:B------:R-:W-:Y:S02]  /*0050*/  UPLOP3.LUT UP2, UPT, UPT, UPT, UPT, 0x40, 0x4 ;  /* 0x000000000004789c */ /* 0x000fe40003f4e870 */
[----:B------:R-:W-:Y:S02]  /*0060*/  UPLOP3.LUT UP1, UPT, UPT, UPT, UPT, 0x80, 0x8 ;  /* 0x000000000008789c */ /* 0x000fe40003f2f070 */
[----:B------:R-:W-:-:S02]  /*0070*/  UP2UR UR41, UPR, URZ, 0x4 ;  /* 0x00000004ff297883 */ /* 0x000fc40008000000 */
[----:B------:R-:W-:Y:S02]  /*0080*/  UPLOP3.LUT UP2, UPT, UPT, UPT, UPT, 0x80, 0x8 ;  /* 0x000000000008789c */ /* 0x000fe40003f4f070 */
[----:B------:R-:W-:Y:S01]  /*0090*/  UPLOP3.LUT UP0, UPT, UPT, UPT, UPT, 0x40, 0x4 ;  /* 0x000000000004789c */ /* 0x000fe20003f0e870 */
[----:B--2---:R-:W-:Y:S01]  /*00a0*/  IADD3 R17, P0, PT, R1, UR5, RZ ;  /* 0x0000000501117c10 */ /* 0x004fe2000ff1e0ff */
[----:B------:R-:W-:Y:S02]  /*00b0*/  UPLOP3.LUT UP6, UPT, UPT, UPT, UPT, 0x40, 0x4 ;  /* 0x000000000004789c */ /* 0x000fe40003fce870 */
[----:B------:R-:W-:Y:S02]  /*00c0*/  UPLOP3.LUT UP5, UPT, UPT, UPT, UPT, 0x40, 0x4 ;  /* 0x000000000004789c */ /* 0x000fe40003fae870 */
[----:B------:R-:W-:Y:S01]  /*00d0*/  UPLOP3.LUT UP4, UPT, UPT, UPT, UPT, 0x40, 0x4 ;  /* 0x000000000004789c */ /* 0x000fe20003f8e870 */
[----:B---3--:R-:W-:Y:S01]  /*00e0*/  IMAD.X R16, RZ, RZ, UR4, P0 ;  /* 0x00000004ff107e24 */ /* 0x008fe200080e06ff */
[----:B------:R-:W-:Y:S01]  /*00f0*/  UP2UR UR39, UPR, URZ, 0x4 ;  /* 0x00000004ff277883 */ /* 0x000fe20008000000 */
[----:B-1----:R-:W-:-:S05]  /*0100*/  SHF.R.U32.HI R72, RZ, 0x5, R0 ;  /* 0x00000005ff487819 */ /* 0x002fca0000011600 */
[----:B------:R-:W1:Y:S02]  /*0110*/  SHFL.IDX PT, R2, R72, RZ, 0x1f ;  /* 0x00001fff48027589 */ /* 0x000e6400000e0000 */
[----:B-1----:R-:W-:-:S04]  /*0120*/  SHF.R.S32.HI R0, RZ, 0x1f, R2 ;  /* 0x0000001fff007819 */ /* 0x002fc80000011402 */
[----:B------:R-:W-:-:S04]  /*0130*/  LEA.HI R0, R0, R2, RZ, 0x2 ;  /* 0x0000000200007211 */ /* 0x000fc800078f10ff */
[----:B------:R-:W-:-:S04]  /*0140*/  SHF.R.S32.HI R0, RZ, 0x2, R0 ;  /* 0x00000002ff007819 */ /* 0x000fc80000011400 */
[----:B------:R-:W-:-:S13]  /*0150*/  ISETP.NE.AND P1, PT, R0, RZ, PT ;  /* 0x000000ff0000720c */ /* 0x000fda0003f25270 */
[----:B------:R-:W-:Y:S05]  /*0160*/  @!P1 BRA `(.L_x_0) ;  /* 0x0000000400249947 */ /* 0x000fea0003800000 */
[----:B------:R-:W-:-:S13]  /*0170*/  ISETP.NE.AND P0, PT, R0, 0x2, PT ;  /* 0x000000020000780c */ /* 0x000fda0003f05270 */
[----:B------:R-:W-:Y:S05]  /*0180*/  @!P0 BRA `(.L_x_1) ;  /* 0x0000000000f48947 */ /* 0x000fea0003800000 */
[----:B------:R-:W-:-:S13]  /*0190*/  ISETP.NE.AND P0, PT, R0, 0x1, PT ;  /* 0x000000010000780c */ /* 0x000fda0003f05270 */
[----:B------:R-:W-:Y:S05]  /*01a0*/  @P0 BRA `(.L_x_2) ;  /* 0x00000000002c0947 */ /* 0x000fea0003800000 */
[----:B------:R-:W-:Y:S01]  /*01b0*/  HFMA2 R0, -RZ, RZ, 0, 5.9604644775390625e-08 ;  /* 0x00000001ff007431 */ /* 0x000fe200000001ff */
[----:B------:R-:W-:Y:S02]  /*01c0*/  UPLOP3.LUT UP3, UPT, UPT, UPT, UPT, 0x40, 0x4 ;  /* 0x000000000004789c */ /* 0x000fe40003f6e870 */
[----:B------:R-:W-:Y:S02]  /*01d0*/  UPLOP3.LUT UP2, UPT, UPT, UPT, UPT, 0x40, 0x4 ;  /* 0x000000000004789c */ /* 0x000fe40003f4e870 */
[----:B------:R-:W-:Y:S02]  /*01e0*/  UPLOP3.LUT UP1, UPT, UPT, UPT, UPT, 0x80, 0x8 ;  /* 0x000000000008789c */ /* 0x000fe40003f2f070 */
[----:B------:R-:W-:Y:S02]  /*01f0*/  UPLOP3.LUT UP0, UPT, UPT, UPT, UPT, 0x40, 0x4 ;  /* 0x000000000004789c */ /* 0x000fe40003f0e870 */
[----:B------:R-:W-:Y:S02]  /*0200*/  UPLOP3.LUT UP6, UPT, UPT, UPT, UPT, 0x40, 0x4 ;  /* 0x000000000004789c */ /* 0x000fe40003fce870 */
[----:B------:R-:W-:-:S02]  /*0210*/  UPLOP3.LUT UP5, UPT, UPT, UPT, UPT, 0x40, 0x4 ;  /* 0x000000000004789c */ /* 0x000fc40003fae870 */
[----:B------:R-:W-:Y:S02]  /*0220*/  UPLOP3.LUT UP4, UPT, UPT, UPT, UPT, 0x80, 0x8 ;  /* 0x000000000008789c */ /* 0x000fe40003f8f070 */
[----:B------:R-:W-:Y:S02]  /*0230*/  UP2UR UR41, UPR, URZ, 0x8 ;  /* 0x00000008ff297883 */ /* 0x000fe40008000000 */
[----:B------:R-:W-:Y:S01]  /*0240*/  UP2UR UR39, UPR, URZ, 0x4 ;  /* 0x00000004ff277883 */ /* 0x000fe20008000000 */
[----:B------:R-:W-:Y:S11]  /*0250*/  BRA `(.L_x_0) ;  /* 0x0000000000e87947 */ /* 0x000ff60003800000 */
.L_x_2:
[----:B------:R-:W-:Y:S01]  /*0260*/  ISETP.NE.AND P0, PT, R2, 0xc, PT ;  /* 0x0000000c0200780c */ /* 0x000fe20003f05270 */
[----:B------:R-:W-:Y:S01]  /*0270*/  UPLOP3.LUT UP2, UPT, UPT, UPT, UPT, 0x40, 0x4 ;  /* 0x000000000004789c */ /* 0x000fe20003f4e870 */
[----:B------:R-:W-:Y:S01]  /*0280*/  HFMA2 R0, -RZ, RZ, 0, 1.78813934326171875e-07 ;  /* 0x00000003ff007431 */ /* 0x000fe200000001ff */
[----:B------:R-:W-:Y:S02]  /*0290*/  UPLOP3.LUT UP1, UPT, UPT, UPT, UPT, 0x80, 0x8 ;  /* 0x000000000008789c */ /* 0x000fe40003f2f070 */
[----:B------:R-:W-:Y:S02]  /*02a0*/  UP2UR UR41, UPR, URZ, 0x4 ;  /* 0x00000004ff297883 */ /* 0x000fe40008000000 */
[----:B------:R-:W-:Y:S02]  /*02b0*/  UPLOP3.LUT UP2, UPT, UPT, UPT, UPT, 0x40, 0x4 ;  /* 0x000000000004789c */ /* 0x000fe40003f4e870 */
[----:B------:R-:W-:Y:S02]  /*02c0*/  UPLOP3.LUT UP0, UPT, UPT, UPT, UPT, 0x40, 0x4 ;  /* 0x000000000004789c */ /* 0x000fe40003f0e870 */
[----:B------:R-:W-:-:S02]  /*02d0*/  UPLOP3.LUT UP6, UPT, UPT, UPT, UPT, 0x40, 0x4 ;  /* 0x000000000004789c */ /* 0x000fc40003fce870 */
[----:B------:R-:W-:Y:S02]  /*02e0*/  UPLOP3.LUT UP5, UPT, UPT, UPT, UPT, 0x80, 0x8 ;  /* 0x000000000008789c */ /* 0x000fe40003faf070 */
[----:B------:R-:W-:Y:S02]  /*02f0*/  UPLOP3.LUT UP4, UPT, UPT, UPT, UPT, 0x40, 0x4 ;  /* 0x000000000004789c */ /* 0x000fe40003f8e870 */
[----:B------:R-:W-:Y:S01]  /*0300*/  UP2UR UR39, UPR, URZ, 0x4 ;  /* 0x00000004ff277883 */ /* 0x000fe20008000000 */
[----:B------:R-:W-:Y:S11]  /*0310*/  @!P0 BRA `(.L_x_0) ;  /* 0x0000000000b88947 */ /* 0x000ff60003800000 */
[----:B------:R-:W-:-:S13]  /*0320*/  ISETP.NE.AND P0, PT, R2, 0xe, PT ;  /* 0x0000000e0200780c */ /* 0x000fda0003f05270 */
[----:B------:R-:W-:Y:S05]  /*0330*/  @!P0 BRA `(.L_x_3) ;  /* 0x00000000005c8947 */ /* 0x000fea0003800000 */
[----:B------:R-:W-:-:S13]  /*0340*/  ISETP.NE.AND P0, PT, R2, 0xd, PT ;  /* 0x0000000d0200780c */ /* 0x000fda0003f05270 */
[----:B------:R-:W-:Y:S05]  /*0350*/  @P0 BRA `(.L_x_4) ;  /* 0x00000000002c0947 */ /* 0x000fea0003800000 */
[----:B------:R-:W-:Y:S01]  /*0360*/  HFMA2 R0, -RZ, RZ, 0, 2.384185791015625e-07 ;  /* 0x00000004ff007431 */ /* 0x000fe200000001ff */
        /* <DEDUP_REMOVED lines=10> */
.L_x_4:
[----:B------:R-:W-:Y:S01]  /*0410*/  HFMA2 R0, -RZ, RZ, 0, 3.5762786865234375e-07 ;  /* 0x00000006ff007431 */ /* 0x000fe200000001ff */
[----:B------:R-:W-:Y:S02]  /*0420*/  UPLOP3.LUT UP3, UPT, UPT, UPT, UPT, 0x40, 0x4 ;  /* 0x000000000004789c */ /* 0x000fe40003f6e870 */
[----:B------:R-:W-:Y:S02]  /*0430*/  UPLOP3.LUT UP2, UPT, UPT, UPT, UPT, 0x40, 0x4 ;  /* 0x000000000004789c */ /* 0x000fe40003f4e870 */
[----:B------:R-:W-:Y:S02]  /*0440*/  UPLOP3.LUT UP0, UPT, UPT, UPT, UPT, 0x40, 0x4 ;  /* 0x000000000004789c */ /* 0x000fe40003f0e870 */
[----:B------:R-:W-:Y:S02]  /*0450*/  UPLOP3.LUT UP6, UPT, UPT, UPT, UPT, 0x40, 0x4 ;  /* 0x000000000004789c */ /* 0x000fe40003fce870 */
[----:B------:R-:W-:Y:S02]  /*0460*/  UPLOP3.LUT UP5, UPT, UPT, UPT, UPT, 0x40, 0x4 ;  /* 0x000000000004789c */ /* 0x000fe40003fae870 */
[----:B------:R-:W-:-:S02]  /*0470*/  UPLOP3.LUT UP4, UPT, UPT, UPT, UPT, 0x40, 0x4 ;  /* 0x000000000004789c */ /* 0x000fc40003f8e870 */
[----:B------:R-:W-:Y:S02]  /*0480*/  UP2UR UR41, UPR, URZ, 0x8 ;  /* 0x00000008ff297883 */ /* 0x000fe40008000000 */
[----:B------:R-:W-:Y:S01]  /*0490*/  UP2UR UR39, UPR, URZ, 0x4 ;  /* 0x00000004ff277883 */ /* 0x000fe20008000000 */
[----:B------:R-:W-:Y:S11]  /*04a0*/  BRA `(.L_x_0) ;  /* 0x0000000000547947 */ /* 0x000ff60003800000 */
.L_x_3:
[----:B------:R-:W-:Y:S01]  /*04b0*/  HFMA2 R0, -RZ, RZ, 0, 2.98023223876953125e-07 ;  /* 0x00000005ff007431 */ /* 0x000fe200000001ff */
        /* <DEDUP_REMOVED lines=10> */
.L_x_1:
[----:B------:R-:W-:Y:S01]  /*0560*/  HFMA2 R0, -RZ, RZ, 0, 1.1920928955078125e-07 ;  /* 0x00000002ff007431 */ /* 0x000fe200000001ff */
        /* <DEDUP_REMOVED lines=8> */
[----:B------:R-:W-:-:S12]  /*05f0*/  UP2UR UR39, UPR, URZ, 0x4 ;  /* 0x00000004ff277883 */ /* 0x000fd80008000000 */
.L_x_0:
[----:B------:R-:W-:Y:S01]  /*0600*/  ELECT P0, URZ, PT ;  /* 0x0000000000ff782f */ /* 0x000fe20003800000 */
[----:B------:R-:W-:Y:S03]  /*0610*/  BSSY.RECONVERGENT B0, `(.L_x_5) ;  /* 0x000000f000007945 */ /* 0x000fe60003800200 */
[----:B------:R-:W-:Y:S02]  /*0620*/  PLOP3.LUT P2, PT, P0, PT, UP0, 0x5d, 0xd5 ;  /* 0x0000000000d5781c */ /* 0x000fe4000074eb0d */
[----:B------:R-:W-:-:S11]  /*0630*/  PLOP3.LUT P1, PT, P0, PT, UP6, 0x5d, 0xd5 ;  /* 0x0000000000d5781c */ /* 0x000fd6000072eb6d */
[----:B------:R-:W-:Y:S05]  /*0640*/  @P2 BRA `(.L_x_6) ;  /* 0x00000000002c2947 */ /* 0x000fea0003800000 */
[----:B------:R-:W1:Y:S02]  /*0650*/  LDCU.64 UR4, c[0x0][0x348] ;  /* 0x00006900ff0477ac */ /* 0x000e640008000a00 */
[----:B-1----:R-:W-:-:S04]  /*0660*/  UIADD3 UR8, UP0, UPT, UR4, 0x80, URZ ;  /* 0x0000008004087890 */ /* 0x002fc8000ff1e0ff */
[----:B------:R-:W-:Y:S02]  /*0670*/  UIADD3.X UR9, UPT, UPT, URZ, UR5, URZ, UP0, !UPT ;  /* 0x00000005ff097290 */ /* 0x000fe400087fe4ff */
[----:B------:R-:W-:-:S04]  /*0680*/  UIADD3 UR6, UP0, UPT, UR4, 0x180, URZ ;  /* 0x0000018004067890 */ /* 0x000fc8000ff1e0ff */
[----:B------:R-:W-:Y:S02]  /*0690*/  UIADD3.X UR7, UPT, UPT, URZ, UR5, URZ, UP0, !UPT ;  /* 0x00000005ff077290 */ /* 0x000fe400087fe4ff */
[----:B------:R-:W-:Y:S01]  /*06a0*/  UIADD3 UR4, UP0, UPT, UR4, 0x280, URZ ;  /* 0x0000028004047890 */ /* 0x000fe2000ff1e0ff */
[----:B------:R1:W-:Y:S03]  /*06b0*/  UTMACCTL.PF [UR8] ;  /* 0x00000000080079b9 */ /* 0x0003e60008040000 */
[----:B------:R-:W-:-:S03]  /*06c0*/  UIADD3.X UR5, UPT, UPT, URZ, UR5, URZ, UP0, !UPT ;  /* 0x00000005ff057290 */ /* 0x000fc600087fe4ff */
[----:B------:R1:W-:Y:S06]  /*06d0*/  UTMACCTL.PF [UR6] ;  /* 0x00000000060079b9 */ /* 0x0003ec0008040000 */
[----:B------:R1:W-:Y:S02]  /*06e0*/  UTMACCTL.PF [UR4] ;  /* 0x00000000040079b9 */ /* 0x0003e40008040000 */
[----:B-1----:R-:W-:Y:S01]  /*06f0*/  NOP ;  /* 0x0000000000007918 */ /* 0x002fe20000000000 */
.L_x_6:
[----:B------:R-:W-:Y:S05]  /*0700*/  BSYNC.RECONVERGENT B0 ;  /* 0x0000000000007941 */ /* 0x000fea0003800200 */
.L_x_5:
[----:B------:R-:W-:Y:S04]  /*0710*/  BSSY.RECONVERGENT B0, `(.L_x_7) ;  /* 0x000001b000007945 */ /* 0x000fe80003800200 */
[----:B------:R-:W-:Y:S05]  /*0720*/  @P1 BRA `(.L_x_8) ;  /* 0x0000000000241947 */ /* 0x000fea0003800000 */
[----:B------:R-:W1:Y:S01]  /*0730*/  LDCU.64 UR4, c[0x0][0x348] ;  /* 0x00006900ff0477ac */ /* 0x000e620008000a00 */
[----:B------:R-:W-:Y:S02]  /*0740*/  PLOP3.LUT P6, PT, PT, PT, PT, 0x80, 0x8 ;  /* 0x000000000008781c */ /* 0x000fe40003fcf070 */
[----:B------:R-:W-:Y:S02]  /*0750*/  PLOP3.LUT P5, PT, PT, PT, PT, 0x8, 0x80 ;  /* 0x000000000080781c */ /* 0x000fe40003fae170 */
[----:B------:R-:W-:Y:S02]  /*0760*/  PLOP3.LUT P4, PT, PT, PT, PT, 0x80, 0x8 ;  /* 0x000000000008781c */ /* 0x000fe40003f8f070 */
[----:B------:R-:W-:Y:S01]  /*0770*/  PLOP3.LUT P3, PT, PT, PT, PT, 0x80, 0x8 ;  /* 0x000000000008781c */ /* 0x000fe20003f6f070 */
[----:B-1----:R-:W-:-:S04]  /*0780*/  UIADD3 UR4, UP0, UPT, UR4, 0x400, URZ ;  /* 0x0000040004047890 */ /* 0x002fc8000ff1e0ff */
[----:B------:R-:W-:-:S09]  /*0790*/  UIADD3.X UR5, UPT, UPT, URZ, UR5, URZ, UP0, !UPT ;  /* 0x00000005ff057290 */ /* 0x000fd200087fe4ff */
[----:B------:R1:W-:Y:S02]  /*07a0*/  UTMACCTL.PF [UR4] ;  /* 0x00000000040079b9 */ /* 0x0003e40008040000 */
[----:B-1----:R-:W-:Y:S05]  /*07b0*/  BRA `(.L_x_9) ;  /* 0x0000000000407947 */ /* 0x002fea0003800000 */
.L_x_8:
[----:B------:R-:W-:-:S13]  /*07c0*/  ISETP.NE.AND P1, PT, R0, 0x3, PT ;  /* 0x000000030000780c */ /* 0x000fda0003f25270 */
[----:B------:R-:W-:Y:S05]  /*07d0*/  @!P1 BRA `(.L_x_10) ;  /* 0x0000000000289947 */ /* 0x000fea0003800000 */
[----:B------:R-:W-:Y:S02]  /*07e0*/  ISETP.NE.AND P1, PT, R0, 0x4, PT ;  /* 0x000000040000780c */ /* 0x000fe40003f25270 */
[----:B------:R-:W-:Y:S02]  /*07f0*/  PLOP3.LUT P4, PT, PT, PT, PT, 0x80, 0x8 ;  /* 0x000000000008781c */ /* 0x000fe40003f8f070 */
[----:B------:R-:W-:Y:S02]  /*0800*/  PLOP3.LUT P5, PT, PT, PT, PT, 0x8, 0x80 ;  /* 0x000000000080781c */ /* 0x000fe40003fae170 */
[----:B------:R-:W-:Y:S02]  /*0810*/  PLOP3.LUT P6, PT, PT, PT, PT, 0x80, 0x8 ;  /* 0x000000000008781c */ /* 0x000fe40003fcf070 */
[----:B------:R-:W-:-:S05]  /*0820*/  PLOP3.LUT P3, PT, PT, PT, PT, 0x80, 0x8 ;  /* 0x000000000008781c */ /* 0x000fca0003f6f070 */
[----:B------:R-:W-:Y:S08]  /*0830*/  @P1 BRA `(.L_x_9) ;  /* 0x0000000000201947 */ /* 0x000ff00003800000 */
[----:B------:R-:W-:Y:S02]  /*0840*/  PLOP3.LUT P5, PT, PT, PT, PT, 0x8, 0x80 ;  /* 0x000000000080781c */ /* 0x000fe40003fae170 */
[----:B------:R-:W-:Y:S02]  /*0850*/  PLOP3.LUT P6, PT, PT, PT, PT, 0x8, 0x80 ;  /* 0x000000000080781c */ /* 0x000fe40003fce170 */
[----:B------:R-:W-:Y:S01]  /*0860*/  PLOP3.LUT P3, PT, PT, PT, PT, 0x8, 0x80 ;  /* 0x000000000080781c */ /* 0x000fe20003f6e170 */
[----:B------:R-:W-:-:S12]  /*0870*/  BRA `(.L_x_9) ;  /* 0x0000000000107947 */ /* 0x000fd80003800000 */
.L_x_10:
[----:B------:R-:W-:Y:S02]  /*0880*/  PLOP3.LUT P6, PT, PT, PT, PT, 0x8, 0x80 ;  /* 0x000000000080781c */ /* 0x000fe40003fce170 */
[----:B------:R-:W-:Y:S02]  /*0890*/  PLOP3.LUT P5, PT, PT, PT, PT, 0x80, 0x8 ;  /* 0x000000000008781c */ /* 0x000fe40003faf070 */
[----:B------:R-:W-:Y:S02]  /*08a0*/  PLOP3.LUT P4, PT, PT, PT, PT, 0x8, 0x80 ;  /* 0x000000000080781c */ /* 0x000fe40003f8e170 */
[----:B------:R-:W-:-:S13]  /*08b0*/  PLOP3.LUT P3, PT, PT, PT, PT, 0x80, 0x8 ;  /* 0x000000000008781c */ /* 0x000fda0003f6f070 */
.L_x_9:
[----:B------:R-:W-:Y:S05]  /*08c0*/  BSYNC.RECONVERGENT B0 ;  /* 0x0000000000007941 */ /* 0x000fea0003800200 */
.L_x_7:
[----:B------:R-:W1:Y:S01]  /*08d0*/  SHFL.IDX PT, R2, R72, RZ, 0x1f ;  /* 0x00001fff48027589 */ /* 0x000e6200000e0000 */
[----:B------:R-:W-:Y:S02]  /*08e0*/  ISETP.NE.AND P1, PT, R0, 0x3, PT ;  /* 0x000000030000780c */ /* 0x000fe40003f25270 */
[----:B------:R-:W-:Y:S02]  /*08f0*/  PLOP3.LUT P0, PT, P0, PT, UP1, 0xae, 0xea ;  /* 0x0000000000ea781c */ /* 0x000fe4000070f51e */
[----:B-1----:R-:W-:-:S13]  /*0900*/  ISETP.NE.AND P2, PT, R2, RZ, PT ;  /* 0x000000ff0200720c */ /* 0x002fda0003f45270 */
[----:B------:R-:W-:Y:S05]  /*0910*/  @P2 BRA `(.L_x_11) ;  /* 0x0000000000382947 */ /* 0x000fea0003800000 */
[----:B------:R-:W1:Y:S01]  /*0920*/  S2UR UR4, SR_CgaCtaId ;  /* 0x00000000000479c3 */ /* 0x000e620000008800 */
[----:B------:R-:W-:Y:S01]  /*0930*/  UMOV UR5, 0x400 ;  /* 0x0000040000057882 */ /* 0x000fe20000000000 */
[----:B------:R-:W-:Y:S01]  /*0940*/  UMOV UR6, 0x1 ;  /* 0x0000000100067882 */ /* 0x000fe20000000000 */
[----:B------:R-:W-:Y:S01]  /*0950*/  ELECT P2, URZ, PT ;  /* 0x0000000000ff782f */ /* 0x000fe20003840000 */
[----:B------:R-:W-:-:S04]  /*0960*/  UIADD3 UR6, UPT, UPT, -UR6, 0x100000, URZ ;  /* 0x0010000006067890 */ /* 0x000fc8000fffe1ff */
[----:B------:R-:W-:Y:S02]  /*0970*/  USHF.L.U32 UR7, UR6, 0xb, URZ ;  /* 0x0000000b06077899 */ /* 0x000fe400080006ff */
[----:B------:R-:W-:Y:S02]  /*0980*/  USHF.L.U32 UR6, UR6, 0x1, URZ ;  /* 0x0000000106067899 */ /* 0x000fe400080006ff */
[----:B-1----:R-:W-:Y:S01]  /*0990*/  ULEA UR4, UR4, UR5, 0x18 ;  /* 0x0000000504047291 */ /* 0x002fe2000f8ec0ff */
[----:B------:R-:W1:Y:S11]  /*09a0*/  FENCE.VIEW.ASYNC.S ;  /* 0x00000000000073c6 */ /* 0x000e760000000000 */
[----:B-1----:R1:W2:Y:S01]  /*09b0*/  SYNCS.EXCH.64 URZ, [UR4+0x28000], UR6 ;  /* 0x0280000604ff75b2 */ /* 0x0022a20008000100 */
[----:B------:R1:W3:Y:S01]  /*09c0*/  SYNCS.EXCH.64 URZ, [UR4+0x28010], UR6 ;  /* 0x0280100604ff75b2 */ /* 0x0002e20008000100 */
[----:B------:R1:W4:Y:S01]  /*09d0*/  SYNCS.EXCH.64 URZ, [UR4+0x28008], UR6 ;  /* 0x0280080604ff75b2 */ /* 0x0003220008000100 */
[----:B------:R1:W1:Y:S01]  /*09e0*/  SYNCS.EXCH.64 URZ, [UR4+0x28018], UR6 ;  /* 0x0280180604ff75b2 */ /* 0x0002620008000100 */
[----:B------:R-:W-:Y:S01]  /*09f0*/  NOP ;  /* 0x0000000000007918 */ /* 0x000fe20000000000 */
.L_x_11:
[----:B------:R-:W-:Y:S01]  /*0a00*/  NOP ;  /* 0x0000000000007918 */ /* 0x000fe20000000000 */
[----:B------:R-:W-:Y:S05]  /*0a10*/  @!P1 BRA `(.L_x_12) ;  /* 0x0000000000289947 */ /* 0x000fea0003800000 */
[----:B------:R-:W-:Y:S01]  /*0a20*/  ISETP.NE.AND P1, PT, R0, 0x4, PT ;  /* 0x000000040000780c */ /* 0x000fe20003f25270 */
[----:B------:R-:W-:Y:S02]  /*0a30*/  UPLOP3.LUT UP3, UPT, UPT, UPT, UPT, 0x80, 0x8 ;  /* 0x000000000008789c */ /* 0x000fe40003f6f070 */
[----:B------:R-:W-:Y:S02]  /*0a40*/  UPLOP3.LUT UP2, UPT, UPT, UPT, UPT, 0x40, 0x4 ;  /* 0x000000000004789c */ /* 0x000fe40003f4e870 */
[----:B------:R-:W-:Y:S02]  /*0a50*/  UPLOP3.LUT UP1, UPT, UPT, UPT, UPT, 0x80, 0x8 ;  /* 0x000000000008789c */ /* 0x000fe40003f2f070 */
[----:B------:R-:W-:-:S06]  /*0a60*/  UPLOP3.LUT UP0, UPT, UPT, UPT, UPT, 0x80, 0x8 ;  /* 0x000000000008789c */ /* 0x000fcc0003f0f070 */
[----:B------:R-:W-:Y:S05]  /*0a70*/  @P1 BRA `(.L_x_13) ;  /* 0x0000000000201947 */ /* 0x000fea0003800000 */
[----:B------:R-:W-:Y:S02]  /*0a80*/  UPLOP3.LUT UP2, UPT, UPT, UPT, UPT, 0x40, 0x4 ;  /* 0x000000000004789c */ /* 0x000fe40003f4e870 */
[----:B------:R-:W-:Y:S02]  /*0a90*/  UPLOP3.LUT UP3, UPT, UPT, UPT, UPT, 0x40, 0x4 ;  /* 0x000000000004789c */ /* 0x000fe40003f6e870 */
[----:B------:R-:W-:Y:S01]  /*0aa0*/  UPLOP3.LUT UP0, UPT, UPT, UPT, UPT, 0x40, 0x4 ;  /* 0x000000000004789c */ /* 0x000fe20003f0e870 */
[----:B------:R-:W-:Y:S05]  /*0ab0*/  BRA `(.L_x_13) ;  /* 0x0000000000107947 */ /* 0x000fea0003800000 */
.L_x_12:
[----:B------:R-:W-:Y:S02]  /*0ac0*/  UPLOP3.LUT UP3, UPT, UPT, UPT, UPT, 0x40, 0x4 ;  /* 0x000000000004789c */ /* 0x000fe40003f6e870 */
[----:B------:R-:W-:Y:S02]  /*0ad0*/  UPLOP3.LUT UP2, UPT, UPT, UPT, UPT, 0x80, 0x8 ;  /* 0x000000000008789c */ /* 0x000fe40003f4f070 */
[----:B------:R-:W-:Y:S02]  /*0ae0*/  UPLOP3.LUT UP1, UPT, UPT, UPT, UPT, 0x40, 0x4 ;  /* 0x000000000004789c */ /* 0x000fe40003f2e870 */
[----:B------:R-:W-:Y:S02]  /*0af0*/  UPLOP3.LUT UP0, UPT, UPT, UPT, UPT, 0x80, 0x8 ;  /* 0x000000000008789c */ /* 0x000fe40003f0f070 */
.L_x_13:
[----:B------:R-:W5:Y:S02]  /*0b00*/  SHFL.IDX PT, R2, R72, RZ, 0x1f ;  /* 0x00001fff48027589 */ /* 0x000f6400000e0000 */
[----:B-----5:R-:W-:-:S13]  /*0b10*/  ISETP.NE.AND P1, PT, R2, RZ, PT ;  /* 0x000000ff0200720c */ /* 0x020fda0003f25270 */
[----:B------:R-:W-:Y:S05]  /*0b20*/  @P1 BRA `(.L_x_14) ;  /* 0x0000000000401947 */ /* 0x000fea0003800000 */
[----:B-1----:R-:W1:Y:S01]  /*0b30*/  S2UR UR4, SR_CgaCtaId ;  /* 0x00000000000479c3 */ /* 0x002e620000008800 */
        /* <DEDUP_REMOVED lines=8> */
[----:B-1----:R1:W1:Y:S01]  /*0bc0*/  SYNCS.EXCH.64 URZ, [UR4+0x28020], UR6 ;  /* 0x0280200604ff75b2 */ /* 0x0022620008000100 */
[----:B------:R1:W1:Y:S01]  /*0bd0*/  SYNCS.EXCH.64 URZ, [UR4+0x28038], UR6 ;  /* 0x0280380604ff75b2 */ /* 0x0002620008000100 */
[----:B------:R1:W1:Y:S01]  /*0be0*/  SYNCS.EXCH.64 URZ, [UR4+0x28028], UR6 ;  /* 0x0280280604ff75b2 */ /* 0x0002620008000100 */
[----:B------:R1:W1:Y:S01]  /*0bf0*/  SYNCS.EXCH.64 URZ, [UR4+0x28040], UR6 ;  /* 0x0280400604ff75b2 */ /* 0x0002620008000100 */
[----:B------:R1:W1:Y:S01]  /*0c00*/  SYNCS.EXCH.64 URZ, [UR4+0x28030], UR6 ;  /* 0x0280300604ff75b2 */ /* 0x0002620008000100 */
[----:B------:R1:W1:Y:S01]  /*0c10*/  SYNCS.EXCH.64 URZ, [UR4+0x28048], UR6 ;  /* 0x0280480604ff75b2 */ /* 0x0002620008000100 */
[----:B------:R-:W-:Y:S01]  /*0c20*/  NOP ;  /* 0x0000000000007918 */ /* 0x000fe20000000000 */
.L_x_14:
[----:B------:R-:W5:Y:S01]  /*0c30*/  SHFL.IDX PT, R2, R72, RZ, 0x1f ;  /* 0x00001fff48027589 */ /* 0x000f6200000e0000 */
[----:B------:R-:W-:Y:S01]  /*0c40*/  NOP ;  /* 0x0000000000007918 */ /* 0x000fe20000000000 */
[----:B-----5:R-:W-:-:S13]  /*0c50*/  ISETP.NE.AND P1, PT, R2, RZ, PT ;  /* 0x000000ff0200720c */ /* 0x020fda0003f25270 */
[----:B------:R-:W-:Y:S05]  /*0c60*/  @P1 BRA `(.L_x_15) ;  /* 0x0000000000401947 */ /* 0x000fea0003800000 */
[----:B-1----:R-:W1:Y:S01]  /*0c70*/  S2UR UR4, SR_CgaCtaId ;  /* 0x00000000000479c3 */ /* 0x002e620000008800 */
[----:B------:R-:W-:Y:S01]  /*0c80*/  UMOV UR5, 0x400 ;  /* 0x0000040000057882 */ /* 0x000fe20000000000 */
[----:B------:R-:W-:Y:S01]  /*0c90*/  UMOV UR6, 0x1 ;  /* 0x0000000100067882 */ /* 0x000fe20000000000 */
[----:B------:R-:W-:Y:S01]  /*0ca0*/  UMOV UR8, 0x80 ;  /* 0x0000008000087882 */ /* 0x000fe20000000000 */
[----:B------:R-:W-:-:S04]  /*0cb0*/  UIADD3 UR6, UPT, UPT, -UR6, 0x100000, URZ ;  /* 0x0010000006067890 */ /* 0x000fc8000fffe1ff */
[----:B------:R-:W-:Y:S02]  /*0cc0*/  USHF.L.U32 UR7, UR6, 0xb, URZ ;  /* 0x0000000b06077899 */ /* 0x000fe400080006ff */
[----:B------:R-:W-:Y:S02]  /*0cd0*/  USHF.L.U32 UR6, UR6, 0x1, URZ ;  /* 0x0000000106067899 */ /* 0x000fe400080006ff */
[----:B------:R-:W-:-:S04]  /*0ce0*/  UIADD3 UR8, UPT, UPT, -UR8, 0x100000, URZ ;  /* 0x0010000008087890 */ /* 0x000fc8000fffe1ff */
[----:B------:R-:W-:Y:S02]  /*0cf0*/  USHF.L.U32 UR9, UR8, 0xb, URZ ;  /* 0x0000000b08097899 */ /* 0x000fe400080006ff */
[----:B------:R-:W-:Y:S01]  /*0d00*/  USHF.L.U32 UR8, UR8, 0x1, URZ ;  /* 0x0000000108087899 */ /* 0x000fe200080006ff */
[----:B------:R-:W-:Y:S01]  /*0d10*/  ELECT P1, URZ, PT ;  /* 0x0000000000ff782f */ /* 0x000fe20003820000 */
[----:B-1----:R-:W-:Y:S01]  /*0d20*/  ULEA UR4, UR4, UR5, 0x18 ;  /* 0x0000000504047291 */ /* 0x002fe2000f8ec0ff */
[----:B------:R-:W1:Y:S11]  /*0d30*/  FENCE.VIEW.ASYNC.S ;  /* 0x00000000000073c6 */ /* 0x000e760000000000 */
[----:B-1----:R1:W1:Y:S01]  /*0d40*/  SYNCS.EXCH.64 URZ, [UR4+0x28050], UR6 ;  /* 0x0280500604ff75b2 */ /* 0x0022620008000100 */
[----:B------:R1:W1:Y:S01]  /*0d50*/  SYNCS.EXCH.64 URZ, [UR4+0x28058], UR8 ;  /* 0x0280580804ff75b2 */ /* 0x0002620008000100 */
[----:B------:R-:W-:Y:S01]  /*0d60*/  NOP ;  /* 0x0000000000007918 */ /* 0x000fe20000000000 */
.L_x_15:
[----:B------:R-:W5:Y:S01]  /*0d70*/  SHFL.IDX PT, R2, R72, RZ, 0x1f ;  /* 0x00001fff48027589 */ /* 0x000f6200000e0000 */
[----:B-1----:R-:W-:Y:S01]  /*0d80*/  UP2UR UR4, UPR, URZ, 0x1 ;  /* 0x00000001ff047883 */ /* 0x002fe20008000000 */
[----:B------:R-:W-:Y:S01]  /*0d90*/  ISETP.NE.AND P2, PT, R0, 0x2, PT ;  /* 0x000000020000780c */ /* 0x000fe20003f45270 */
[----:B------:R-:W-:Y:S01]  /*0da0*/  UISETP.NE.AND UP0, UPT, UR39, URZ, UPT ;  /* 0x000000ff2700728c */ /* 0x000fe2000bf05270 */
[----:B------:R-:W-:-:S03]  /*0db0*/  NOP ;  /* 0x0000000000007918 */ /* 0x000fc60000000000 */
[----:B------:R-:W-:Y:S02]  /*0dc0*/  USEL UR5, URZ, 0x2, !UP0 ;  /* 0x00000002ff057887 */ /* 0x000fe4000c000000 */
[----:B------:R-:W-:Y:S02]  /*0dd0*/  UISETP.NE.AND UP0, UPT, UR4, URZ, UPT ;  /* 0x000000ff0400728c */ /* 0x000fe4000bf05270 */
[----:B------:R-:W-:Y:S02]  /*0de0*/  USEL UR4, URZ, 0x2, !UP4 ;  /* 0x00000002ff047887 */ /* 0x000fe4000e000000 */
[----:B------:R-:W-:Y:S02]  /*0df0*/  USEL UR47, UR5, 0x1, !UP5 ;  /* 0x00000001052f7887 */ /* 0x000fe4000e800000 */
[----:B------:R-:W-:Y:S01]  /*0e00*/  USEL UR48, UR4, 0x1, !UP5 ;  /* 0x0000000104307887 */ /* 0x000fe2000e800000 */
[----:B-----5:R-:W-:-:S13]  /*0e10*/  ISETP.NE.AND P1, PT, R2, RZ, PT ;  /* 0x000000ff0200720c */ /* 0x020fda0003f25270 */
[----:B------:R-:W-:Y:S05]  /*0e20*/  @P1 BRA `(.L_x_16) ;  /* 0x0000000000401947 */ /* 0x000fea0003800000 */
[----:B------:R-:W1:Y:S01]  /*0e30*/  S2UR UR4, SR_CgaCtaId ;  /* 0x00000000000479c3 */ /* 0x000e620000008800 */
        /* <DEDUP_REMOVED lines=15> */
.L_x_16:
[----:B------:R-:W-:Y:S01]  /*0f30*/  NOP ;  /* 0x0000000000007918 */ /* 0x000fe20000000000 */
[----:B------:R-:W-:Y:S05]  /*0f40*/  @!P2 BRA `(.L_x_17) ;  /* 0x000000000024a947 */ /* 0x000fea0003800000 */
[----:B------:R-:W-:Y:S01]  /*0f50*/  ISETP.NE.AND P1, PT, R0, RZ, PT ;  /* 0x000000ff0000720c */ /* 0x000fe20003f25270 */
[----:B-1----:R-:W-:Y:S02]  /*0f60*/  UP2UR UR4, UPR, URZ, 0x1 ;  /* 0x00000001ff047883 */ /* 0x002fe40008000000 */
[----:B------:R-:W-:Y:S01]  /*0f70*/  UPLOP3.LUT UP0, UPT, UPT, UPT, UPT, 0x80, 0x8 ;  /* 0x000000000008789c */ /* 0x000fe20003f0f070 */
[----:B------:R-:W-:-:S03]  /*0f80*/  UMOV UR10, URZ ;  /* 0x000000ff000a7c82 */ /* 0x000fc60008000000 */
[----:B------:R-:W-:Y:S02]  /*0f90*/  UP2UR UR42, UPR, URZ, 0x1 ;  /* 0x00000001ff2a7883 */ /* 0x000fe40008000000 */
[----:B------:R-:W-:-:S04]  /*0fa0*/  UISETP.NE.AND UP0, UPT, UR4, URZ, UPT ;  /* 0x000000ff0400728c */ /* 0x000fc8000bf05270 */
[----:B------:R-:W-:Y:S07]  /*0fb0*/  @P1 BRA `(.L_x_18) ;  /* 0x00000000001c1947 */ /* 0x000fee0003800000 */
[----:B------:R-:W-:Y:S01]  /*0fc0*/  UMOV UR10, 0x1 ;  /* 0x00000001000a7882 */ /* 0x000fe20000000000 */
[----:B------:R-:W-:Y:S05]  /*0fd0*/  BRA `(.L_x_18) ;  /* 0x0000000000147947 */ /* 0x000fea0003800000 */
.L_x_17:
[----:B-1----:R-:W-:Y:S02]  /*0fe0*/  UP2UR UR4, UPR, URZ, 0x1 ;  /* 0x00000001ff047883 */ /* 0x002fe40008000000 */
[----:B------:R-:W-:Y:S01]  /*0ff0*/  UPLOP3.LUT UP0, UPT, UPT, UPT, UPT, 0x40, 0x4 ;  /* 0x000000000004789c */ /* 0x000fe20003f0e870 */
[----:B------:R-:W-:-:S03]  /*1000*/  UMOV UR10, 0x2 ;  /* 0x00000002000a7882 */ /* 0x000fc60000000000 */
[----:B------:R-:W-:Y:S02]  /*1010*/  UP2UR UR42, UPR, URZ, 0x1 ;  /* 0x00000001ff2a7883 */ /* 0x000fe40008000000 */
[----:B------:R-:W-:Y:S02]  /*1020*/  UISETP.NE.AND UP0, UPT, UR4, URZ, UPT ;  /* 0x000000ff0400728c */ /* 0x000fe4000bf05270 */
.L_x_18:
[----:B------:R-:W1:Y:S02]  /*1030*/  SHFL.IDX PT, R2, R72, RZ, 0x1f ;  /* 0x00001fff48027589 */ /* 0x000e6400000e0000 */
        /* <DEDUP_REMOVED lines=13> */
[----:B------:R-:W-:Y:S01]  /*1110*/  NOP ;  /* 0x0000000000007918 */ /* 0x000fe20000000000 */
.L_x_19:
[----:B------:R-:W-:Y:S01]  /*1120*/  NOP ;  /* 0x0000000000007918 */ /* 0x000fe20000000000 */
[----:B------:R-:W-:Y:S05]  /*1130*/  @!P2 BRA `(.L_x_20) ;  /* 0x000000000024a947 */ /* 0x000fea0003800000 */
[----:B------:R-:W-:Y:S01]  /*1140*/  ISETP.NE.AND P1, PT, R0, 0x1, PT ;  /* 0x000000010000780c */ /* 0x000fe20003f25270 */
        /* <DEDUP_REMOVED lines=8> */
.L_x_20:
[----:B-1----:R-:W-:Y:S02]  /*11d0*/  UP2UR UR4, UPR, URZ, 0x1 ;  /* 0x00000001ff047883 */ /* 0x002fe40008000000 */
[----:B------:R-:W-:Y:S01]  /*11e0*/  UPLOP3.LUT UP0, UPT, UPT, UPT, UPT, 0x40, 0x4 ;  /* 0x000000000004789c */ /* 0x000fe20003f0e870 */
[----:B------:R-:W-:-:S03]  /*11f0*/  UMOV UR5, 0x2 ;  /* 0x0000000200057882 */ /* 0x000fc60000000000 */
[----:B------:R-:W-:Y:S02]  /*1200*/  UP2UR UR44, UPR, URZ, 0x1 ;  /* 0x00000001ff2c7883 */ /* 0x000fe40008000000 */
[----:B------:R-:W-:Y:S02]  /*1210*/  UISETP.NE.AND UP0, UPT, UR4, URZ, UPT ;  /* 0x000000ff0400728c */ /* 0x000fe4000bf05270 */
.L_x_21:
[----:B------:R-:W1:Y:S02]  /*1220*/  SHFL.IDX PT, R2, R72, RZ, 0x1f ;  /* 0x00001fff48027589 */ /* 0x000e6400000e0000 */
[----:B-1----:R-:W-:-:S13]  /*1230*/  ISETP.NE.AND P1, PT, R2, RZ, PT ;  /* 0x000000ff0200720c */ /* 0x002fda0003f25270 */
[----:B------:R-:W-:Y:S05]  /*1240*/  @P1 BRA `(.L_x_22) ;  /* 0x0000000000301947 */ /* 0x000fea0003800000 */
[----:B------:R-:W1:Y:S01]  /*1250*/  S2UR UR4, SR_CgaCtaId ;  /* 0x00000000000479c3 */ /* 0x000e620000008800 */
[----:B------:R-:W-:Y:S01]  /*1260*/  UMOV UR6, 0x400 ;  /* 0x0000040000067882 */ /* 0x000fe20000000000 */
[----:B------:R-:W-:Y:S01]  /*1270*/  UMOV UR7, 0x80 ;  /* 0x0000008000077882 */ /* 0x000fe20000000000 */
[----:B------:R-:W-:Y:S01]  /*1280*/  ELECT P1, URZ, PT ;  /* 0x0000000000ff782f */ /* 0x000fe20003820000 */
[----:B-1----:R-:W-:Y:S02]  /*1290*/  ULEA UR4, UR4, UR6, 0x18 ;  /* 0x0000000604047291 */ /* 0x002fe4000f8ec0ff */
[----:B------:R-:W-:-:S04]  /*12a0*/  UIADD3 UR6, UPT, UPT, -UR7, 0x100000, URZ ;  /* 0x0010000007067890 */ /* 0x000fc8000fffe1ff */
[----:B------:R-:W-:Y:S02]  /*12b0*/  USHF.L.U32 UR7, UR6, 0xb, URZ ;  /* 0x0000000b06077899 */ /* 0x000fe400080006ff */
[----:B------:R-:W-:Y:S01]  /*12c0*/  USHF.L.U32 UR6, UR6, 0x1, URZ ;  /* 0x0000000106067899 */ /* 0x000fe200080006ff */
[----:B------:R-:W1:Y:S11]  /*12d0*/  FENCE.VIEW.ASYNC.S ;  /* 0x00000000000073c6 */ /* 0x000e760000000000 */
[----:B-1----:R1:W1:Y:S01]  /*12e0*/  SYNCS.EXCH.64 URZ, [UR4+0x28080], UR6 ;  /* 0x0280800604ff75b2 */ /* 0x0022620008000100 */
[----:B------:R1:W1:Y:S01]  /*12f0*/  SYNCS.EXCH.64 URZ, [UR4+0x28088], UR6 ;  /* 0x0280880604ff75b2 */ /* 0x0002620008000100 */
[----:B------:R-:W-:Y:S01]  /*1300*/  NOP ;  /* 0x0000000000007918 */ /* 0x000fe20000000000 */
.L_x_22:
        /* <DEDUP_REMOVED lines=10> */
[----:B------:R-:W-:Y:S01]  /*13b0*/  USHF.L.U32 UR8, UR8, 0x1, URZ ;  /* 0x0000000108087899 */ /* 0x000fe200080006ff */
[----:B------:R-:W-:Y:S01]  /*13c0*/  ELECT P1, URZ, PT ;  /* 0x0000000000ff782f */ /* 0x000fe20003820000 */
[----:B-1----:R-:W-:Y:S02]  /*13d0*/  ULEA UR4, UR4, UR6, 0x18 ;  /* 0x0000000604047291 */ /* 0x002fe4000f8ec0ff */
[----:B------:R-:W-:-:S04]  /*13e0*/  UIADD3 UR6, UPT, UPT, -UR7, 0x100000, URZ ;  /* 0x0010000007067890 */ /* 0x000fc8000fffe1ff */
[----:B------:R-:W-:Y:S02]  /*13f0*/  USHF.L.U32 UR7, UR6, 0xb, URZ ;  /* 0x0000000b06077899 */ /* 0x000fe400080006ff */
[----:B------:R-:W-:Y:S01]  /*1400*/  USHF.L.U32 UR6, UR6, 0x1, URZ ;  /* 0x0000000106067899 */ /* 0x000fe200080006ff */
[----:B------:R-:W1:Y:S03]  /*1410*/  FENCE.VIEW.ASYNC.S ;  /* 0x00000000000073c6 */ /* 0x000e660000000000 */
[----:B-1----:R1:W1:Y:S08]  /*1420*/  SYNCS.EXCH.64 URZ, [UR4+0x28090], UR8 ;  /* 0x0280900804ff75b2 */ /* 0x0022700008000100 */
[----:B------:R1:W1:Y:S01]  /*1430*/  SYNCS.EXCH.64 URZ, [UR4+0x280a0], UR6 ;  /* 0x0280a00604ff75b2 */ /* 0x0002620008000100 */
[----:B------:R1:W1:Y:S01]  /*1440*/  SYNCS.EXCH.64 URZ, [UR4+0x28098], UR8 ;  /* 0x0280980804ff75b2 */ /* 0x0002620008000100 */
[----:B------:R1:W1:Y:S01]  /*1450*/  SYNCS.EXCH.64 URZ, [UR4+0x280a8], UR6 ;  /* 0x0280a80604ff75b2 */ /* 0x0002620008000100 */
[----:B------:R-:W-:Y:S01]  /*1460*/  NOP ;  /* 0x0000000000007918 */ /* 0x000fe20000000000 */
.L_x_23:
        /* <DEDUP_REMOVED lines=8> */
[----:B------:R-:W-:Y:S01]  /*14f0*/  ELECT P1, URZ, PT ;  /* 0x0000000000ff782f */ /* 0x000fe20003820000 */
[----:B------:R-:W-:-:S04]  /*1500*/  UIADD3 UR8, UPT, UPT, -UR8, 0x100000, URZ ;  /* 0x0010000008087890 */ /* 0x000fc8000fffe1ff */
[----:B------:R-:W-:Y:S02]  /*1510*/  USHF.L.U32 UR9, UR8, 0xb, URZ ;  /* 0x0000000b08097899 */ /* 0x000fe400080006ff */
[----:B------:R-:W-:Y:S02]  /*1520*/  USHF.L.U32 UR8, UR8, 0x1, URZ ;  /* 0x0000000108087899 */ /* 0x000fe400080006ff */
[----:B-1----:R-:W-:Y:S02]  /*1530*/  ULEA UR4, UR4, UR6, 0x18 ;  /* 0x0000000604047291 */ /* 0x002fe4000f8ec0ff */
[----:B------:R-:W-:-:S04]  /*1540*/  UIADD3 UR6, UPT, UPT, -UR7, 0x100000, URZ ;  /* 0x0010000007067890 */ /* 0x000fc8000fffe1ff */
[----:B------:R-:W-:Y:S02]  /*1550*/  USHF.L.U32 UR7, UR6, 0xb, URZ ;  /* 0x0000000b06077899 */ /* 0x000fe400080006ff */
[----:B------:R-:W-:Y:S01]  /*1560*/  USHF.L.U32 UR6, UR6, 0x1, URZ ;  /* 0x0000000106067899 */ /* 0x000fe200080006ff */
[----:B------:R-:W1:Y:S11]  /*1570*/  FENCE.VIEW.ASYNC.S ;  /* 0x00000000000073c6 */ /* 0x000e760000000000 */
[----:B-1----:R1:W1:Y:S01]  /*1580*/  SYNCS.EXCH.64 URZ, [UR4+0x280b0], UR6 ;  /* 0x0280b00604ff75b2 */ /* 0x0022620008000100 */
[----:B------:R1:W1:Y:S01]  /*1590*/  SYNCS.EXCH.64 URZ, [UR4+0x280c0], UR8 ;  /* 0x0280c00804ff75b2 */ /* 0x0002620008000100 */
[----:B------:R1:W1:Y:S01]  /*15a0*/  SYNCS.EXCH.64 URZ, [UR4+0x280b8], UR6 ;  /* 0x0280b80604ff75b2 */ /* 0x0002620008000100 */
[----:B------:R1:W1:Y:S01]  /*15b0*/  SYNCS.EXCH.64 URZ, [UR4+0x280c8], UR8 ;  /* 0x0280c80804ff75b2 */ /* 0x0002620008000100 */
[----:B------:R-:W-:Y:S01]  /*15c0*/  NOP ;  /* 0x0000000000007918 */ /* 0x000fe20000000000 */
.L_x_24:
[----:B------:R-:W5:Y:S01]  /*15d0*/  SHFL.IDX PT, R2, R72, RZ, 0x1f ;  /* 0x00001fff48027589 */ /* 0x000f6200000e0000 */
[----:B------:R-:W-:Y:S01]  /*15e0*/  NOP ;  /* 0x0000000000007918 */ /* 0x000fe20000000000 */
[----:B-----5:R-:W-:-:S13]  /*15f0*/  ISETP.NE.AND P1, PT, R2, RZ, PT ;  /* 0x000000ff0200720c */ /* 0x020fda0003f25270 */
[----:B------:R-:W-:Y:S05]  /*1600*/  @P1 BRA `(.L_x_25) ;  /* 0x0000000000301947 */ /* 0x000fea0003800000 */
[----:B-1----:R-:W1:Y:S01]  /*1610*/  S2UR UR4, SR_CgaCtaId ;  /* 0x00000000000479c3 */ /* 0x002e620000008800 */
        /* <DEDUP_REMOVED lines=11> */
.L_x_25:
[----:B------:R-:W-:Y:S01]  /*16d0*/  ISETP.GT.AND P1, PT, R0, 0x3, PT ;  /* 0x000000030000780c */ /* 0x000fe20003f24270 */
[----:B------:R-:W-:Y:S01]  /*16e0*/  NOP ;  /* 0x0000000000007918 */ /* 0x000fe20000000000 */
[----:B------:R-:W-:Y:S01]  /*16f0*/  USEL UR43, URZ, 0x1, UP4 ;  /* 0x00000001ff2b7887 */ /* 0x000fe2000a000000 */
[----:B-1234-:R-:W-:Y:S10]  /*1700*/  BAR.SYNC.DEFER_BLOCKING 0x0 ;  /* 0x0000000000007b1d */ /* 0x01eff40000010000 */
[----:B------:R-:W-:Y:S05]  /*1710*/  @P1 BRA `(.L_x_26) ;  /* 0x0000015800181947 */ /* 0x000fea0003800000 */
[----:B------:R-:W-:-:S13]  /*1720*/  ISETP.GE.U32.AND P0, PT, R0, 0x2, PT ;  /* 0x000000020000780c */ /* 0x000fda0003f06070 */
[----:B------:R-:W-:Y:S05]  /*1730*/  @!P0 BRA `(.L_x_27) ;  /* 0x0000010c00308947 */ /* 0x000fea0003800000 */
[----:B------:R-:W-:Y:S05]  /*1740*/  @!P2 BRA `(.L_x_28) ;  /* 0x0000003000d0a947 */ /* 0x000fea0003800000 */
[----:B------:R-:W-:-:S08]  /*1750*/  NOP ;  /* 0x0000000000007918 */ /* 0x000fd00000000000 */
[----:B------:R-:W1:-:S00]  /*1760*/  USETMAXREG.DEALLOC.CTAPOOL 0x20 ;  /* 0x00000020000079c8 */ /* 0x000e4000080e0500 */
[----:B------:R-:W2:Y:S08]  /*1770*/  S2UR UR4, SR_CTAID.X ;  /* 0x00000000000479c3 */ /* 0x000eb00000002500 */
[----:B-1----:R-:W1:Y:S01]  /*1780*/  LDC R0, c[0x0][0x380] ;  /* 0x0000e000ff007b82 */ /* 0x002e620000000800 */
[----:B--2---:R-:W-:-:S06]  /*1790*/  USHF.L.U32 UR4, UR4, 0x8, URZ ;  /* 0x0000000804047899 */ /* 0x004fcc00080006ff */
[----:B-1----:R-:W-:-:S13]  /*17a0*/  ISETP.LE.U32.AND P0, PT, R0, UR4, PT ;  /* 0x0000000400007c0c */ /* 0x002fda000bf03070 */
[----:B------:R-:W-:Y:S05]  /*17b0*/  @P0 EXIT ;  /* 0x000000000000094d */ /* 0x000fea0003800000 */
[----:B------:R-:W1:Y:S01]  /*17c0*/  S2UR UR20, SR_CgaCtaId ;  /* 0x00000000001479c3 */ /* 0x000e620000008800 */
[----:B------:R-:W-:Y:S01]  /*17d0*/  UMOV UR4, 0x40 ;  /* 0x0000004000047882 */ /* 0x000fe20000000000 */
[----:B------:R-:W-:Y:S01]  /*17e0*/  NOP ;  /* 0x0000000000007918 */ /* 0x000fe20000000000 */
[----:B-1----:R-:W-:-:S03]  /*17f0*/  ULEA UR5, UR20, UR4, 0x18 ;  /* 0x0000000414057291 */ /* 0x002fc6000f8ec0ff */
[----:B------:R-:W-:Y:S02]  /*1800*/  UMOV UR4, 0x400 ;  /* 0x0000040000047882 */ /* 0x000fe40000000000 */
[----:B------:R-:W-:-:S04]  /*1810*/  ULEA UR20, UR20, UR4, 0x18 ;  /* 0x0000000414147291 */ /* 0x000fc8000f8ec0ff */
[----:B------:R-:W1:Y:S02]  /*1820*/  LDS.U8 R0, [UR5+0x1c] ;  /* 0x00001c05ff007984 */ /* 0x000e640008000000 */
[----:B-1----:R-:W-:-:S13]  /*1830*/  ISETP.NE.AND P0, PT, R0, RZ, PT ;  /* 0x000000ff0000720c */ /* 0x002fda0003f05270 */
[----:B------:R-:W-:Y:S05]  /*1840*/  @P0 BRA `(.L_x_29) ;  /* 0x0000000000580947 */ /* 0x000fea0003800000 */
[----:B------:R-:W-:-:S13]  /*1850*/  ELECT P0, URZ, PT ;  /* 0x0000000000ff782f */ /* 0x000fda0003800000 */
[----:B------:R-:W-:Y:S05]  /*1860*/  @!P0 BRA `(.L_x_30) ;  /* 0x0000000000608947 */ /* 0x000fea0003800000 */
[----:B------:R-:W-:Y:S01]  /*1870*/  UMOV UR4, 0x10 ;  /* 0x0000001000047882 */ /* 0x000fe20000000000 */
[----:B------:R-:W-:Y:S01]  /*1880*/  HFMA2 R2, -RZ, RZ, 0, 5.9604644775390625e-08 ;  /* 0x00000001ff027431 */ /* 0x000fe200000001ff */
[----:B------:R-:W-:-:S03]  /*1890*/  MOV R3, 0xffff ;  /* 0x0000ffff00037802 */ /* 0x000fc60000000f00 */
[----:B------:R-:W-:Y:S04]  /*18a0*/  DEPBAR.LE SB1, 0x36 ;  /* 0x00009d800000791a */ /* 0x000fe80000000000 */
[----:B------:R-:W1:Y:S02]  /*18b0*/  UTCATOMSWS.FIND_AND_SET.ALIGN UP0, UR4, UR4 ;  /* 0x00000004000475e3 */ /* 0x000e640008000800 */
[----:B-1----:R-:W-:Y:S01]  /*18c0*/  MOV R0, UR4 ;  /* 0x0000000400007c02 */ /* 0x002fe20008000f00 */
[----:B------:R-:W-:Y:S06]  /*18d0*/  BRA.U UP0, `(.L_x_31) ;  /* 0x0000000100187547 */ /* 0x000fec000b800000 */
.L_x_32:
[----:B------:R-:W-:Y:S05]  /*18e0*/  NANOSLEEP 0x64 ;  /* 0x000000640000795d */ /* 0x000fea0003800000 */
[----:B------:R-:W-:-:S05]  /*18f0*/  UMOV UR4, 0x10 ;  /* 0x0000001000047882 */ /* 0x000fca0000000000 */
[----:B------:R-:W-:Y:S04]  /*1900*/  DEPBAR.LE SB1, 0x36 ;  /* 0x00009d800000791a */ /* 0x000fe80000000000 */
[----:B------:R-:W1:Y:S02]  /*1910*/  UTCATOMSWS.FIND_AND_SET.ALIGN UP0, UR4, UR4 ;  /* 0x00000004000475e3 */ /* 0x000e640008000800 */
[----:B-1----:R-:W-:Y:S01]  /*1920*/  MOV R0, UR4 ;  /* 0x0000000400007c02 */ /* 0x002fe20008000f00 */
[----:B------:R-:W-:Y:S05]  /*1930*/  BRA.U !UP0, `(.L_x_32) ;  /* 0xfffffffd08e87547 */ /* 0x000fea000b83ffff */
.L_x_31:
[-C--:B------:R-:W-:Y:S02]  /*1940*/  SHF.L.U32 R3, R3, R0.reuse, RZ ;  /* 0x0000000003037219 */ /* 0x080fe400000006ff */
[----:B------:R-:W-:Y:S01]  /*1950*/  SHF.L.U32 R2, R2, R0, RZ ;  /* 0x0000000002027219 */ /* 0x000fe200000006ff */
[----:B------:R-:W-:Y:S02]  /*1960*/  IMAD.SHL.U32 R0, R0, 0x20, RZ ;  /* 0x0000002000007824 */ /* 0x000fe400078e00ff */
[----:B------:R1:W-:Y:S04]  /*1970*/  ATOMS.OR RZ, [UR5+0x14], R3 ;  /* 0x00001403ffff798c */ /* 0x0003e8000b000005 */
[----:B------:R1:W-:Y:S04]  /*1980*/  ATOMS.OR RZ, [UR5+0x18], R2 ;  /* 0x00001802ffff798c */ /* 0x0003e8000b000005 */
[----:B------:R1:W-:Y:S01]  /*1990*/  STS [UR20+0x280e0], R0 ;  /* 0x0280e000ff007988 */ /* 0x0003e20008000814 */
[----:B------:R-:W-:Y:S05]  /*19a0*/  BRA `(.L_x_30) ;  /* 0x0000000000107947 */ /* 0x000fea0003800000 */
.L_x_29:
[----:B------:R-:W-:Y:S02]  /*19b0*/  MOV R0, 0xffffffff ;  /* 0xffffffff00007802 */ /* 0x000fe40000000f00 */
[----:B------:R-:W-:-:S03]  /*19c0*/  MOV R2, 0x19f0 ;  /* 0x000019f000027802 */ /* 0x000fc60000000f00 */
[----:B------:R1:W-:Y:S04]  /*19d0*/  STS [UR20+0x280e0], R0 ;  /* 0x0280e000ff007988 */ /* 0x0003e80008000814 */
[----:B-1----:R-:W-:Y:S05]  /*19e0*/  CALL.REL.NOINC `($__internal_1_$__cuda_sm10x_tcgen05_guardrail_trap_phase_invalid_during_alloc) ;  /* 0x000001b000107944 */ /* 0x002fea0003c00000 */
.L_x_30:
[----:B------:R-:W-:Y:S05]  /*19f0*/  WARPSYNC.ALL ;  /* 0x0000000000007948 */ /* 0x000fea0003800000 */
[----:B------:R-:W2:Y:S02]  /*1a00*/  LDCU UR44, c[0x0][0x384] ;  /* 0x00007080ff2c77ac */ /* 0x000ea40008000800 */
[----:B--2---:R-:W-:Y:S01]  /*1a10*/  ISETP.NE.AND P0, PT, RZ, UR44, PT ;  /* 0x0000002cff007c0c */ /* 0x004fe2000bf05270 */
[----:B------:R-:W-:-:S12]  /*1a20*/  NOP ;  /* 0x0000000000007918 */ /* 0x000fd80000000000 */
[----:B------:R-:W-:Y:S05]  /*1a30*/  @!P0 EXIT ;  /* 0x000000000000894d */ /* 0x000fea0003800000 */
[----:B------:R-:W-:Y:S01]  /*1a40*/  UIADD3 UR4, UPT, UPT, UR20, 0x10000, URZ ;  /* 0x0001000014047890 */ /* 0x000fe2000fffe0ff */
[----:B------:R-:W-:Y:S01]  /*1a50*/  BSSY.RECONVERGENT B0, `(.L_x_33) ;  /* 0x000000b000007945 */ /* 0x000fe20003800200 */
[----:B------:R-:W-:Y:S02]  /*1a60*/  USHF.R.U32.HI UR6, URZ, 0x4, UR20 ;  /* 0x00000004ff067899 */ /* 0x000fe40008011614 */
[----:B------:R-:W-:Y:S02]  /*1a70*/  USHF.R.U32.HI UR4, URZ, 0x4, UR4 ;  /* 0x00000004ff047899 */ /* 0x000fe40008011604 */
[----:B------:R-:W-:Y:S02]  /*1a80*/  ULOP3.LUT UR6, UR6, 0x3fff, URZ, 0xc0, !UPT ;  /* 0x00003fff06067892 */ /* 0x000fe4000f8ec0ff */
[----:B------:R-:W-:Y:S02]  /*1a90*/  ULOP3.LUT UR5, UR4, 0x3fff, URZ, 0xc0, !UPT ;  /* 0x00003fff04057892 */ /* 0x000fe4000f8ec0ff */
[----:B------:R-:W-:-:S02]  /*1aa0*/  ULOP3.LUT UR4, UR6, 0x10000, URZ, 0xfc, !UPT ;  /* 0x0001000006047892 */ /* 0x000fc4000f8efcff */
[----:B------:R-:W-:Y:S02]  /*1ab0*/  ULOP3.LUT UR60, UR5, 0x10000, URZ, 0xfc, !UPT ;  /* 0x00010000053c7892 */ /* 0x000fe4000f8efcff */
[----:B------:R-:W-:Y:S01]  /*1ac0*/  ULOP3.LUT UR58, UR5, 0x4000000, URZ, 0xfc, !UPT ;  /* 0x04000000053a7892 */ /* 0x000fe2000f8efcff */
[----:B------:R-:W-:Y:S01]  /*1ad0*/  UMOV UR61, 0x40004040 ;  /* 0x40004040003d7882 */ /* 0x000fe20000000000 */
[----:B------:R-:W-:Y:S06]  /*1ae0*/  @!P4 BRA `(.L_x_34) ;  /* 0x000000000004c947 */ /* 0x000fec0003800000 */
[----:B------:R-:W-:Y:S05]  /*1af0*/  BPT.TRAP 0x1 ;  /* 0x000000040000795c */ /* 0x000fea0000300000 */
.L_x_34:
[----:B------:R-:W-:Y:S05]  /*1b00*/  BSYNC.RECONVERGENT B0 ;  /* 0x0000000000007941 */ /* 0x000fea0003800200 */
.L_x_33:
[----:B-1----:R-:W-:-:S04]  /*1b10*/  SHF.L.U32 R3, RZ, 0x1f, RZ ;  /* 0x0000001fff037819 */ /* 0x002fc800000006ff */
[----:B------:R-:W1:Y:S02]  /*1b20*/  SYNCS.PHASECHK.TRANS64.TRYWAIT P0, [UR20+0x28000], R3 ;  /* 0x02800003ff0075a7 */ /* 0x000e640008001114 */
[----:B-1----:R-:W-:Y:S05]  /*1b30*/  @!P0 BRA `(.L_x_35) ;  /* 0x0000019800d88947 */ /* 0x002fea0003800000 */
.L_x_376:
[----:B------:R-:W-:Y:S05]  /*1b40*/  BRA.U !UP1, `(.L_x_36) ;  /* 0x0000000109047547 */ /* 0x000fea000b800000 */
[----:B------:R-:W-:Y:S05]  /*1b50*/  BPT.TRAP 0x1 ;  /* 0x000000040000795c */ /* 0x000fea0000300000 */
.L_x_36:
[----:B------:R-:W2:Y:S01]  /*1b60*/  SYNCS.PHASECHK.TRANS64.TRYWAIT P0, [UR20+0x28020], R3 ;  /* 0x02802003ff0075a7 */ /* 0x000ea20008001114 */
[----:B------:R-:W-:Y:S01]  /*1b70*/  ULOP3.LUT UR72, UR47, 0x1, URZ, 0xc0, !UPT ;  /* 0x000000012f487892 */ /* 0x000fe2000f8ec0ff */
[----:B--2---:R-:W-:Y:S11]  /*1b80*/  @!P0 BRA `(.L_x_37) ;  /* 0x0000019800dc8947 */ /* 0x004ff60003800000 */
.L_x_378:
[----:B------:R-:W-:-:S09]  /*1b90*/  UISETP.NE.U32.AND UP0, UPT, UR72, 0x1, UPT ;  /* 0x000000014800788c */ /* 0x000fd2000bf05070 */
[----:B------:R-:W-:Y:S05]  /*1ba0*/  BRA.U !UP0, `(.L_x_38) ;  /* 0x0000000108047547 */ /* 0x000fea000b800000 */
[----:B------:R-:W-:Y:S05]  /*1bb0*/  BPT.TRAP 0x1 ;  /* 0x000000040000795c */ /* 0x000fea0000300000 */
.L_x_38:
[----:B------:R-:W-:Y:S01]  /*1bc0*/  IMAD.MOV.U32 R2, RZ, RZ, 0x1 ;  /* 0x00000001ff027424 */ /* 0x000fe200078e00ff */
[----:B------:R-:W-:Y:S01]  /*1bd0*/  CS2R R4, SRZ ;  /* 0x0000000000047805 */ /* 0x000fe2000001ff00 */
[----:B------:R-:W-:-:S03]  /*1be0*/  IMAD.MOV.U32 R6, RZ, RZ, RZ ;  /* 0x000000ffff067224 */ /* 0x000fc600078e00ff */
[----:B------:R-:W-:-:S04]  /*1bf0*/  SHF.L.U32 R2, R2, 0x1f, RZ ;  /* 0x0000001f02027819 */ /* 0x000fc800000006ff */
[----:B------:R-:W2:Y:S02]  /*1c00*/  SYNCS.PHASECHK.TRANS64.TRYWAIT P0, [UR20+0x28058], R2 ;  /* 0x02805802ff0075a7 */ /* 0x000ea40008001114 */
[----:B--2---:R-:W-:Y:S05]  /*1c10*/  @!P0 BRA `(.L_x_39) ;  /* 0x0000019800d08947 */ /* 0x004fea0003800000 */
.L_x_380:
[----:B------:R-:W-:Y:S01]  /*1c20*/  R2UR UR42, R4 ;  /* 0x00000000042a72ca */ /* 0x000fe200000e0000 */
[----:B-1----:R-:W-:Y:S01]  /*1c30*/  IMAD.MOV.U32 R0, RZ, RZ, RZ ;  /* 0x000000ffff007224 */ /* 0x002fe200078e00ff */
[----:B------:R-:W-:Y:S01]  /*1c40*/  R2UR UR41, R6 ;  /* 0x00000000062972ca */ /* 0x000fe200000e0000 */
[----:B------:R-:W-:Y:S01]  /*1c50*/  IMAD.MOV.U32 R4, RZ, RZ, RZ ;  /* 0x000000ffff047224 */ /* 0x000fe200078e00ff */
[----:B------:R-:W-:Y:S01]  /*1c60*/  R2UR UR40, R5 ;  /* 0x00000000052872ca */ /* 0x000fe200000e0000 */
[----:B------:R-:W-:Y:S01]  /*1c70*/  UIADD3 UR8, UPT, UPT, UR60, 0x2, URZ ;  /* 0x000000023c087890 */ /* 0x000fe2000fffe0ff */
        /* <DEDUP_REMOVED lines=9> */
[----:B------:R-:W-:-:S02]  /*1d10*/  UIADD3 UR18, UPT, UPT, UR4, 0x6, URZ ;  /* 0x0000000604127890 */ /* 0x000fc4000fffe0ff */
[----:B------:R-:W-:Y:S02]  /*1d20*/  UIADD3 UR28, UPT, UPT, UR60, 0x400, URZ ;  /* 0x000004003c1c7890 */ /* 0x000fe4000fffe0ff */
[----:B------:R-:W-:Y:S02]  /*1d30*/  UIADD3 UR16, UPT, UPT, UR4, 0x400, URZ ;  /* 0x0000040004107890 */ /* 0x000fe4000fffe0ff */
[----:B------:R-:W-:Y:S02]  /*1d40*/  UIADD3 UR30, UPT, UPT, UR60, 0x402, URZ ;  /* 0x000004023c1e7890 */ /* 0x000fe4000fffe0ff */
[----:B------:R-:W-:Y:S02]  /*1d50*/  UIADD3 UR14, UPT, UPT, UR4, 0x402, URZ ;  /* 0x00000402040e7890 */ /* 0x000fe4000fffe0ff */
[----:B------:R-:W-:Y:S02]  /*1d60*/  UIADD3 UR32, UPT, UPT, UR60, 0x404, URZ ;  /* 0x000004043c207890 */ /* 0x000fe4000fffe0ff */
[----:B------:R-:W-:-:S02]  /*1d70*/  UIADD3 UR12, UPT, UPT, UR4, 0x404, URZ ;  /* 0x00000404040c7890 */ /* 0x000fc4000fffe0ff */
[----:B------:R-:W-:Y:S01]  /*1d80*/  UIADD3 UR34, UPT, UPT, UR60, 0x406, URZ ;  /* 0x000004063c227890 */ /* 0x000fe2000fffe0ff */
[----:B------:R-:W-:Y:S01]  /*1d90*/  UMOV UR66, 0x0 ;  /* 0x0000000000427882 */ /* 0x000fe20000000000 */
[----:B------:R-:W-:Y:S01]  /*1da0*/  UMOV UR67, 0x8200010 ;  /* 0x0820001000437882 */ /* 0x000fe20000000000 */
[----:B------:R-:W-:Y:S01]  /*1db0*/  UMOV UR5, 0x40004040 ;  /* 0x4000404000057882 */ /* 0x000fe20000000000 */
[----:B------:R-:W-:Y:S01]  /*1dc0*/  UIADD3 UR10, UPT, UPT, UR4, 0x406, URZ ;  /* 0x00000406040a7890 */ /* 0x000fe2000fffe0ff */
[----:B------:R1:W-:Y:S01]  /*1dd0*/  UTCHMMA gdesc[UR4], gdesc[UR60], tmem[UR42], tmem[UR66], idesc[UR67], !UPT ;  /* 0x00ff423c040075ea */ /* 0x0003e2000f80002a */
[----:B------:R-:W-:Y:S01]  /*1de0*/  UMOV UR64, 0x0 ;  /* 0x0000000000407882 */ /* 0x000fe20000000000 */
        /* <DEDUP_REMOVED lines=11> */
[----:B------:R1:W-:Y:S01]  /*1ea0*/  UTCHMMA gdesc[UR24], gdesc[UR8], tmem[UR41], tmem[UR64], idesc[UR65], UPT ;  /* 0x00ff4008180075ea */ /* 0x0003e2000b800029 */
        /* <DEDUP_REMOVED lines=20> */
[----:B------:R1:W-:Y:S01]  /*1ff0*/  UTCHMMA gdesc[UR12], gdesc[UR32], tmem[UR36], tmem[UR50], idesc[UR51], UPT ;  /* 0x00ff32200c0075ea */ /* 0x0003e2000b800024 */
[----:B------:R1:W-:Y:S01]  /*2000*/  UTCHMMA gdesc[UR10], gdesc[UR34], tmem[UR21], tmem[UR46], idesc[UR47], UPT ;  /* 0x00ff2e220a0075ea */ /* 0x0003e2000b800015 */
[----:B------:R-:W-:-:S09]  /*2010*/  UISETP.NE.AND UP4, UPT, UR72, URZ, UPT ;  /* 0x000000ff4800728c */ /* 0x000fd2000bf85270 */
[----:B------:R-:W-:Y:S05]  /*2020*/  BRA.U UP4, `(.L_x_40) ;  /* 0x0000000104047547 */ /* 0x000fea000b800000 */
[----:B-1----:R-:W-:Y:S05]  /*2030*/  BPT.TRAP 0x1 ;  /* 0x000000040000795c */ /* 0x002fea0000300000 */
.L_x_40:
[----:B-1----:R-:W-:Y:S01]  /*2040*/  UIADD3 UR5, UPT, UPT, UR20, 0x28050, URZ ;  /* 0x0002805014057890 */ /* 0x002fe2000fffe0ff */
[----:B------:R-:W-:Y:S08]  /*2050*/  BSSY.RECONVERGENT B0, `(.L_x_41) ;  /* 0x0000004000007945 */ /* 0x000ff00003800200 */
[----:B------:R1:W-:Y:S01]  /*2060*/  UTCBAR [UR5], URZ ;  /* 0x000000ff050073e9 */ /* 0x0003e200080000ff */
[----:B------:R-:W-:Y:S05]  /*2070*/  @!P4 BRA `(.L_x_42) ;  /* 0x000000000004c947 */ /* 0x000fea0003800000 */
[----:B-1----:R-:W-:Y:S05]  /*2080*/  BPT.TRAP 0x1 ;  /* 0x000000040000795c */ /* 0x002fea0000300000 */
.L_x_42:
[----:B-1----:R-:W-:Y:S05]  /*2090*/  BSYNC.RECONVERGENT B0 ;  /* 0x0000000000007941 */ /* 0x002fea0003800200 */
.L_x_41:
[----:B------:R-:W1:Y:S01]  /*20a0*/  SYNCS.PHASECHK.TRANS64.TRYWAIT P0, [UR20+0x28008], R3 ;  /* 0x02800803ff0075a7 */ /* 0x000e620008001114 */
[----:B------:R-:W-:Y:S01]  /*20b0*/  ULOP3.LUT UR59, UR48, 0x1, URZ, 0xc0, !UPT ;  /* 0x00000001303b7892 */ /* 0x000fe2000f8ec0ff */
[----:B-1----:R-:W-:Y:S11]  /*20c0*/  @!P0 BRA `(.L_x_43) ;  /* 0x0000019400bc8947 */ /* 0x002ff60003800000 */
.L_x_382:
[----:B------:R-:W-:-:S09]  /*20d0*/  UISETP.NE.U32.AND UP0, UPT, UR59, 0x1, UPT ;  /* 0x000000013b00788c */ /* 0x000fd2000bf05070 */
[----:B------:R-:W-:Y:S05]  /*20e0*/  BRA.U !UP0, `(.L_x_44) ;  /* 0x0000000108047547 */ /* 0x000fea000b800000 */
[----:B------:R-:W-:Y:S05]  /*20f0*/  BPT.TRAP 0x1 ;  /* 0x000000040000795c */ /* 0x000fea0000300000 */
.L_x_44:
[----:B------:R-:W2:Y:S01]  /*2100*/  SYNCS.PHASECHK.TRANS64.TRYWAIT P0, [UR20+0x28068], R2 ;  /* 0x02806802ff0075a7 */ /* 0x000ea20008001114 */
[----:B------:R-:W-:Y:S01]  /*2110*/  HFMA2 R5, -RZ, RZ, 0, 7.62939453125e-06 ;  /* 0x00000080ff057431 */ /* 0x000fe200000001ff */
[----:B------:R-:W-:Y:S01]  /*2120*/  MOV R4, 0x80 ;  /* 0x0000008000047802 */ /* 0x000fe20000000f00 */
[----:B------:R-:W-:Y:S01]  /*2130*/  HFMA2 R6, -RZ, RZ, 0, 7.62939453125e-06 ;  /* 0x00000080ff067431 */ /* 0x000fe200000001ff */
[----:B--2---:R-:W-:Y:S06]  /*2140*/  @!P0 BRA `(.L_x_45) ;  /* 0x0000019400b48947 */ /* 0x004fec0003800000 */
.L_x_384:
[----:B-1----:R-:W-:Y:S01]  /*2150*/  IMAD.MOV.U32 R0, RZ, RZ, 0x80 ;  /* 0x00000080ff007424 */ /* 0x002fe200078e00ff */
[----:B------:R-:W-:Y:S01]  /*2160*/  R2UR UR41, R6 ;  /* 0x00000000062972ca */ /* 0x000fe200000e0000 */
[----:B------:R-:W-:Y:S01]  /*2170*/  IMAD.MOV.U32 R6, RZ, RZ, 0x80 ;  /* 0x00000080ff067424 */ /* 0x000fe200078e00ff */
[----:B------:R-:W-:Y:S01]  /*2180*/  R2UR UR43, R5 ;  /* 0x00000000052b72ca */ /* 0x000fe200000e0000 */
[----:B------:R-:W-:Y:S01]  /*2190*/  IMAD.MOV.U32 R5, RZ, RZ, 0x80 ;  /* 0x00000080ff057424 */ /* 0x000fe200078e00ff */
[----:B------:R-:W-:Y:S01]  /*21a0*/  R2UR UR42, R4 ;  /* 0x00000000042a72ca */ /* 0x000fe200000e0000 */
[----:B------:R-:W-:Y:S01]  /*21b0*/  IMAD.MOV.U32 R4, RZ, RZ, 0x80 ;  /* 0x00000080ff047424 */ /* 0x000fe200078e00ff */
        /* <DEDUP_REMOVED lines=9> */
[----:B------:R-:W-:Y:S01]  /*2250*/  UMOV UR36, UR8 ;  /* 0x0000000800247c82 */ /* 0x000fe20008000000 */
[----:B------:R-:W-:Y:S01]  /*2260*/  UIADD3 UR10, UPT, UPT, UR4, 0xc00, URZ ;  /* 0x00000c00040a7890 */ /* 0x000fe2000fffe0ff */
[----:B------:R-:W-:Y:S01]  /*2270*/  UMOV UR24, UR6 ;  /* 0x0000000600187c82 */ /* 0x000fe20008000000 */
[----:B------:R-:W-:-:S02]  /*2280*/  UIADD3 UR8, UPT, UPT, UR4, 0xc02, URZ ;  /* 0x00000c0204087890 */ /* 0x000fc4000fffe0ff */
[----:B------:R-:W-:Y:S01]  /*2290*/  UIADD3 UR6, UPT, UPT, UR4, 0xc04, URZ ;  /* 0x00000c0404067890 */ /* 0x000fe2000fffe0ff */
[----:B------:R-:W-:Y:S01]  /*22a0*/  UMOV UR64, 0x0 ;  /* 0x0000000000407882 */ /* 0x000fe20000000000 */
[----:B------:R-:W-:Y:S01]  /*22b0*/  UMOV UR65, 0x8200010 ;  /* 0x0820001000417882 */ /* 0x000fe20000000000 */
[----:B------:R-:W-:Y:S01]  /*22c0*/  UIADD3 UR4, UPT, UPT, UR4, 0xc06, URZ ;  /* 0x00000c0604047890 */ /* 0x000fe2000fffe0ff */
        /* <DEDUP_REMOVED lines=9> */
[----:B------:R1:W-:Y:S01]  /*2360*/  UTCHMMA gdesc[UR18], gdesc[UR60], tmem[UR43], tmem[UR64], idesc[UR65], !UPT ;  /* 0x00ff403c120075ea */ /* 0x0003e2000f80002b */
        /* <DEDUP_REMOVED lines=20> */
[----:B------:R-:W-:Y:S01]  /*24b0*/  UMOV UR22, UR34 ;  /* 0x0000002200167c82 */ /* 0x000fe20008000000 */
        /* <DEDUP_REMOVED lines=10> */
.L_x_46:
[----:B-1----:R-:W-:-:S09]  /*2560*/  UIADD3 UR4, UPT, UPT, UR20, 0x28060, URZ ;  /* 0x0002806014047890 */ /* 0x002fd2000fffe0ff */
[----:B------:R1:W-:Y:S01]  /*2570*/  UTCBAR [UR4], URZ ;  /* 0x000000ff040073e9 */ /* 0x0003e200080000ff */
[----:B------:R-:W-:Y:S05]  /*2580*/  BRA.U !UP1, `(.L_x_47) ;  /* 0x0000000109047547 */ /* 0x000fea000b800000 */
[----:B-1----:R-:W-:Y:S05]  /*2590*/  BPT.TRAP 0x1 ;  /* 0x000000040000795c */ /* 0x002fea0000300000 */
.L_x_47:
[----:B-1----:R-:W-:-:S09]  /*25a0*/  UIADD3 UR4, UPT, UPT, UR20, 0x28038, URZ ;  /* 0x0002803814047890 */ /* 0x002fd2000fffe0ff */
[----:B------:R1:W-:Y:S01]  /*25b0*/  UTCBAR [UR4], URZ ;  /* 0x000000ff040073e9 */ /* 0x0003e200080000ff */
[----:B------:R-:W-:Y:S05]  /*25c0*/  BRA.U !UP1, `(.L_x_48) ;  /* 0x0000000109047547 */ /* 0x000fea000b800000 */
[----:B-1----:R-:W-:Y:S05]  /*25d0*/  BPT.TRAP 0x1 ;  /* 0x000000040000795c */ /* 0x002fea0000300000 */
.L_x_48:
[----:B------:R-:W2:Y:S02]  /*25e0*/  SYNCS.PHASECHK.TRANS64.TRYWAIT P0, [UR20+0x28028], R3 ;  /* 0x02802803ff0075a7 */ /* 0x000ea40008001114 */
[----:B--2---:R-:W-:Y:S05]  /*25f0*/  @!P0 BRA `(.L_x_49) ;  /* 0x0000019000a08947 */ /* 0x004fea0003800000 */
.L_x_386:
[----:B------:R-:W-:Y:S05]  /*2600*/  BRA.U UP5, `(.L_x_50) ;  /* 0x0000000105047547 */ /* 0x000fea000b800000 */
[----:B-1----:R-:W-:Y:S05]  /*2610*/  BPT.TRAP 0x1 ;  /* 0x000000040000795c */ /* 0x002fea0000300000 */
.L_x_50:
[----:B------:R-:W3:Y:S02]  /*2620*/  SYNCS.PHASECHK.TRANS64.TRYWAIT P0, [UR20+0x280a0], R2 ;  /* 0x0280a002ff0075a7 */ /* 0x000ee40008001114 */
[----:B---3--:R-:W-:Y:S05]  /*2630*/  @!P0 BRA `(.L_x_51) ;  /* 0x0000019000a88947 */ /* 0x008fea0003800000 */
.L_x_388:
[----:B------:R-:W-:Y:S05]  /*2640*/  BRA.U UP4, `(.L_x_52) ;  /* 0x0000000104047547 */ /* 0x000fea000b800000 */
[----:B-1----:R-:W-:Y:S05]  /*2650*/  BPT.TRAP 0x1 ;  /* 0x000000040000795c */ /* 0x002fea0000300000 */
.L_x_52:
[----:B------:R-:W3:Y:S01]  /*2660*/  SYNCS.PHASECHK.TRANS64.TRYWAIT P0, [UR20+0x28058], R3 ;  /* 0x02805803ff0075a7 */ /* 0x000ee20008001114 */
[----:B------:R-:W-:Y:S01]  /*2670*/  HFMA2 R4, -RZ, RZ, 0, 1.52587890625e-05 ;  /* 0x00000100ff047431 */ /* 0x000fe200000001ff */
[----:B------:R-:W-:Y:S01]  /*2680*/  MOV R5, 0x20 ;  /* 0x0000002000057802 */ /* 0x000fe20000000f00 */
[----:B---3--:R-:W-:Y:S06]  /*2690*/  @!P0 BRA `(.L_x_53) ;  /* 0x0000019000a88947 */ /* 0x008fec0003800000 */
.L_x_390:
[----:B--2---:R-:W-:Y:S01]  /*26a0*/  IMAD.MOV.U32 R2, RZ, RZ, 0x28 ;  /* 0x00000028ff027424 */ /* 0x004fe200078e00ff */
[----:B------:R-:W-:Y:S01]  /*26b0*/  R2UR UR36, R4 ;  /* 0x00000000042472ca */ /* 0x000fe200000e0000 */
[----:B------:R-:W-:Y:S01]  /*26c0*/  IMAD.MOV.U32 R4, RZ, RZ, 0x30 ;  /* 0x00000030ff047424 */ /* 0x000fe200078e00ff */
        /* <DEDUP_REMOVED lines=10> */
[C---:B------:R-:W-:Y:S01]  /*2770*/  R2UR UR32, R3.reuse ;  /* 0x00000000032072ca */ /* 0x040fe200000e0000 */
[----:B------:R-:W-:Y:S01]  /*2780*/  UIADD3 UR18, UPT, UPT, UR58, 0x800, URZ ;  /* 0x000008003a127890 */ /* 0x000fe2000fffe0ff */
[----:B------:R-:W-:Y:S01]  /*2790*/  R2UR UR30, R0 ;  /* 0x00000000001e72ca */ /* 0x000fe200000e0000 */
[----:B------:R-:W-:Y:S01]  /*27a0*/  UIADD3 UR16, UPT, UPT, UR58, 0x880, URZ ;  /* 0x000008803a107890 */ /* 0x000fe2000fffe0ff */
[----:B------:R-:W-:Y:S01]  /*27b0*/  R2UR UR25, R2 ;  /* 0x00000000021972ca */ /* 0x000fe200000e0000 */
[----:B------:R-:W-:Y:S01]  /*27c0*/  IMAD.MOV.U32 R2, RZ, RZ, 0x50 ;  /* 0x00000050ff027424 */ /* 0x000fe200078e00ff */
[----:B------:R-:W-:Y:S01]  /*27d0*/  R2UR UR27, R4 ;  /* 0x00000000041b72ca */ /* 0x000fe200000e0000 */
[----:B------:R-:W-:Y:S01]  /*27e0*/  UIADD3 UR14, UPT, UPT, UR58, 0x900, URZ ;  /* 0x000009003a0e7890 */ /* 0x000fe2000fffe0ff */
[----:B------:R-:W-:Y:S01]  /*27f0*/  R2UR UR28, R3 ;  /* 0x00000000031c72ca */ /* 0x000fe200000e0000 */
[----:B------:R-:W-:Y:S01]  /*2800*/  UIADD3 UR12, UPT, UPT, UR58, 0x980, URZ ;  /* 0x000009803a0c7890 */ /* 0x000fe2000fffe0ff */
[----:B------:R-:W-:Y:S01]  /*2810*/  R2UR UR23, R2 ;  /* 0x00000000021772ca */ /* 0x000fe200000e0000 */
[----:B------:R-:W-:Y:S01]  /*2820*/  IMAD.MOV.U32 R2, RZ, RZ, 0x58 ;  /* 0x00000058ff027424 */ /* 0x000fe200078e00ff */
[C---:B------:R-:W-:Y:S01]  /*2830*/  R2UR UR26, R0.reuse ;  /* 0x00000000001a72ca */ /* 0x040fe200000e0000 */
[----:B------:R-:W-:Y:S01]  /*2840*/  UIADD3 UR10, UPT, UPT, UR58, 0xa00, URZ ;  /* 0x00000a003a0a7890 */ /* 0x000fe2000fffe0ff */
[----:B------:R-:W-:Y:S01]  /*2850*/  R2UR UR24, R0 ;  /* 0x00000000001872ca */ /* 0x000fe200000e0000 */
[----:B------:R-:W-:Y:S01]  /*2860*/  UIADD3 UR8, UPT, UPT, UR58, 0xa80, URZ ;  /* 0x00000a803a087890 */ /* 0x000fe2000fffe0ff */
[----:B------:R-:W-:Y:S01]  /*2870*/  R2UR UR21, R2 ;  /* 0x00000000021572ca */ /* 0x000fe200000e0000 */
[----:B------:R-:W-:Y:S01]  /*2880*/  UIADD3 UR6, UPT, UPT, UR58, 0xb00, URZ ;  /* 0x00000b003a067890 */ /* 0x000fe2000fffe0ff */
[----:B------:R-:W-:Y:S01]  /*2890*/  R2UR UR22, R0 ;  /* 0x00000000001672ca */ /* 0x000fe200000e0000 */
[----:B------:R-:W-:Y:S01]  /*28a0*/  UMOV UR54, 0x0 ;  /* 0x0000000000367882 */ /* 0x000fe20000000000 */
[----:B------:R-:W-:Y:S01]  /*28b0*/  UMOV UR55, 0x8210010 ;  /* 0x0821001000377882 */ /* 0x000fe20000000000 */
[----:B-1----:R-:W-:Y:S01]  /*28c0*/  UIADD3 UR4, UPT, UPT, UR58, 0xb80, URZ ;  /* 0x00000b803a047890 */ /* 0x002fe2000fffe0ff */
[----:B------:R-:W-:Y:S01]  /*28d0*/  UMOV UR19, 0x40004040 ;  /* 0x4000404000137882 */ /* 0x000fe20000000000 */
[----:B------:R-:W-:Y:S01]  /*28e0*/  UMOV UR52, 0x0 ;  /* 0x0000000000347882 */ /* 0x000fe20000000000 */
[----:B------:R-:W-:Y:S01]  /*28f0*/  UMOV UR53, 0x8210010 ;  /* 0x0821001000357882 */ /* 0x000fe20000000000 */
[----:B------:R-:W-:Y:S01]  /*2900*/  UMOV UR17, 0x40004040 ;  /* 0x4000404000117882 */ /* 0x000fe20000000000 */
[----:B------:R-:W-:Y:S01]  /*2910*/  UMOV UR50, 0x0 ;  /* 0x0000000000327882 */ /* 0x000fe20000000000 */
[----:B------:R-:W-:Y:S01]  /*2920*/  UMOV UR51, 0x8210010 ;  /* 0x0821001000337882 */ /* 0x000fe20000000000 */
[----:B------:R-:W-:Y:S01]  /*2930*/  UMOV UR15, 0x40004040 ;  /* 0x40004040000f7882 */ /* 0x000fe20000000000 */
[----:B------:R1:W-:Y:S01]  /*2940*/  UTCHMMA tmem[UR35], gdesc[UR18], tmem[UR36], tmem[UR54], idesc[UR55], !UPT ;  /* 0x00ff3612230079ea */ /* 0x0003e2000f800024 */
[----:B------:R-:W-:Y:S01]  /*2950*/  UMOV UR48, 0x0 ;  /* 0x0000000000307882 */ /* 0x000fe20000000000 */
[----:B------:R-:W-:Y:S01]  /*2960*/  UMOV UR49, 0x8210010 ;  /* 0x0821001000317882 */ /* 0x000fe20000000000 */
[----:B------:R-:W-:Y:S01]  /*2970*/  UMOV UR13, 0x40004040 ;  /* 0x40004040000d7882 */ /* 0x000fe20000000000 */
[----:B------:R1:W-:Y:S01]  /*2980*/  UTCHMMA tmem[UR33], gdesc[UR16], tmem[UR34], tmem[UR52], idesc[UR53], UPT ;  /* 0x00ff3410210079ea */ /* 0x0003e2000b800022 */
        /* <DEDUP_REMOVED lines=16> */
[----:B------:R1:W-:Y:S01]  /*2a90*/  UTCHMMA tmem[UR23], gdesc[UR6], tmem[UR24], tmem[UR40], idesc[UR41], UPT ;  /* 0x00ff2806170079ea */ /* 0x0003e2000b800018 */
[----:B------:R1:W-:Y:S01]  /*2aa0*/  UTCHMMA tmem[UR21], gdesc[UR4], tmem[UR22], tmem[UR38], idesc[UR39], UPT ;  /* 0x00ff2604150079ea */ /* 0x0003e2000b800016 */
[----:B------:R-:W-:Y:S05]  /*2ab0*/  BRA.U UP5, `(.L_x_54) ;  /* 0x0000000105047547 */ /* 0x000fea000b800000 */
[----:B-1----:R-:W-:Y:S05]  /*2ac0*/  BPT.TRAP 0x1 ;  /* 0x000000040000795c */ /* 0x002fea0000300000 */
.L_x_54:
[----:B-1----:R-:W-:Y:S01]  /*2ad0*/  UIADD3 UR4, UPT, UPT, UR20, 0x28090, URZ ;  /* 0x0002809014047890 */ /* 0x002fe2000fffe0ff */
[----:B------:R-:W-:Y:S01]  /*2ae0*/  HFMA2 R0, -RZ, RZ, 0, 5.9604644775390625e-08 ;  /* 0x00000001ff007431 */ /* 0x000fe200000001ff */
[----:B------:R-:W-:Y:S01]  /*2af0*/  UISETP.GE.AND UP0, UPT, UR44, 0x81, UPT ;  /* 0x000000812c00788c */ /* 0x000fe2000bf06270 */
[----:B------:R-:W-:Y:S01]  /*2b00*/  MOV R2, RZ ;  /* 0x000000ff00027202 */ /* 0x000fe20000000f00 */
[----:B------:R-:W-:Y:S01]  /*2b10*/  UMOV UR42, URZ ;  /* 0x000000ff002a7c82 */ /* 0x000fe20008000000 */
[----:B------:R-:W-:Y:S01]  /*2b20*/  UMOV UR20, 0x800 ;  /* 0x0000080000147882 */ /* 0x000fe20000000000 */
[----:B------:R-:W-:-:S03]  /*2b30*/  UMOV UR56, 0x1 ;  /* 0x0000000100387882 */ /* 0x000fc60000000000 */
[----:B------:R1:W-:Y:S02]  /*2b40*/  UTCBAR [UR4], URZ ;  /* 0x000000ff040073e9 */ /* 0x0003e400080000ff */
[----:B------:R-:W-:Y:S05]  /*2b50*/  BRA.U !UP0, `(.L_x_55) ;  /* 0x0000001508ec7547 */ /* 0x000fea000b800000 */
[----:B------:R-:W-:Y:S01]  /*2b60*/  UIADD3 UR5, UPT, UPT, UR44, 0x7f, URZ ;  /* 0x0000007f2c057890 */ /* 0x000fe2000fffe0ff */
[----:B------:R-:W-:Y:S01]  /*2b70*/  CS2R R2, SRZ ;  /* 0x0000000000027805 */ /* 0x000fe2000001ff00 */
[----:B------:R-:W-:Y:S01]  /*2b80*/  IMAD.MOV.U32 R0, RZ, RZ, 0x1 ;  /* 0x00000001ff007424 */ /* 0x000fe200078e00ff */
[----:B------:R-:W-:Y:S01]  /*2b90*/  MOV R4, RZ ;  /* 0x000000ff00047202 */ /* 0x000fe20000000f00 */
[----:B-1----:R-:W-:Y:S01]  /*2ba0*/  USHF.R.S32.HI UR4, URZ, 0x1f, UR5 ;  /* 0x0000001fff047899 */ /* 0x002fe20008011405 */
[----:B------:R-:W-:Y:S01]  /*2bb0*/  UMOV UR7, 0x2 ;  /* 0x0000000200077882 */ /* 0x000fe20000000000 */
[----:B------:R-:W-:Y:S02]  /*2bc0*/  UMOV UR56, 0x1 ;  /* 0x0000000100387882 */ /* 0x000fe40000000000 */
[----:B------:R-:W-:Y:S01]  /*2bd0*/  ULEA.HI UR4, UR4, UR5, URZ, 0x7 ;  /* 0x0000000504047291 */ /* 0x000fe2000f8f38ff */
[----:B------:R-:W-:Y:S01]  /*2be0*/  UMOV UR42, URZ ;  /* 0x000000ff002a7c82 */ /* 0x000fe20008000000 */
[----:B------:R-:W-:-:S02]  /*2bf0*/  UMOV UR25, 0x1 ;  /* 0x0000000100197882 */ /* 0x000fc40000000000 */
[----:B------:R-:W-:-:S12]  /*2c00*/  USHF.R.S32.HI UR57, URZ, 0x7, UR4 ;  /* 0x00000007ff397899 */ /* 0x000fd80008011404 */
.L_x_74:
[----:B--2---:R-:W-:Y:S05]  /*2c10*/  BRA.U !UP1, `(.L_x_56) ;  /* 0x0000000109047547 */ /* 0x004fea000b800000 */
[----:B------:R-:W-:Y:S05]  /*2c20*/  BPT.TRAP 0x1 ;  /* 0x000000040000795c */ /* 0x000fea0000300000 */
.L_x_56:
[----:B------:R-:W1:Y:S01]  /*2c30*/  S2UR UR4, SR_CgaCtaId ;  /* 0x00000000000479c3 */ /* 0x000e620000008800 */
[----:B------:R-:W-:Y:S01]  /*2c40*/  UMOV UR24, 0x400 ;  /* 0x0000040000187882 */ /* 0x000fe20000000000 */
[----:B------:R-:W-:Y:S01]  /*2c50*/  SHF.L.U32 R5, R3, 0x1f, RZ ;  /* 0x0000001f03057819 */ /* 0x000fe200000006ff */
[----:B------:R-:W-:Y:S02]  /*2c60*/  HFMA2 R7, -RZ, RZ, 0, 0 ;  /* 0x00000000ff077431 */ /* 0x000fe400000001ff */
[----:B------:R-:W-:Y:S01]  /*2c70*/  IMAD.MOV.U32 R8, RZ, RZ, RZ ;  /* 0x000000ffff087224 */ /* 0x000fe200078e00ff */
[----:B-1----:R-:W-:Y:S04]  /*2c80*/  ULEA UR24, UR4, UR24, 0x18 ;  /* 0x0000001804187291 */ /* 0x002fe8000f8ec0ff */
[----:B------:R-:W-:Y:S02]  /*2c90*/  ULEA UR5, UR7, UR24, 0x3 ;  /* 0x0000001807057291 */ /* 0x000fe4000f8e18ff */
[----:B------:R-:W-:Y:S04]  /*2ca0*/  USHF.R.U32.HI UR4, URZ, 0x4, UR24 ;  /* 0x00000004ff047899 */ /* 0x000fe80008011618 */
[----:B------:R-:W-:Y:S03]  /*2cb0*/  ULOP3.LUT UR4, UR4, 0x3fff, URZ, 0xc0, !UPT ;  /* 0x00003fff04047892 */ /* 0x000fe6000f8ec0ff */
[----:B------:R-:W1:Y:S01]  /*2cc0*/  SYNCS.PHASECHK.TRANS64.TRYWAIT P0, [UR5+0x28020], R5 ;  /* 0x02802005ff0075a7 */ /* 0x000e620008001105 */
[----:B------:R-:W-:Y:S01]  /*2cd0*/  ULOP3.LUT UR21, UR4, 0x10000, URZ, 0xfc, !UPT ;  /* 0x0001000004157892 */ /* 0x000fe2000f8efcff */
[----:B-1----:R-:W-:Y:S11]  /*2ce0*/  @!P0 BRA `(.L_x_57) ;  /* 0x0000018c002c8947 */ /* 0x002ff60003800000 */
.L_x_392:
[----:B------:R-:W-:Y:S01]  /*2cf0*/  ULEA UR22, UR7, UR60, 0xb ;  /* 0x0000003c07167291 */ /* 0x000fe2000f8e58ff */
[----:B------:R-:W-:Y:S01]  /*2d00*/  R2UR UR44, R8 ;  /* 0x00000000082c72ca */ /* 0x000fe200000e0000 */
[----:B------:R-:W-:Y:S01]  /*2d10*/  UIADD3 UR18, UPT, UPT, UR21, 0x2, URZ ;  /* 0x0000000215127890 */ /* 0x000fe2000fffe0ff */
[----:B------:R-:W-:Y:S01]  /*2d20*/  R2UR UR49, R7 ;  /* 0x00000000073172ca */ /* 0x000fe200000e0000 */
[----:B------:R-:W-:Y:S01]  /*2d30*/  UIADD3 UR34, UPT, UPT, UR22, 0x2, URZ ;  /* 0x0000000216227890 */ /* 0x000fe2000fffe0ff */
[----:B-1----:R-:W-:Y:S01]  /*2d40*/  IMAD.MOV.U32 R5, RZ, RZ, RZ ;  /* 0x000000ffff057224 */ /* 0x002fe200078e00ff */
[----:B------:R-:W-:Y:S01]  /*2d50*/  UIADD3 UR16, UPT, UPT, UR21, 0x4, URZ ;  /* 0x0000000415107890 */ /* 0x000fe2000fffe0ff */
[----:B------:R-:W-:Y:S01]  /*2d60*/  IMAD.MOV.U32 R6, RZ, RZ, RZ ;  /* 0x000000ffff067224 */ /* 0x000fe200078e00ff */
[----:B------:R-:W-:Y:S02]  /*2d70*/  UIADD3 UR32, UPT, UPT, UR22, 0x4, URZ ;  /* 0x0000000416207890 */ /* 0x000fe4000fffe0ff */
[----:B------:R-:W-:Y:S01]  /*2d80*/  UIADD3 UR14, UPT, UPT, UR21, 0x6, URZ ;  /* 0x00000006150e7890 */ /* 0x000fe2000fffe0ff */
[C---:B------:R-:W-:Y:S01]  /*2d90*/  R2UR UR48, R5.reuse ;  /* 0x00000000053072ca */ /* 0x040fe200000e0000 */
[----:B------:R-:W-:Y:S01]  /*2da0*/  UIADD3 UR30, UPT, UPT, UR22, 0x6, URZ ;  /* 0x00000006161e7890 */ /* 0x000fe2000fffe0ff */
[C---:B------:R-:W-:Y:S01]  /*2db0*/  R2UR UR47, R6.reuse ;  /* 0x00000000062f72ca */ /* 0x040fe200000e0000 */
[----:B------:R-:W-:Y:S01]  /*2dc0*/  UIADD3 UR12, UPT, UPT, UR21, 0x400, URZ ;  /* 0x00000400150c7890 */ /* 0x000fe2000fffe0ff */
[C---:B------:R-:W-:Y:S01]  /*2dd0*/  R2UR UR46, R5.reuse ;  /* 0x00000000052e72ca */ /* 0x040fe200000e0000 */
[----:B------:R-:W-:Y:S01]  /*2de0*/  UIADD3 UR28, UPT, UPT, UR22, 0x400, URZ ;  /* 0x00000400161c7890 */ /* 0x000fe2000fffe0ff */
[C---:B------:R-:W-:Y:S01]  /*2df0*/  R2UR UR45, R5.reuse ;  /* 0x00000000052d72ca */ /* 0x040fe200000e0000 */
[----:B------:R-:W-:Y:S01]  /*2e00*/  UIADD3 UR10, UPT, UPT, UR21, 0x402, URZ ;  /* 0x00000402150a7890 */ /* 0x000fe2000fffe0ff */
[----:B------:R-:W-:Y:S01]  /*2e10*/  R2UR UR43, R6 ;  /* 0x00000000062b72ca */ /* 0x000fe200000e0000 */
[----:B------:R-:W-:Y:S01]  /*2e20*/  UIADD3 UR26, UPT, UPT, UR22, 0x402, URZ ;  /* 0x00000402161a7890 */ /* 0x000fe2000fffe0ff */
[----:B------:R-:W-:Y:S01]  /*2e30*/  R2UR UR20, R5 ;  /* 0x00000000051472ca */ /* 0x000fe200000e0000 */
[----:B------:R-:W-:Y:S02]  /*2e40*/  UIADD3 UR8, UPT, UPT, UR21, 0x404, URZ ;  /* 0x0000040415087890 */ /* 0x000fe4000fffe0ff */
[----:B------:R-:W-:Y:S02]  /*2e50*/  UIADD3 UR36, UPT, UPT, UR22, 0x404, URZ ;  /* 0x0000040416247890 */ /* 0x000fe4000fffe0ff */
[----:B------:R-:W-:Y:S02]  /*2e60*/  UIADD3 UR4, UPT, UPT, UR21, 0x406, URZ ;  /* 0x0000040615047890 */ /* 0x000fe4000fffe0ff */
[----:B------:R-:W-:Y:S02]  /*2e70*/  UIADD3 UR38, UPT, UPT, UR22, 0x406, URZ ;  /* 0x0000040616267890 */ /* 0x000fe4000fffe0ff */
[----:B------:R-:W-:Y:S02]  /*2e80*/  UIADD3 UR6, UPT, UPT, UR7, 0x1, URZ ;  /* 0x0000000107067890 */ /* 0x000fe4000fffe0ff */
[----:B------:R-:W-:Y:S02]  /*2e90*/  UISETP.NE.AND UP4, UPT, UR72, URZ, UPT ;  /* 0x000000ff4800728c */ /* 0x000fe4000bf85270 */
[----:B------:R-:W-:Y:S01]  /*2ea0*/  UISETP.NE.AND UP0, UPT, UR6, 0x3, UPT ;  /* 0x000000030600788c */ /* 0x000fe2000bf05270 */
[----:B------:R-:W-:Y:S01]  /*2eb0*/  UMOV UR70, 0x0 ;  /* 0x0000000000467882 */ /* 0x000fe20000000000 */
[----:B------:R-:W-:Y:S02]  /*2ec0*/  UMOV UR71, 0x8200010 ;  /* 0x0820001000477882 */ /* 0x000fe40000000000 */
[----:B------:R-:W-:Y:S01]  /*2ed0*/  USEL UR7, URZ, 0x1, UP0 ;  /* 0x00000001ff077887 */ /* 0x000fe20008000000 */
[----:B------:R-:W-:Y:S01]  /*2ee0*/  UMOV UR40, UR21 ;  /* 0x0000001500287c82 */ /* 0x000fe20008000000 */
        /* <DEDUP_REMOVED lines=28> */
[----:B-1----:R-:W-:Y:S01]  /*30b0*/  USEL UR44, UR6, URZ, UP0 ;  /* 0x000000ff062c7287 */ /* 0x002fe20008000000 */
        /* <DEDUP_REMOVED lines=8> */
[----:B------:R-:W-:Y:S01]  /*3140*/  LOP3.LUT R3, R3, UR7, RZ, 0x3c, !PT ;  /* 0x0000000703037c12 */ /* 0x000fe2000f8e3cff */
[----:B------:R-:W-:Y:S02]  /*3150*/  UMOV UR39, 0x40004040 ;  /* 0x4000404000277882 */ /* 0x000fe40000000000 */
[----:B------:R2:W-:Y:S01]  /*3160*/  UTCHMMA gdesc[UR4], gdesc[UR38], tmem[UR20], tmem[UR50], idesc[UR51], UPT ;  /* 0x00ff3226040075ea */ /* 0x0005e2000b800014 */
[----:B------:R-:W-:Y:S05]  /*3170*/  BRA.U UP4, `(.L_x_58) ;  /* 0x0000000104047547 */ /* 0x000fea000b800000 */
[----:B--2---:R-:W-:Y:S05]  /*3180*/  BPT.TRAP 0x1 ;  /* 0x000000040000795c */ /* 0x004fea0000300000 */
.L_x_58:
[----:B------:R-:W-:Y:S01]  /*3190*/  LOP3.LUT R4, R4, 0x1, RZ, 0x3c, !PT ;  /* 0x0000000104047812 */ /* 0x000fe200078e3cff */
[----:B--2---:R-:W-:Y:S09]  /*31a0*/  UIADD3 UR4, UPT, UPT, UR24, 0x28050, URZ ;  /* 0x0002805018047890 */ /* 0x004ff2000fffe0ff */
[----:B------:R1:W-:Y:S01]  /*31b0*/  UTCBAR [UR4], URZ ;  /* 0x000000ff040073e9 */ /* 0x0003e200080000ff */
[----:B------:R-:W-:Y:S05]  /*31c0*/  BRA.U UP5, `(.L_x_59) ;  /* 0x0000000105047547 */ /* 0x000fea000b800000 */
[----:B-1----:R-:W-:Y:S05]  /*31d0*/  BPT.TRAP 0x1 ;  /* 0x000000040000795c */ /* 0x002fea0000300000 */
.L_x_59:
[----:B------:R-:W-:Y:S01]  /*31e0*/  SHF.L.U32 R5, R0, 0x1f, RZ ;  /* 0x0000001f00057819 */ /* 0x000fe200000006ff */
[----:B------:R-:W-:Y:S03]  /*31f0*/  UISETP.NE.AND UP3, UPT, UR59, URZ, UPT ;  /* 0x000000ff3b00728c */ /* 0x000fe6000bf65270 */
[----:B------:R-:W2:Y:S02]  /*3200*/  SYNCS.PHASECHK.TRANS64.TRYWAIT P0, [UR24+0x280a8], R5 ;  /* 0x0280a805ff0075a7 */ /* 0x000ea40008001118 */
[----:B--2---:R-:W-:Y:S06]  /*3210*/  @!P0 BRA `(.L_x_60) ;  /* 0x0000018400f88947 */ /* 0x004fec0003800000 */
.L_x_394:
[----:B------:R-:W-:Y:S05]  /*3220*/  BRA.U UP3, `(.L_x_61) ;  /* 0x0000000103047547 */ /* 0x000fea000b800000 */
[----:B-1----:R-:W-:Y:S05]  /*3230*/  BPT.TRAP 0x1 ;  /* 0x000000040000795c */ /* 0x002fea0000300000 */
.L_x_61:
[----:B--2---:R-:W-:Y:S01]  /*3240*/  SHF.L.U32 R5, R2, 0x1f, RZ ;  /* 0x0000001f02057819 */ /* 0x004fe200000006ff */
[----:B------:R-:W-:Y:S01]  /*3250*/  IMAD.MOV.U32 R10, RZ, RZ, 0xa0 ;  /* 0x000000a0ff0a7424 */ /* 0x000fe200078e00ff */
[----:B------:R-:W-:Y:S02]  /*3260*/  MOV R9, 0x180 ;  /* 0x0000018000097802 */ /* 0x000fe40000000f00 */
[----:B------:R-:W2:Y:S02]  /*3270*/  SYNCS.PHASECHK.TRANS64.TRYWAIT P0, [UR24+0x28068], R5 ;  /* 0x02806805ff0075a7 */ /* 0x000ea40008001118 */
[----:B--2---:R-:W-:Y:S05]  /*3280*/  @!P0 BRA `(.L_x_62) ;  /* 0x0000018400f48947 */ /* 0x004fea0003800000 */
.L_x_396:
[----:B------:R-:W-:Y:S01]  /*3290*/  UISETP.NE.U32.AND UP0, UPT, UR42, URZ, UPT ;  /* 0x000000ff2a00728c */ /* 0x000fe2000bf05070 */
[----:B------:R-:W-:Y:S01]  /*32a0*/  IMAD.MOV.U32 R8, RZ, RZ, 0xa8 ;  /* 0x000000a8ff087424 */ /* 0x000fe200078e00ff */
[----:B-1----:R-:W-:Y:S01]  /*32b0*/  ULEA UR4, UR25, UR58, 0xb ;  /* 0x0000003a19047291 */ /* 0x002fe2000f8e58ff */
[----:B------:R-:W-:Y:S01]  /*32c0*/  R2UR UR54, R10 ;  /* 0x000000000a3672ca */ /* 0x000fe200000e0000 */
[----:B------:R-:W-:Y:S01]  /*32d0*/  IMAD.MOV.U32 R10, RZ, RZ, 0xb0 ;  /* 0x000000b0ff0a7424 */ /* 0x000fe200078e00ff */
[----:B------:R-:W-:Y:S01]  /*32e0*/  R2UR UR55, R9 ;  /* 0x00000000093772ca */ /* 0x000fe200000e0000 */
[----:B------:R-:W-:Y:S01]  /*32f0*/  UIADD3 UR18, UPT, UPT, UR4, 0x80, URZ ;  /* 0x0000008004127890 */ /* 0x000fe2000fffe0ff */
[----:B------:R-:W-:Y:S01]  /*3300*/  R2UR UR52, R8 ;  /* 0x00000000083472ca */ /* 0x000fe200000e0000 */
[----:B------:R-:W-:Y:S01]  /*3310*/  UIADD3 UR16, UPT, UPT, UR4, 0x100, URZ ;  /* 0x0000010004107890 */ /* 0x000fe2000fffe0ff */
[----:B------:R-:W-:Y:S01]  /*3320*/  IMAD.MOV.U32 R8, RZ, RZ, 0xb8 ;  /* 0x000000b8ff087424 */ /* 0x000fe200078e00ff */
[----:B------:R-:W-:Y:S01]  /*3330*/  UIADD3 UR14, UPT, UPT, UR4, 0x180, URZ ;  /* 0x00000180040e7890 */ /* 0x000fe2000fffe0ff */
[----:B------:R-:W-:Y:S01]  /*3340*/  R2UR UR50, R10 ;  /* 0x000000000a3272ca */ /* 0x000fe200000e0000 */
[----:B------:R-:W-:Y:S01]  /*3350*/  UIADD3 UR12, UPT, UPT, UR4, 0x200, URZ ;  /* 0x00000200040c7890 */ /* 0x000fe2000fffe0ff */
[----:B--2---:R-:W-:Y:S01]  /*3360*/  MOV.SPILL R6, UR23 ;  /* 0x0000001700067c02 */ /* 0x004fe20009000f00 */
[----:B------:R-:W-:Y:S01]  /*3370*/  UIADD3 UR10, UPT, UPT, UR4, 0x280, URZ ;  /* 0x00000280040a7890 */ /* 0x000fe2000fffe0ff */
[----:B------:R-:W-:Y:S01]  /*3380*/  R2UR UR48, R8 ;  /* 0x00000000083072ca */ /* 0x000fe200000e0000 */
[----:B------:R-:W-:Y:S01]  /*3390*/  UIADD3 UR8, UPT, UPT, UR4, 0x300, URZ ;  /* 0x0000030004087890 */ /* 0x000fe2000fffe0ff */
[----:B------:R-:W-:Y:S01]  /*33a0*/  MOV.SPILL R5, UR22 ;  /* 0x0000001600057c02 */ /* 0x000fe20009000f00 */
[----:B------:R-:W-:Y:S01]  /*33b0*/  UIADD3 UR6, UPT, UPT, UR4, 0x380, URZ ;  /* 0x0000038004067890 */ /* 0x000fe2000fffe0ff */
[----:B------:R-:W-:Y:S01]  /*33c0*/  IMAD.MOV.U32 R8, RZ, RZ, 0xc8 ;  /* 0x000000c8ff087424 */ /* 0x000fe200078e00ff */
[----:B------:R-:W-:Y:S01]  /*33d0*/  UMOV UR22, 0x0 ;  /* 0x0000000000167882 */ /* 0x000fe20000000000 */
[----:B------:R-:W-:Y:S01]  /*33e0*/  UMOV UR23, 0x8210010 ;  /* 0x0821001000177882 */ /* 0x000fe20000000000 */
[----:B------:R-:W-:Y:S01]  /*33f0*/  UMOV UR5, 0x40004040 ;  /* 0x4000404000057882 */ /* 0x000fe20000000000 */
[----:B------:R-:W-:Y:S01]  /*3400*/  UMOV UR76, 0x0 ;  /* 0x00000000004c7882 */ /* 0x000fe20000000000 */
[----:B------:R-:W-:Y:S01]  /*3410*/  R2UR UR43, R8 ;  /* 0x00000000082b72ca */ /* 0x000fe200000e0000 */
[----:B------:R-:W-:Y:S01]  /*3420*/  IMAD.MOV.U32 R7, RZ, RZ, 0x180 ;  /* 0x00000180ff077424 */ /* 0x000fe200078e00ff */
[----:B------:R1:W-:Y:S01]  /*3430*/  UTCHMMA tmem[UR54], gdesc[UR4], tmem[UR55], tmem[UR22], idesc[UR23], UP0 ;  /* 0x00ff1604360079ea */ /* 0x0003e20008000037 */
[----:B------:R-:W-:Y:S01]  /*3440*/  IMAD.MOV.U32 R8, RZ, RZ, 0xd0 ;  /* 0x000000d0ff087424 */ /* 0x000fe200078e00ff */
[----:B------:R-:W-:Y:S01]  /*3450*/  UMOV UR77, 0x8210010 ;  /* 0x08210010004d7882 */ /* 0x000fe20000000000 */
[----:B------:R-:W-:Y:S01]  /*3460*/  IMAD.MOV.U32 R9, RZ, RZ, 0x180 ;  /* 0x00000180ff097424 */ /* 0x000fe200078e00ff */
[----:B------:R-:W-:Y:S01]  /*3470*/  R2UR UR53, R7 ;  /* 0x00000000073572ca */ /* 0x000fe200000e0000 */
[----:B------:R-:W-:Y:S01]  /*3480*/  IMAD.MOV.U32 R10, RZ, RZ, 0xc0 ;  /* 0x000000c0ff0a7424 */ /* 0x000fe200078e00ff */
[----:B------:R-:W-:Y:S01]  /*3490*/  R2UR UR40, R8 ;  /* 0x00000000082872ca */ /* 0x000fe200000e0000 */
[----:B------:R-:W-:Y:S01]  /*34a0*/  UMOV UR19, 0x40004040 ;  /* 0x4000404000137882 */ /* 0x000fe20000000000 */
[----:B------:R-:W-:Y:S01]  /*34b0*/  R2UR UR51, R9 ;  /* 0x00000000093372ca */ /* 0x000fe200000e0000 */
[----:B------:R-:W-:Y:S01]  /*34c0*/  IMAD.MOV.U32 R8, RZ, RZ, 0xd8 ;  /* 0x000000d8ff087424 */ /* 0x000fe200078e00ff */
[----:B------:R-:W-:Y:S01]  /*34d0*/  R2UR UR49, R7 ;  /* 0x00000000073172ca */ /* 0x000fe200000e0000 */
[----:B------:R-:W-:Y:S01]  /*34e0*/  UMOV UR74, 0x0 ;  /* 0x00000000004a7882 */ /* 0x000fe20000000000 */
[----:B------:R-:W-:Y:S01]  /*34f0*/  R2UR UR46, R10 ;  /* 0x000000000a2e72ca */ /* 0x000fe200000e0000 */
[----:B------:R-:W-:Y:S01]  /*3500*/  UMOV UR75, 0x8210010 ;  /* 0x08210010004b7882 */ /* 0x000fe20000000000 */
[----:B------:R-:W-:Y:S01]  /*3510*/  R2UR UR47, R9 ;  /* 0x00000000092f72ca */ /* 0x000fe200000e0000 */
[----:B------:R-:W-:Y:S01]  /*3520*/  UMOV UR17, 0x40004040 ;  /* 0x4000404000117882 */ /* 0x000fe20000000000 */
[C---:B------:R-:W-:Y:S01]  /*3530*/  R2UR UR45, R7.reuse ;  /* 0x00000000072d72ca */ /* 0x040fe200000e0000 */
[----:B------:R2:W-:Y:S01]  /*3540*/  UTCHMMA tmem[UR52], gdesc[UR18], tmem[UR53], tmem[UR76], idesc[UR77], UPT ;  /* 0x00ff4c12340079ea */ /* 0x0005e2000b800035 */
[C---:B------:R-:W-:Y:S01]  /*3550*/  R2UR UR41, R7.reuse ;  /* 0x00000000072972ca */ /* 0x040fe200000e0000 */
[----:B------:R-:W-:Y:S01]  /*3560*/  UMOV UR70, 0x0 ;  /* 0x0000000000467882 */ /* 0x000fe20000000000 */
[----:B------:R-:W-:Y:S01]  /*3570*/  R2UR UR20, R8 ;  /* 0x00000000081472ca */ /* 0x000fe200000e0000 */
[----:B------:R2:W-:Y:S01]  /*3580*/  UTCHMMA tmem[UR50], gdesc[UR16], tmem[UR51], tmem[UR74], idesc[UR75], UPT ;  /* 0x00ff4a10320079ea */ /* 0x0005e2000b800033 */
[----:B------:R-:W-:Y:S01]  /*3590*/  R2UR UR25, R7 ;  /* 0x00000000071972ca */ /* 0x000fe200000e0000 */
        /* <DEDUP_REMOVED lines=14> */
[----:B-1----:R-:W-:Y:S01]  /*3680*/  R2UR.FILL UR23, R6 ;  /* 0x00000000061772ca */ /* 0x002fe200004e0000 */
[----:B------:R2:W-:Y:S01]  /*3690*/  UTCHMMA tmem[UR40], gdesc[UR8], tmem[UR41], tmem[UR64], idesc[UR65], UPT ;  /* 0x00ff4008280079ea */ /* 0x0005e2000b800029 */
[----:B------:R-:W-:Y:S01]  /*36a0*/  UMOV UR62, 0x0 ;  /* 0x00000000003e7882 */ /* 0x000fe20000000000 */
[----:B------:R-:W-:Y:S01]  /*36b0*/  UMOV UR63, 0x8210010 ;  /* 0x08210010003f7882 */ /* 0x000fe20000000000 */
[----:B------:R-:W-:Y:S01]  /*36c0*/  R2UR.FILL UR22, R5 ;  /* 0x00000000051672ca */ /* 0x000fe200004e0000 */
[----:B------:R-:W-:Y:S02]  /*36d0*/  UMOV UR7, 0x40004040 ;  /* 0x4000404000077882 */ /* 0x000fe40000000000 */
[----:B------:R2:W-:Y:S01]  /*36e0*/  UTCHMMA tmem[UR20], gdesc[UR6], tmem[UR25], tmem[UR62], idesc[UR63], UPT ;  /* 0x00ff3e06140079ea */ /* 0x0005e2000b800019 */
[----:B------:R-:W-:Y:S11]  /*36f0*/  BRA.U UP5, `(.L_x_63) ;  /* 0x0000000105047547 */ /* 0x000ff6000b800000 */
[----:B--2---:R-:W-:Y:S05]  /*3700*/  BPT.TRAP 0x1 ;  /* 0x000000040000795c */ /* 0x004fea0000300000 */
.L_x_63:
[----:B------:R-:W-:Y:S01]  /*3710*/  LOP3.LUT R0, R0, 0x1, RZ, 0x3c, !PT ;  /* 0x0000000100007812 */ /* 0x000fe200078e3cff */
[----:B------:R-:W-:Y:S09]  /*3720*/  UIADD3 UR4, UPT, UPT, UR24, 0x28098, URZ ;  /* 0x0002809818047890 */ /* 0x000ff2000fffe0ff */
[----:B------:R1:W-:Y:S01]  /*3730*/  UTCBAR [UR4], URZ ;  /* 0x000000ff040073e9 */ /* 0x0003e200080000ff */
[----:B------:R-:W-:Y:S05]  /*3740*/  BRA.U !UP1, `(.L_x_64) ;  /* 0x0000000109047547 */ /* 0x000fea000b800000 */
[----:B-12---:R-:W-:Y:S05]  /*3750*/  BPT.TRAP 0x1 ;  /* 0x000000040000795c */ /* 0x006fea0000300000 */
.L_x_64:
[----:B--2---:R-:W-:Y:S01]  /*3760*/  ULEA UR7, UR56, UR24, 0x3 ;  /* 0x0000001838077291 */ /* 0x004fe2000f8e18ff */
[----:B------:R-:W-:Y:S01]  /*3770*/  IMAD.MOV.U32 R8, RZ, RZ, 0x80 ;  /* 0x00000080ff087424 */ /* 0x000fe200078e00ff */
[----:B------:R-:W-:Y:S01]  /*3780*/  UIADD3 UR20, UPT, UPT, UR21, 0x800, URZ ;  /* 0x0000080015147890 */ /* 0x000fe2000fffe0ff */
[----:B------:R-:W-:Y:S01]  /*3790*/  IMAD.MOV.U32 R7, RZ, RZ, 0x80 ;  /* 0x00000080ff077424 */ /* 0x000fe200078e00ff */
[----:B------:R-:W-:Y:S01]  /*37a0*/  UIADD3 UR7, UPT, UPT, UR7, 0x28038, URZ ;  /* 0x0002803807077890 */ /* 0x000fe2000fffe0ff */
[----:B------:R-:W-:Y:S01]  /*37b0*/  IMAD.MOV.U32 R6, RZ, RZ, 0x80 ;  /* 0x00000080ff067424 */ /* 0x000fe200078e00ff */
[----:B------:R-:W-:Y:S01]  /*37c0*/  UIADD3 UR18, UPT, UPT, UR21, 0x802, URZ ;  /* 0x0000080215127890 */ /* 0x000fe2000fffe0ff */
[----:B------:R-:W-:Y:S01]  /*37d0*/  R2UR UR49, R8 ;  /* 0x00000000083172ca */ /* 0x000fe200000e0000 */
[----:B------:R-:W-:Y:S01]  /*37e0*/  UIADD3 UR16, UPT, UPT, UR21, 0x804, URZ ;  /* 0x0000080415107890 */ /* 0x000fe2000fffe0ff */
[----:B------:R-:W-:Y:S01]  /*37f0*/  R2UR UR48, R7 ;  /* 0x00000000073072ca */ /* 0x000fe200000e0000 */
[----:B------:R-:W-:Y:S01]  /*3800*/  UIADD3 UR14, UPT, UPT, UR21, 0x806, URZ ;  /* 0x00000806150e7890 */ /* 0x000fe2000fffe0ff */
[C---:B------:R-:W-:Y:S01]  /*3810*/  R2UR UR47, R6.reuse ;  /* 0x00000000062f72ca */ /* 0x040fe200000e0000 */
[----:B------:R-:W-:Y:S01]  /*3820*/  UIADD3 UR12, UPT, UPT, UR21, 0xc00, URZ ;  /* 0x00000c00150c7890 */ /* 0x000fe2000fffe0ff */
[----:B------:R2:W-:Y:S01]  /*3830*/  UTCBAR [UR7], URZ ;  /* 0x000000ff070073e9 */ /* 0x0005e200080000ff */
[----:B------:R-:W-:Y:S01]  /*3840*/  UIADD3 UR10, UPT, UPT, UR21, 0xc02, URZ ;  /* 0x00000c02150a7890 */ /* 0x000fe2000fffe0ff */
[C---:B------:R-:W-:Y:S01]  /*3850*/  R2UR UR45, R6.reuse ;  /* 0x00000000062d72ca */ /* 0x040fe200000e0000 */
[----:B------:R-:W-:Y:S01]  /*3860*/  UIADD3 UR8, UPT, UPT, UR21, 0xc04, URZ ;  /* 0x00000c0415087890 */ /* 0x000fe2000fffe0ff */
[----:B------:R-:W-:Y:S01]  /*3870*/  R2UR UR37, R6 ;  /* 0x00000000062572ca */ /* 0x000fe200000e0000 */
[----:B-1----:R-:W-:Y:S01]  /*3880*/  UIADD3 UR4, UPT, UPT, UR21, 0xc06, URZ ;  /* 0x00000c0615047890 */ /* 0x002fe2000fffe0ff */
[----:B------:R-:W-:Y:S01]  /*3890*/  IMAD.MOV.U32 R5, RZ, RZ, 0x80 ;  /* 0x00000080ff057424 */ /* 0x000fe200078e00ff */
[----:B------:R-:W-:Y:S01]  /*38a0*/  UIADD3 UR6, UPT, UPT, UR56, 0x1, URZ ;  /* 0x0000000138067890 */ /* 0x000fe2000fffe0ff */
[----:B------:R-:W-:Y:S01]  /*38b0*/  UMOV UR42, UR22 ;  /* 0x00000016002a7c82 */ /* 0x000fe20008000000 */
[----:B------:R-:W-:Y:S02]  /*38c0*/  UMOV UR43, 0x40004040 ;  /* 0x40004040002b7882 */ /* 0x000fe40000000000 */
[----:B------:R-:W-:Y:S01]  /*38d0*/  UISETP.NE.AND UP0, UPT, UR6, 0x3, UPT ;  /* 0x000000030600788c */ /* 0x000fe2000bf05270 */
[C---:B------:R-:W-:Y:S01]  /*38e0*/  R2UR UR46, R5.reuse ;  /* 0x00000000052e72ca */ /* 0x040fe200000e0000 */
[----:B------:R-:W-:Y:S01]  /*38f0*/  UMOV UR70, 0x0 ;  /* 0x0000000000467882 */ /* 0x000fe20000000000 */
[C---:B------:R-:W-:Y:S01]  /*3900*/  R2UR UR39, R5.reuse ;  /* 0x00000000052772ca */ /* 0x040fe200000e0000 */
[----:B------:R-:W-:Y:S01]  /*3910*/  USEL UR6, UR6, URZ, UP0 ;  /* 0x000000ff06067287 */ /* 0x000fe20008000000 */
[----:B------:R-:W-:Y:S01]  /*3920*/  R2UR UR25, R5 ;  /* 0x00000000051972ca */ /* 0x000fe200000e0000 */
[----:B------:R-:W-:Y:S01]  /*3930*/  UMOV UR71, 0x8200010 ;  /* 0x0820001000477882 */ /* 0x000fe20000000000 */
[----:B------:R-:W-:Y:S01]  /*3940*/  UMOV UR21, 0x40004040 ;  /* 0x4000404000157882 */ /* 0x000fe20000000000 */
[----:B------:R-:W-:Y:S01]  /*3950*/  UMOV UR40, UR34 ;  /* 0x0000002200287c82 */ /* 0x000fe20008000000 */
[----:B------:R2:W-:Y:S01]  /*3960*/  UTCHMMA gdesc[UR20], gdesc[UR42], tmem[UR49], tmem[UR70], idesc[UR71], !UPT ;  /* 0x00ff462a140075ea */ /* 0x0005e2000f800031 */
[----:B------:R-:W-:Y:S01]  /*3970*/  UMOV UR41, 0x40004040 ;  /* 0x4000404000297882 */ /* 0x000fe20000000000 */
[----:B------:R-:W-:Y:S01]  /*3980*/  UMOV UR68, 0x0 ;  /* 0x0000000000447882 */ /* 0x000fe20000000000 */
[----:B------:R-:W-:Y:S01]  /*3990*/  UMOV UR69, 0x8200010 ;  /* 0x0820001000457882 */ /* 0x000fe20000000000 */
[----:B------:R-:W-:Y:S01]  /*39a0*/  UMOV UR19, 0x40004040 ;  /* 0x4000404000137882 */ /* 0x000fe20000000000 */
[----:B------:R-:W-:Y:S01]  /*39b0*/  UMOV UR34, UR32 ;  /* 0x0000002000227c82 */ /* 0x000fe20008000000 */
[----:B------:R2:W-:Y:S01]  /*39c0*/  UTCHMMA gdesc[UR18], gdesc[UR40], tmem[UR48], tmem[UR68], idesc[UR69], UPT ;  /* 0x00ff4428120075ea */ /* 0x0005e2000b800030 */
        /* <DEDUP_REMOVED lines=28> */
[----:B------:R-:W-:Y:S01]  /*3b90*/  UMOV UR50, 0x0 ;  /* 0x0000000000327882 */ /* 0x000fe20000000000 */
[----:B------:R2:W-:Y:S01]  /*3ba0*/  UTCHMMA gdesc[UR8], gdesc[UR26], tmem[UR37], tmem[UR52], idesc[UR53], UPT ;  /* 0x00ff341a080075ea */ /* 0x0005e2000b800025 */
[----:B------:R-:W-:Y:S01]  /*3bb0*/  UMOV UR51, 0x8200010 ;  /* 0x0820001000337882 */ /* 0x000fe20000000000 */
[----:B------:R-:W-:Y:S01]  /*3bc0*/  UMOV UR22, UR38 ;  /* 0x0000002600167c82 */ /* 0x000fe20008000000 */
[----:B------:R-:W-:Y:S01]  /*3bd0*/  UMOV UR23, 0x40004040 ;  /* 0x4000404000177882 */ /* 0x000fe20000000000 */
[----:B------:R-:W-:Y:S02]  /*3be0*/  UMOV UR5, 0x40004040 ;  /* 0x4000404000057882 */ /* 0x000fe40000000000 */
[----:B------:R2:W-:Y:S01]  /*3bf0*/  UTCHMMA gdesc[UR4], gdesc[UR22], tmem[UR25], tmem[UR50], idesc[UR51], UPT ;  /* 0x00ff3216040075ea */ /* 0x0005e2000b800019 */
[----:B------:R-:W-:Y:S05]  /*3c00*/  BRA.U UP3, `(.L_x_65) ;  /* 0x0000000103047547 */ /* 0x000fea000b800000 */
[----:B--2---:R-:W-:Y:S05]  /*3c10*/  BPT.TRAP 0x1 ;  /* 0x000000040000795c */ /* 0x004fea0000300000 */
.L_x_65:
[----:B--2---:R-:W-:Y:S09]  /*3c20*/  UIADD3 UR4, UPT, UPT, UR24, 0x28060, URZ ;  /* 0x0002806018047890 */ /* 0x004ff2000fffe0ff */
[----:B------:R1:W-:Y:S01]  /*3c30*/  UTCBAR [UR4], URZ ;  /* 0x000000ff040073e9 */ /* 0x0003e200080000ff */
[----:B------:R-:W-:Y:S05]  /*3c40*/  BRA.U !UP1, `(.L_x_66) ;  /* 0x0000000109047547 */ /* 0x000fea000b800000 */
[----:B-1----:R-:W-:Y:S05]  /*3c50*/  BPT.TRAP 0x1 ;  /* 0x000000040000795c */ /* 0x002fea0000300000 */
.L_x_66:
[----:B-1----:R-:W-:Y:S04]  /*3c60*/  ULEA UR4, UR6, UR24, 0x3 ;  /* 0x0000001806047291 */ /* 0x002fe8000f8e18ff */
[----:B------:R-:W-:Y:S02]  /*3c70*/  UIADD3 UR5, UPT, UPT, UR4, 0x28038, URZ ;  /* 0x0002803804057890 */ /* 0x000fe4000fffe0ff */
[----:B------:R-:W-:Y:S04]  /*3c80*/  UIADD3 UR4, UPT, UPT, UR6, 0x1, URZ ;  /* 0x0000000106047890 */ /* 0x000fe8000fffe0ff */
[----:B------:R-:W-:Y:S03]  /*3c90*/  UISETP.NE.AND UP0, UPT, UR4, 0x3, UPT ;  /* 0x000000030400788c */ /* 0x000fe6000bf05270 */
[----:B------:R1:W-:Y:S01]  /*3ca0*/  UTCBAR [UR5], URZ ;  /* 0x000000ff050073e9 */ /* 0x0003e200080000ff */
[----:B------:R-:W-:Y:S01]  /*3cb0*/  USEL UR56, UR4, URZ, UP0 ;  /* 0x000000ff04387287 */ /* 0x000fe20008000000 */
[----:B------:R-:W-:Y:S11]  /*3cc0*/  BRA.U !UP1, `(.L_x_67) ;  /* 0x0000000109047547 */ /* 0x000ff6000b800000 */
[----:B-1----:R-:W-:Y:S05]  /*3cd0*/  BPT.TRAP 0x1 ;  /* 0x000000040000795c */ /* 0x002fea0000300000 */
.L_x_67:
[----:B------:R-:W-:Y:S01]  /*3ce0*/  ULEA UR4, UR44, UR24, 0x3 ;  /* 0x000000182c047291 */ /* 0x000fe2000f8e18ff */
[----:B------:R-:W-:Y:S08]  /*3cf0*/  SHF.L.U32 R5, R3, 0x1f, RZ ;  /* 0x0000001f03057819 */ /* 0x000ff000000006ff */
[----:B------:R-:W2:Y:S02]  /*3d00*/  SYNCS.PHASECHK.TRANS64.TRYWAIT P0, [UR4+0x28020], R5 ;  /* 0x02802005ff0075a7 */ /* 0x000ea40008001104 */
[----:B--2---:R-:W-:Y:S05]  /*3d10*/  @!P0 BRA `(.L_x_68) ;  /* 0x0000017c00688947 */ /* 0x004fea0003800000 */
.L_x_398:
[----:B------:R-:W-:Y:S05]  /*3d20*/  BRA.U UP5, `(.L_x_69) ;  /* 0x0000000105047547 */ /* 0x000fea000b800000 */
[----:B-1----:R-:W-:Y:S05]  /*3d30*/  BPT.TRAP 0x1 ;  /* 0x000000040000795c */ /* 0x002fea0000300000 */
.L_x_69:
[----:B--2---:R-:W-:Y:S04]  /*3d40*/  SHF.L.U32 R5, R0, 0x1f, RZ ;  /* 0x0000001f00057819 */ /* 0x004fe800000006ff */
[----:B------:R-:W2:Y:S02]  /*3d50*/  SYNCS.PHASECHK.TRANS64.TRYWAIT P0, [UR24+0x280a0], R5 ;  /* 0x0280a005ff0075a7 */ /* 0x000ea40008001118 */
[----:B--2---:R-:W-:Y:S05]  /*3d60*/  @!P0 BRA `(.L_x_70) ;  /* 0x0000017c006c8947 */ /* 0x004fea0003800000 */
.L_x_400:
[----:B------:R-:W-:Y:S05]  /*3d70*/  BRA.U UP4, `(.L_x_71) ;  /* 0x0000000104047547 */ /* 0x000fea000b800000 */
[----:B-1----:R-:W-:Y:S05]  /*3d80*/  BPT.TRAP 0x1 ;  /* 0x000000040000795c */ /* 0x002fea0000300000 */
.L_x_71:
[----:B--2---:R-:W-:Y:S01]  /*3d90*/  SHF.L.U32 R5, R4, 0x1f, RZ ;  /* 0x0000001f04057819 */ /* 0x004fe200000006ff */
[----:B------:R-:W-:Y:S02]  /*3da0*/  HFMA2 R8, -RZ, RZ, 0, 1.52587890625e-05 ;  /* 0x00000100ff087431 */ /* 0x000fe400000001ff */
[----:B------:R-:W-:Y:S01]  /*3db0*/  IMAD.MOV.U32 R7, RZ, RZ, 0x20 ;  /* 0x00000020ff077424 */ /* 0x000fe200078e00ff */
[----:B------:R-:W2:Y:S02]  /*3dc0*/  SYNCS.PHASECHK.TRANS64.TRYWAIT P0, [UR24+0x28058], R5 ;  /* 0x02805805ff0075a7 */ /* 0x000ea40008001118 */
[----:B--2---:R-:W-:Y:S05]  /*3dd0*/  @!P0 BRA `(.L_x_72) ;  /* 0x0000017c00688947 */ /* 0x004fea0003800000 */
.L_x_402:
[----:B------:R-:W-:Y:S01]  /*3de0*/  USHF.L.U32 UR20, UR44, 0xb, URZ ;  /* 0x0000000b2c147899 */ /* 0x000fe200080006ff */
[----:B--2---:R-:W-:Y:S01]  /*3df0*/  IMAD.MOV.U32 R6, RZ, RZ, 0x28 ;  /* 0x00000028ff067424 */ /* 0x004fe200078e00ff */
[----:B------:R-:W-:Y:S01]  /*3e00*/  R2UR UR36, R7 ;  /* 0x00000000072472ca */ /* 0x000fe200000e0000 */
[----:B------:R-:W-:Y:S01]  /*3e10*/  IMAD.MOV.U32 R7, RZ, RZ, 0x30 ;  /* 0x00000030ff077424 */ /* 0x000fe200078e00ff */
[----:B------:R-:W-:Y:S01]  /*3e20*/  UIADD3 UR4, UPT, UPT, UR20, UR58, URZ ;  /* 0x0000003a14047290 */ /* 0x000fe2000fffe0ff */
[----:B------:R-:W-:Y:S01]  /*3e30*/  IMAD.MOV.U32 R5, RZ, RZ, 0x100 ;  /* 0x00000100ff057424 */ /* 0x000fe200078e00ff */
[----:B------:R-:W-:Y:S01]  /*3e40*/  R2UR UR34, R6 ;  /* 0x00000000062272ca */ /* 0x000fe200000e0000 */
[----:B------:R-:W-:Y:S01]  /*3e50*/  IMAD.MOV.U32 R6, RZ, RZ, 0x100 ;  /* 0x00000100ff067424 */ /* 0x000fe200078e00ff */
[----:B------:R-:W-:Y:S01]  /*3e60*/  UIADD3 UR18, UPT, UPT, UR4, 0x80, URZ ;  /* 0x0000008004127890 */ /* 0x000fe2000fffe0ff */
[----:B------:R-:W-:Y:S01]  /*3e70*/  R2UR UR32, R7 ;  /* 0x00000000072072ca */ /* 0x000fe200000e0000 */
[----:B------:R-:W-:Y:S01]  /*3e80*/  UIADD3 UR16, UPT, UPT, UR4, 0x100, URZ ;  /* 0x0000010004107890 */ /* 0x000fe2000fffe0ff */
[C---:B------:R-:W-:Y:S01]  /*3e90*/  R2UR UR35, R5.reuse ;  /* 0x00000000052372ca */ /* 0x040fe200000e0000 */
[----:B------:R-:W-:Y:S01]  /*3ea0*/  UIADD3 UR14, UPT, UPT, UR4, 0x180, URZ ;  /* 0x00000180040e7890 */ /* 0x000fe2000fffe0ff */
[----:B------:R-:W-:Y:S01]  /*3eb0*/  R2UR UR31, R6 ;  /* 0x00000000061f72ca */ /* 0x000fe200000e0000 */
[----:B------:R-:W-:Y:S01]  /*3ec0*/  UIADD3 UR12, UPT, UPT, UR4, 0x200, URZ ;  /* 0x00000200040c7890 */ /* 0x000fe2000fffe0ff */
[----:B------:R-:W-:Y:S01]  /*3ed0*/  IMAD.MOV.U32 R6, RZ, RZ, 0x48 ;  /* 0x00000048ff067424 */ /* 0x000fe200078e00ff */
[----:B------:R-:W-:Y:S01]  /*3ee0*/  UIADD3 UR10, UPT, UPT, UR4, 0x280, URZ ;  /* 0x00000280040a7890 */ /* 0x000fe2000fffe0ff */
[----:B------:R-:W-:Y:S01]  /*3ef0*/  R2UR UR33, R5 ;  /* 0x00000000052172ca */ /* 0x000fe200000e0000 */
[----:B------:R-:W-:Y:S01]  /*3f00*/  UIADD3 UR8, UPT, UPT, UR4, 0x300, URZ ;  /* 0x0000030004087890 */ /* 0x000fe2000fffe0ff */
[----:B------:R-:W-:Y:S01]  /*3f10*/  IMAD.MOV.U32 R7, RZ, RZ, 0x38 ;  /* 0x00000038ff077424 */ /* 0x000fe200078e00ff */
[----:B------:R-:W-:Y:S01]  /*3f20*/  UIADD3 UR6, UPT, UPT, UR4, 0x380, URZ ;  /* 0x0000038004067890 */ /* 0x000fe2000fffe0ff */
        /* <DEDUP_REMOVED lines=13> */
[C---:B------:R-:W-:Y:S01]  /*4000*/  R2UR UR27, R5.reuse ;  /* 0x00000000051b72ca */ /* 0x040fe200000e0000 */
[----:B-1----:R-:W-:Y:S01]  /*4010*/  UMOV UR5, 0x40004040 ;  /* 0x4000404000057882 */ /* 0x002fe20000000000 */
[C---:B------:R-:W-:Y:S01]  /*4020*/  R2UR UR25, R5.reuse ;  /* 0x00000000051972ca */ /* 0x040fe200000e0000 */
[----:B------:R-:W-:Y:S01]  /*4030*/  UMOV UR52, 0x0 ;  /* 0x0000000000347882 */ /* 0x000fe20000000000 */
[----:B------:R-:W-:Y:S01]  /*4040*/  R2UR UR21, R6 ;  /* 0x00000000061572ca */ /* 0x000fe200000e0000 */
[----:B------:R-:W-:Y:S01]  /*4050*/  UMOV UR53, 0x8210010 ;  /* 0x0821001000357882 */ /* 0x000fe20000000000 */
[----:B------:R-:W-:Y:S01]  /*4060*/  R2UR UR22, R5 ;  /* 0x00000000051672ca */ /* 0x000fe200000e0000 */
[----:B------:R1:W-:Y:S01]  /*4070*/  UTCHMMA tmem[UR36], gdesc[UR4], tmem[UR37], tmem[UR54], idesc[UR55], UPT ;  /* 0x00ff3604240079ea */ /* 0x0003e2000b800025 */
        /* <DEDUP_REMOVED lines=24> */
[----:B------:R-:W-:Y:S02]  /*4200*/  UMOV UR7, 0x40004040 ;  /* 0x4000404000077882 */ /* 0x000fe40000000000 */
[----:B------:R1:W-:Y:S01]  /*4210*/  UTCHMMA tmem[UR21], gdesc[UR6], tmem[UR22], tmem[UR38], idesc[UR39], UPT ;  /* 0x00ff2606150079ea */ /* 0x0003e2000b800016 */
[----:B------:R-:W-:Y:S05]  /*4220*/  BRA.U UP5, `(.L_x_73) ;  /* 0x0000000105047547 */ /* 0x000fea000b800000 */
[----:B-1----:R-:W-:Y:S05]  /*4230*/  BPT.TRAP 0x1 ;  /* 0x000000040000795c */ /* 0x002fea0000300000 */
.L_x_73:
[----:B-1----:R-:W-:Y:S01]  /*4240*/  UIADD3 UR4, UPT, UPT, UR24, 0x28090, URZ ;  /* 0x0002809018047890 */ /* 0x002fe2000fffe0ff */
[----:B------:R-:W-:Y:S01]  /*4250*/  LOP3.LUT R2, R2, 0x1, RZ, 0x3c, !PT ;  /* 0x0000000102027812 */ /* 0x000fe200078e3cff */
[----:B------:R-:W-:Y:S02]  /*4260*/  UIADD3 UR5, UPT, UPT, UR44, 0x1, URZ ;  /* 0x000000012c057890 */ /* 0x000fe4000fffe0ff */
[----:B------:R-:W-:Y:S02]  /*4270*/  UISETP.GT.AND UP0, UPT, UR57, 0x2, UPT ;  /* 0x000000023900788c */ /* 0x000fe4000bf04270 */
[----:B------:R-:W-:Y:S02]  /*4280*/  UISETP.NE.AND UP2, UPT, UR5, 0x3, UPT ;  /* 0x000000030500788c */ /* 0x000fe4000bf45270 */
[----:B------:R-:W-:Y:S01]  /*4290*/  UIADD3 UR57, UPT, UPT, UR57, -0x1, URZ ;  /* 0xffffffff39397890 */ /* 0x000fe2000fffe0ff */
[----:B------:R2:W-:Y:S01]  /*42a0*/  UTCBAR [UR4], URZ ;  /* 0x000000ff040073e9 */ /* 0x0005e200080000ff */
[----:B------:R-:W-:Y:S02]  /*42b0*/  USEL UR6, URZ, 0x1, UP2 ;  /* 0x00000001ff067887 */ /* 0x000fe40009000000 */
[----:B------:R-:W-:Y:S01]  /*42c0*/  USEL UR7, UR5, URZ, UP2 ;  /* 0x000000ff05077287 */ /* 0x000fe20009000000 */
[----:B------:R-:W-:Y:S01]  /*42d0*/  UMOV UR42, 0x1 ;  /* 0x00000001002a7882 */ /* 0x000fe20000000000 */
[----:B------:R-:W-:Y:S02]  /*42e0*/  UMOV UR25, UR44 ;  /* 0x0000002c00197c82 */ /* 0x000fe40008000000 */
[----:B------:R-:W-:Y:S01]  /*42f0*/  LOP3.LUT R3, R3, UR6, RZ, 0x3c, !PT ;  /* 0x0000000603037c12 */ /* 0x000fe2000f8e3cff */
[----:B------:R-:W-:Y:S05]  /*4300*/  BRA.U UP0, `(.L_x_74) ;  /* 0xffffffe900407547 */ /* 0x000fea000b83ffff */
.L_x_55:
[----:B------:R-:W-:Y:S04]  /*4310*/  BSSY.RECONVERGENT B0, `(.L_x_75) ;  /* 0x0000003000007945 */ /* 0x000fe80003800200 */
[----:B------:R-:W-:Y:S05]  /*4320*/  @!P4 BRA `(.L_x_76) ;  /* 0x000000000004c947 */ /* 0x000fea0003800000 */
[----:B-12---:R-:W-:Y:S05]  /*4330*/  BPT.TRAP 0x1 ;  /* 0x000000040000795c */ /* 0x006fea0000300000 */
.L_x_76:
[----:B-12---:R-:W-:Y:S05]  /*4340*/  BSYNC.RECONVERGENT B0 ;  /* 0x0000000000007941 */ /* 0x006fea0003800200 */
.L_x_75:
[----:B------:R-:W1:Y:S01]  /*4350*/  S2UR UR4, SR_CgaCtaId ;  /* 0x00000000000479c3 */ /* 0x000e620000008800 */
[----:B------:R-:W-:Y:S01]  /*4360*/  UMOV UR5, 0x400 ;  /* 0x0000040000057882 */ /* 0x000fe20000000000 */
[----:B------:R-:W-:Y:S01]  /*4370*/  BSSY.RECONVERGENT B0, `(.L_x_77) ;  /* 0x0000006000007945 */ /* 0x000fe20003800200 */
[----:B-1----:R-:W-:-:S04]  /*4380*/  ULEA UR4, UR4, UR5, 0x18 ;  /* 0x0000000504047291 */ /* 0x002fc8000f8ec0ff */
[----:B------:R-:W-:-:S09]  /*4390*/  UIADD3 UR4, UPT, UPT, UR4, 0x28010, URZ ;  /* 0x0002801004047890 */ /* 0x000fd2000fffe0ff */
[----:B------:R1:W-:Y:S01]  /*43a0*/  UTCBAR [UR4], URZ ;  /* 0x000000ff040073e9 */ /* 0x0003e200080000ff */
[----:B------:R-:W-:Y:S05]  /*43b0*/  @!P4 BRA `(.L_x_78) ;  /* 0x000000000004c947 */ /* 0x000fea0003800000 */
[----:B-1----:R-:W-:Y:S05]  /*43c0*/  BPT.TRAP 0x1 ;  /* 0x000000040000795c */ /* 0x002fea0000300000 */
.L_x_78:
[----:B-1----:R-:W-:Y:S05]  /*43d0*/  BSYNC.RECONVERGENT B0 ;  /* 0x0000000000007941 */ /* 0x002fea0003800200 */
.L_x_77:
[----:B------:R-:W1:Y:S01]  /*43e0*/  S2UR UR4, SR_CgaCtaId ;  /* 0x00000000000479c3 */ /* 0x000e620000008800 */
[----:B------:R-:W-:Y:S02]  /*43f0*/  UMOV UR5, 0x400 ;  /* 0x0000040000057882 */ /* 0x000fe40000000000 */
[----:B-1----:R-:W-:-:S04]  /*4400*/  ULEA UR4, UR4, UR5, 0x18 ;  /* 0x0000000504047291 */ /* 0x002fc8000f8ec0ff */
[----:B------:R-:W-:-:S09]  /*4410*/  UIADD3 UR4, UPT, UPT, UR4, 0x28018, URZ ;  /* 0x0002801804047890 */ /* 0x000fd2000fffe0ff */
[----:B------:R1:W-:Y:S01]  /*4420*/  UTCBAR [UR4], URZ ;  /* 0x000000ff040073e9 */ /* 0x0003e200080000ff */
[----:B------:R-:W-:Y:S05]  /*4430*/  BRA.U UP5, `(.L_x_79) ;  /* 0x0000000105047547 */ /* 0x000fea000b800000 */
[----:B-1----:R-:W-:Y:S05]  /*4440*/  BPT.TRAP 0x1 ;  /* 0x000000040000795c */ /* 0x002fea0000300000 */
.L_x_79:
[----:B------:R-:W2:Y:S01]  /*4450*/  S2UR UR21, SR_CgaCtaId ;  /* 0x00000000001579c3 */ /* 0x000ea20000008800 */
[----:B-1----:R-:W-:Y:S01]  /*4460*/  UMOV UR4, 0x400 ;  /* 0x0000040000047882 */ /* 0x002fe20000000000 */
[----:B------:R-:W-:Y:S01]  /*4470*/  SHF.L.U32 R0, R0, 0x1f, RZ ;  /* 0x0000001f00007819 */ /* 0x000fe200000006ff */
[----:B--2---:R-:W-:-:S09]  /*4480*/  ULEA UR21, UR21, UR4, 0x18 ;  /* 0x0000000415157291 */ /* 0x004fd2000f8ec0ff */
[----:B------:R-:W1:Y:S02]  /*4490*/  SYNCS.PHASECHK.TRANS64.TRYWAIT P0, [UR21+0x280a8], R0 ;  /* 0x0280a800ff0075a7 */ /* 0x000e640008001115 */
[----:B-1----:R-:W-:Y:S05]  /*44a0*/  @!P0 BRA `(.L_x_80) ;  /* 0x0000017400cc8947 */ /* 0x002fea0003800000 */
.L_x_404:
[----:B------:R-:W-:Y:S05]  /*44b0*/  BRA.U UP3, `(.L_x_81) ;  /* 0x0000000103047547 */ /* 0x000fea000b800000 */
[----:B------:R-:W-:Y:S05]  /*44c0*/  BPT.TRAP 0x1 ;  /* 0x000000040000795c */ /* 0x000fea0000300000 */
.L_x_81:
[----:B------:R-:W-:Y:S01]  /*44d0*/  SHF.L.U32 R2, R2, 0x1f, RZ ;  /* 0x0000001f02027819 */ /* 0x000fe200000006ff */
[----:B-1----:R-:W-:Y:S02]  /*44e0*/  HFMA2 R3, -RZ, RZ, 0, 2.288818359375e-05 ;  /* 0x00000180ff037431 */ /* 0x002fe400000001ff */
[----:B------:R-:W-:Y:S01]  /*44f0*/  IMAD.MOV.U32 R4, RZ, RZ, 0xa0 ;  /* 0x000000a0ff047424 */ /* 0x000fe200078e00ff */
[----:B------:R-:W1:Y:S02]  /*4500*/  SYNCS.PHASECHK.TRANS64.TRYWAIT P0, [UR21+0x28068], R2 ;  /* 0x02806802ff0075a7 */ /* 0x000e640008001115 */
[----:B-1----:R-:W-:Y:S05]  /*4510*/  @!P0 BRA `(.L_x_82) ;  /* 0x0000017400c88947 */ /* 0x002fea0003800000 */
.L_x_406:
        /* <DEDUP_REMOVED lines=13> */
[----:B------:R-:W-:Y:S01]  /*45f0*/  UIADD3 UR4, UPT, UPT, UR20, UR58, URZ ;  /* 0x0000003a14047290 */ /* 0x000fe2000fffe0ff */
[C---:B------:R-:W-:Y:S01]  /*4600*/  R2UR UR32, R3.reuse ;  /* 0x00000000032072ca */ /* 0x040fe200000e0000 */
[----:B------:R-:W-:Y:S01]  /*4610*/  UISETP.NE.U32.AND UP0, UPT, UR42, URZ, UPT ;  /* 0x000000ff2a00728c */ /* 0x000fe2000bf05070 */
        /* <DEDUP_REMOVED lines=19> */
[----:B------:R-:W-:Y:S01]  /*4750*/  UMOV UR5, 0x40004040 ;  /* 0x4000404000057882 */ /* 0x000fe20000000000 */
[----:B------:R-:W-:Y:S01]  /*4760*/  UIADD3 UR6, UPT, UPT, UR4, 0x380, URZ ;  /* 0x0000038004067890 */ /* 0x000fe2000fffe0ff */
[----:B------:R1:W-:Y:S01]  /*4770*/  UTCHMMA tmem[UR35], gdesc[UR4], tmem[UR36], tmem[UR52], idesc[UR53], UP0 ;  /* 0x00ff3404230079ea */ /* 0x0003e20008000024 */
        /* <DEDUP_REMOVED lines=30> */
.L_x_83:
[----:B-1----:R-:W-:-:S09]  /*4960*/  UIADD3 UR4, UPT, UPT, UR21, 0x28098, URZ ;  /* 0x0002809815047890 */ /* 0x002fd2000fffe0ff */
[----:B------:R1:W-:Y:S01]  /*4970*/  UTCBAR [UR4], URZ ;  /* 0x000000ff040073e9 */ /* 0x0003e200080000ff */
[----:B------:R-:W-:Y:S05]  /*4980*/  BRA.U !UP1, `(.L_x_84) ;  /* 0x0000000109047547 */ /* 0x000fea000b800000 */
[----:B-1----:R-:W-:Y:S05]  /*4990*/  BPT.TRAP 0x1 ;  /* 0x000000040000795c */ /* 0x002fea0000300000 */
.L_x_84:
[----:B-1----:R-:W-:-:S04]  /*49a0*/  ULEA UR4, UR56, UR21, 0x3 ;  /* 0x0000001538047291 */ /* 0x002fc8000f8e18ff */
[----:B------:R-:W-:-:S09]  /*49b0*/  UIADD3 UR4, UPT, UPT, UR4, 0x28038, URZ ;  /* 0x0002803804047890 */ /* 0x000fd2000fffe0ff */
[----:B------:R1:W-:Y:S01]  /*49c0*/  UTCBAR [UR4], URZ ;  /* 0x000000ff040073e9 */ /* 0x0003e200080000ff */
[----:B------:R-:W-:Y:S05]  /*49d0*/  BRA.U UP4, `(.L_x_85) ;  /* 0x0000000104047547 */ /* 0x000fea000b800000 */
[----:B-1----:R-:W-:Y:S05]  /*49e0*/  BPT.TRAP 0x1 ;  /* 0x000000040000795c */ /* 0x002fea0000300000 */
.L_x_85:
[----:B-1----:R-:W-:-:S09]  /*49f0*/  UIADD3 UR4, UPT, UPT, UR21, 0x28050, URZ ;  /* 0x0002805015047890 */ /* 0x002fd2000fffe0ff */
[----:B------:R1:W-:Y:S01]  /*4a00*/  UTCBAR [UR4], URZ ;  /* 0x000000ff040073e9 */ /* 0x0003e200080000ff */
[----:B------:R-:W-:Y:S05]  /*4a10*/  BRA.U UP3, `(.L_x_86) ;  /* 0x0000000103047547 */ /* 0x000fea000b800000 */
[----:B-1----:R-:W-:Y:S05]  /*4a20*/  BPT.TRAP 0x1 ;  /* 0x000000040000795c */ /* 0x002fea0000300000 */
.L_x_86:
[----:B------:R-:W-:-:S13]  /*4a30*/  ELECT P0, URZ, PT ;  /* 0x0000000000ff782f */ /* 0x000fda0003800000 */
[----:B-1----:R-:W-:Y:S05]  /*4a40*/  @!P0 EXIT ;  /* 0x000000000000894d */ /* 0x002fea0003800000 */
[----:B------:R-:W-:-:S09]  /*4a50*/  UIADD3 UR4, UPT, UPT, UR21, 0x28060, URZ ;  /* 0x0002806015047890 */ /* 0x000fd2000fffe0ff */
[----:B------:R1:W-:Y:S01]  /*4a60*/  UTCBAR [UR4], URZ ;  /* 0x000000ff040073e9 */ /* 0x0003e200080000ff */
[----:B------:R-:W-:Y:S01]  /*4a70*/  NOP ;  /* 0x0000000000007918 */ /* 0x000fe20000000000 */
[----:B-1----:R-:W-:Y:S05]  /*4a80*/  EXIT ;  /* 0x000000000000794d */ /* 0x002fea0003800000 */
.L_x_28:
[----:B------:R-:W-:-:S08]  /*4a90*/  NOP ;  /* 0x0000000000007918 */ /* 0x000fd00000000000 */
[----:B------:R-:W1:-:S00]  /*4aa0*/  USETMAXREG.DEALLOC.CTAPOOL 0x60 ;  /* 0x00000060000079c8 */ /* 0x000e4000080e0500 */
[----:B-1----:R-:W1:Y:S01]  /*4ab0*/  S2R R2, SR_CTAID.X ;  /* 0x0000000000027919 */ /* 0x002e620000002500 */
[----:B------:R-:W2:Y:S01]  /*4ac0*/  LDCU UR4, c[0x0][0x380] ;  /* 0x00007000ff0477ac */ /* 0x000ea20008000800 */
[----:B-1----:R-:W-:-:S04]  /*4ad0*/  SHF.L.U32 R0, R2, 0x8, RZ ;  /* 0x0000000802007819 */ /* 0x002fc800000006ff */
[----:B--2---:R-:W-:-:S13]  /*4ae0*/  ISETP.GE.U32.AND P0, PT, R0, UR4, PT ;  /* 0x0000000400007c0c */ /* 0x004fda000bf06070 */
[----:B------:R-:W-:Y:S05]  /*4af0*/  @P0 EXIT ;  /* 0x000000000000094d */ /* 0x000fea0003800000 */
[----:B------:R-:W1:Y:S01]  /*4b00*/  LDCU UR6, c[0x0][0x384] ;  /* 0x00007080ff0677ac */ /* 0x000e620008000800 */
[----:B------:R-:W2:Y:S01]  /*4b10*/  LDCU.64 UR46, c[0x0][0x358] ;  /* 0x00006b00ff2e77ac */ /* 0x000ea20008000a00 */
[----:B-1----:R-:W-:-:S09]  /*4b20*/  UISETP.NE.AND UP0, UPT, UR6, URZ, UPT ;  /* 0x000000ff0600728c */ /* 0x002fd2000bf05270 */
[----:B--2---:R-:W-:Y:S05]  /*4b30*/  BRA.U UP0, `(.L_x_87) ;  /* 0x0000005500747547 */ /* 0x004fea000b800000 */
[----:B------:R-:W-:-:S09]  /*4b40*/  UISETP.NE.AND UP0, UPT, UR41, URZ, UPT ;  /* 0x000000ff2900728c */ /* 0x000fd2000bf05270 */
[----:B------:R-:W-:Y:S05]  /*4b50*/  BRA.U UP0, `(.L_x_88) ;  /* 0x0000000100047547 */ /* 0x000fea000b800000 */
[----:B------:R-:W-:Y:S05]  /*4b60*/  BPT.TRAP 0x1 ;  /* 0x000000040000795c */ /* 0x000fea0000300000 */
.L_x_88:
[----:B------:R-:W1:Y:S01]  /*4b70*/  S2R R0, SR_CgaCtaId ;  /* 0x0000000000007919 */ /* 0x000e620000008800 */
[----:B------:R-:W-:Y:S01]  /*4b80*/  MOV R3, 0x400 ;  /* 0x0000040000037802 */ /* 0x000fe20000000f00 */
[----:B------:R-:W-:Y:S01]  /*4b90*/  IMAD.MOV.U32 R4, RZ, RZ, 0x1 ;  /* 0x00000001ff047424 */ /* 0x000fe200078e00ff */
[----:B------:R-:W2:Y:S02]  /*4ba0*/  S2R R5, SR_TID.X ;  /* 0x0000000000057919 */ /* 0x000ea40000002100 */
[----:B-1----:R-:W-:Y:S02]  /*4bb0*/  LEA R6, R0, R3, 0x18 ;  /* 0x0000000300067211 */ /* 0x002fe400078ec0ff */
[----:B------:R-:W-:Y:S02]  /*4bc0*/  SHF.L.U32 R0, R4, 0x1f, RZ ;  /* 0x0000001f04007819 */ /* 0x000fe400000006ff */
[----:B--2---:R-:W-:Y:S02]  /*4bd0*/  LOP3.LUT P1, R3, R5, 0x7f, RZ, 0xc0, !PT ;  /* 0x0000007f05037812 */ /* 0x004fe4000782c0ff */
[----:B------:R-:W1:Y:S03]  /*4be0*/  SYNCS.PHASECHK.TRANS64.TRYWAIT P0, [R6+URZ+0x280c0], R0 ;  /* 0x0280c000060075a7 */ /* 0x000e6600080011ff */
[----:B------:R2:W-:Y:S02]  /*4bf0*/  STL [R1+0x30], R3 ;  /* 0x0000300301007387 */ /* 0x0005e40000100800 */
[----:B-12---:R-:W-:Y:S06]  /*4c00*/  @!P0 BRA `(.L_x_89) ;  /* 0x0000017000248947 */ /* 0x006fec0003800000 */
.L_x_407:
[----:B------:R-:W-:Y:S04]  /*4c10*/  BSSY.RECONVERGENT B6, `(.L_x_90) ;  /* 0x0000240000067945 */ /* 0x000fe80003800200 */
[----:B------:R-:W-:Y:S05]  /*4c20*/  @P1 BRA `(.L_x_91) ;  /* 0x0000002000f81947 */ /* 0x000fea0003800000 */
[----:B------:R-:W2:Y:S01]  /*4c30*/  S2UR UR4, SR_CTAID.Z ;  /* 0x00000000000479c3 */ /* 0x000ea20000002700 */
[----:B-1----:R-:W1:Y:S01]  /*4c40*/  S2R R0, SR_CTAID.Y ;  /* 0x0000000000007919 */ /* 0x002e620000002600 */
[----:B------:R-:W2:Y:S01]  /*4c50*/  LDCU UR5, c[0x0][0x370] ;  /* 0x00006e00ff0577ac */ /* 0x000ea20008000800 */
[----:B------:R-:W3:Y:S01]  /*4c60*/  LDCU UR6, c[0x0][0x374] ;  /* 0x00006e80ff0677ac */ /* 0x000ee20008000800 */
[----:B--2---:R-:W-:-:S04]  /*4c70*/  UIMAD UR4, UR5, UR4, URZ ;  /* 0x00000004050472a4 */ /* 0x004fc8000f8e02ff */
[----:B------:R-:W-:-:S04]  /*4c80*/  UIADD3 UR4, UPT, UPT, URZ, -UR4, URZ ;  /* 0x80000004ff047290 */ /* 0x000fc8000fffe0ff */
[----:B---3--:R-:W-:Y:S01]  /*4c90*/  UIMAD UR4, UR4, UR6, URZ ;  /* 0x00000006040472a4 */ /* 0x008fe2000f8e02ff */
[----:B-1----:R-:W-:-:S05]  /*4ca0*/  IMAD R0, R0, UR5, R2 ;  /* 0x0000000500007c24 */ /* 0x002fca000f8e0202 */
[----:B------:R-:W-:-:S13]  /*4cb0*/  ISETP.NE.AND P0, PT, R0, UR4, PT ;  /* 0x0000000400007c0c */ /* 0x000fda000bf05270 */
[----:B------:R-:W-:Y:S05]  /*4cc0*/  @P0 BRA `(.L_x_91) ;  /* 0x0000002000d00947 */ /* 0x000fea0003800000 */
[----:B------:R-:W1:Y:S01]  /*4cd0*/  LDC.64 R2, c[0x4][0xa0] ;  /* 0x01002800ff027b82 */ /* 0x000e620000000a00 */
[----:B------:R-:W-:Y:S01]  /*4ce0*/  MOV R22, 0x0 ;  /* 0x0000000000167802 */ /* 0x000fe20000000f00 */
[----:B------:R-:W2:Y:S01]  /*4cf0*/  LDCU.64 UR4, c[0x4][0xd0] ;  /* 0x01001a00ff0477ac */ /* 0x000ea20008000a00 */
[----:B------:R-:W-:Y:S01]  /*4d00*/  IADD3 R19, P0, PT, R17, 0x8, RZ ;  /* 0x0000000811137810 */ /* 0x000fe20007f1e0ff */
[----:B------:R-:W-:Y:S01]  /*4d10*/  IMAD.MOV.U32 R6, RZ, RZ, R17 ;  /* 0x000000ffff067224 */ /* 0x000fe200078e0011 */
[----:B------:R-:W-:-:S03]  /*4d20*/  MOV R7, R16 ;  /* 0x0000001000077202 */ /* 0x000fc60000000f00 */
[----:B------:R-:W-:Y:S02]  /*4d30*/  IMAD.X R18, RZ, RZ, R16, P0 ;  /* 0x000000ffff127224 */ /* 0x000fe400000e0610 */
[----:B--2---:R-:W-:Y:S01]  /*4d40*/  IMAD.U32 R4, RZ, RZ, UR4 ;  /* 0x00000004ff047e24 */ /* 0x004fe2000f8e00ff */
[----:B------:R-:W-:Y:S01]  /*4d50*/  MOV R5, UR5 ;  /* 0x0000000500057c02 */ /* 0x000fe20008000f00 */
[----:B-1----:R1:W-:Y:S02]  /*4d60*/  STL.64 [R1], R2 ;  /* 0x0000000201007387 */ /* 0x0023e40000100a00 */
[----:B-1----:R1:W2:Y:S04]  /*4d70*/  LDC.64 R2, c[0x4][R22] ;  /* 0x0100000016027b82 */ /* 0x0022a80000000a00 */
[----:B------:R-:W-:-:S07]  /*4d80*/  LEPC R20, `(.L_x_92) ;  /* 0x000000001014794e */ /* 0x000fce0000000000 */
[----:B-12---:R-:W-:Y:S05]  /*4d90*/  CALL.ABS.NOINC R2 ;  /* 0x0000000002007343 */ /* 0x006fea0003c00000 */
.L_x_92:
[----:B------:R-:W-:Y:S01]  /*4da0*/  IMAD.MOV.U32 R8, RZ, RZ, 0x3 ;  /* 0x00000003ff087424 */ /* 0x000fe200078e00ff */
[----:B------:R1:W2:Y:S01]  /*4db0*/  LDC.64 R2, c[0x4][R22] ;  /* 0x0100000016027b82 */ /* 0x0002a20000000a00 */
[----:B------:R-:W-:Y:S01]  /*4dc0*/  IMAD.MOV.U32 R9, RZ, RZ, 0x4 ;  /* 0x00000004ff097424 */ /* 0x000fe200078e00ff */
[----:B------:R-:W3:Y:S01]  /*4dd0*/  LDCU.64 UR4, c[0x4][0xe8] ;  /* 0x01001d00ff0477ac */ /* 0x000ee20008000a00 */
[----:B------:R-:W-:Y:S01]  /*4de0*/  MOV R6, R19 ;  /* 0x0000001300067202 */ /* 0x000fe20000000f00 */
[----:B------:R1:W-:Y:S01]  /*4df0*/  STL [R1+0x10], R8 ;  /* 0x0000100801007387 */ /* 0x0003e20000100800 */
[----:B------:R-:W-:-:S03]  /*4e00*/  MOV R7, R18 ;  /* 0x0000001200077202 */ /* 0x000fc60000000f00 */
[----:B------:R1:W-:Y:S01]  /*4e10*/  STL.64 [R1+0x8], R8 ;  /* 0x0000080801007387 */ /* 0x0003e20000100a00 */
[----:B---3--:R-:W-:Y:S01]  /*4e20*/  MOV R4, UR4 ;  /* 0x0000000400047c02 */ /* 0x008fe20008000f00 */
[----:B------:R-:W-:Y:S02]  /*4e30*/  IMAD.U32 R5, RZ, RZ, UR5 ;  /* 0x00000005ff057e24 */ /* 0x000fe4000f8e00ff */
[----:B------:R-:W-:-:S07]  /*4e40*/  LEPC R20, `(.L_x_93) ;  /* 0x000000001014794e */ /* 0x000fce0000000000 */
[----:B-12---:R-:W-:Y:S05]  /*4e50*/  CALL.ABS.NOINC R2 ;  /* 0x0000000002007343 */ /* 0x006fea0003c00000 */
.L_x_93:
[----:B------:R1:W2:Y:S01]  /*4e60*/  LDC.64 R2, c[0x4][R22] ;  /* 0x0100000016027b82 */ /* 0x0002a20000000a00 */
[----:B------:R-:W3:Y:S01]  /*4e70*/  LDCU.64 UR4, c[0x4][0xe0] ;  /* 0x01001c00ff0477ac */ /* 0x000ee20008000a00 */
[----:B------:R-:W-:Y:S01]  /*4e80*/  CS2R R6, SRZ ;  /* 0x0000000000067805 */ /* 0x000fe2000001ff00 */
[----:B---3--:R-:W-:Y:S01]  /*4e90*/  IMAD.U32 R4, RZ, RZ, UR4 ;  /* 0x00000004ff047e24 */ /* 0x008fe2000f8e00ff */
[----:B------:R-:W-:-:S04]  /*4ea0*/  MOV R5, UR5 ;  /* 0x0000000500057c02 */ /* 0x000fc80008000f00 */
[----:B------:R-:W-:-:S07]  /*4eb0*/  LEPC R20, `(.L_x_94) ;  /* 0x000000001014794e */ /* 0x000fce0000000000 */
[----:B-12---:R-:W-:Y:S05]  /*4ec0*/  CALL.ABS.NOINC R2 ;  /* 0x0000000002007343 */ /* 0x006fea0003c00000 */
.L_x_94:
[----:B------:R1:W2:Y:S01]  /*4ed0*/  LDC.64 R2, c[0x4][R22] ;  /* 0x0100000016027b82 */ /* 0x0002a20000000a00 */
[----:B------:R-:W3:Y:S01]  /*4ee0*/  LDCU.64 UR4, c[0x4][0xf0] ;  /* 0x01001e00ff0477ac */ /* 0x000ee20008000a00 */
[----:B------:R-:W-:Y:S01]  /*4ef0*/  CS2R R6, SRZ ;  /* 0x0000000000067805 */ /* 0x000fe2000001ff00 */
[----:B---3--:R-:W-:Y:S01]  /*4f00*/  IMAD.U32 R4, RZ, RZ, UR4 ;  /* 0x00000004ff047e24 */ /* 0x008fe2000f8e00ff */
[----:B------:R-:W-:-:S04]  /*4f10*/  MOV R5, UR5 ;  /* 0x0000000500057c02 */ /* 0x000fc80008000f00 */
[----:B------:R-:W-:-:S07]  /*4f20*/  LEPC R20, `(.L_x_95) ;  /* 0x000000001014794e */ /* 0x000fce0000000000 */
[----:B-12---:R-:W-:Y:S05]  /*4f30*/  CALL.ABS.NOINC R2 ;  /* 0x0000000002007343 */ /* 0x006fea0003c00000 */
.L_x_95:
[----:B------:R1:W2:Y:S01]  /*4f40*/  LDC.64 R2, c[0x4][R22] ;  /* 0x0100000016027b82 */ /* 0x0002a20000000a00 */
[----:B------:R-:W3:Y:S01]  /*4f50*/  LDCU.64 UR4, c[0x4][0xf8] ;  /* 0x01001f00ff0477ac */ /* 0x000ee20008000a00 */
[----:B------:R-:W-:Y:S01]  /*4f60*/  CS2R R6, SRZ ;  /* 0x0000000000067805 */ /* 0x000fe2000001ff00 */
[----:B---3--:R-:W-:Y:S01]  /*4f70*/  IMAD.U32 R4, RZ, RZ, UR4 ;  /* 0x00000004ff047e24 */ /* 0x008fe2000f8e00ff */
[----:B------:R-:W-:-:S04]  /*4f80*/  MOV R5, UR5 ;  /* 0x0000000500057c02 */ /* 0x000fc80008000f00 */
[----:B------:R-:W-:-:S07]  /*4f90*/  LEPC R20, `(.L_x_96) ;  /* 0x000000001014794e */ /* 0x000fce0000000000 */
[----:B-12---:R-:W-:Y:S05]  /*4fa0*/  CALL.ABS.NOINC R2 ;  /* 0x0000000002007343 */ /* 0x006fea0003c00000 */
.L_x_96:
[----:B------:R-:W-:Y:S01]  /*4fb0*/  HFMA2 R0, -RZ, RZ, 0, 9.5367431640625e-07 ;  /* 0x00000010ff007431 */ /* 0x000fe200000001ff */
[----:B------:R1:W2:Y:S01]  /*4fc0*/  LDC.64 R2, c[0x4][R22] ;  /* 0x0100000016027b82 */ /* 0x0002a20000000a00 */
[----:B------:R-:W3:Y:S01]  /*4fd0*/  LDCU.64 UR4, c[0x4][0xc8] ;  /* 0x01001900ff0477ac */ /* 0x000ee20008000a00 */
[----:B------:R-:W-:Y:S01]  /*4fe0*/  MOV R6, R17 ;  /* 0x0000001100067202 */ /* 0x000fe20000000f00 */
[----:B------:R-:W-:Y:S01]  /*4ff0*/  IMAD.MOV.U32 R7, RZ, RZ, R16 ;  /* 0x000000ffff077224 */ /* 0x000fe200078e0010 */
[----:B------:R1:W-:Y:S01]  /*5000*/  STL [R1], R0 ;  /* 0x0000000001007387 */ /* 0x0003e20000100800 */
[----:B---3--:R-:W-:Y:S01]  /*5010*/  MOV R4, UR4 ;  /* 0x0000000400047c02 */ /* 0x008fe20008000f00 */
[----:B------:R-:W-:-:S04]  /*5020*/  IMAD.U32 R5, RZ, RZ, UR5 ;  /* 0x00000005ff057e24 */ /* 0x000fc8000f8e00ff */
[----:B------:R-:W-:-:S07]  /*5030*/  LEPC R20, `(.L_x_97) ;  /* 0x000000001014794e */ /* 0x000fce0000000000 */
[----:B-12---:R-:W-:Y:S05]  /*5040*/  CALL.ABS.NOINC R2 ;  /* 0x0000000002007343 */ /* 0x006fea0003c00000 */
.L_x_97:
[----:B------:R-:W1:Y:S01]  /*5050*/  S2R R24, SR_CgaCtaId ;  /* 0x0000000000187919 */ /* 0x000e620000008800 */
[----:B------:R-:W-:Y:S01]  /*5060*/  MOV R23, 0x400 ;  /* 0x0000040000177802 */ /* 0x000fe20000000f00 */
[----:B------:R2:W3:Y:S01]  /*5070*/  LDC.64 R8, c[0x4][R22] ;  /* 0x0100000016087b82 */ /* 0x0004e20000000a00 */
[----:B------:R-:W4:Y:S01]  /*5080*/  LDCU.64 UR4, c[0x4][0x100] ;  /* 0x01002000ff0477ac */ /* 0x000f220008000a00 */
[----:B------:R-:W5:Y:S01]  /*5090*/  S2R R0, SR_SWINHI ;  /* 0x0000000000007919 */ /* 0x000f620000002f00 */
[----:B------:R-:W-:Y:S01]  /*50a0*/  MOV R6, R17 ;  /* 0x0000001100067202 */ /* 0x000fe20000000f00 */
[----:B------:R-:W-:Y:S02]  /*50b0*/  IMAD.MOV.U32 R7, RZ, RZ, R16 ;  /* 0x000000ffff077224 */ /* 0x000fe400078e0010 */
[----:B----4-:R-:W-:Y:S02]  /*50c0*/  IMAD.U32 R4, RZ, RZ, UR4 ;  /* 0x00000004ff047e24 */ /* 0x010fe4000f8e00ff */
[----:B------:R-:W-:Y:S01]  /*50d0*/  IMAD.U32 R5, RZ, RZ, UR5 ;  /* 0x00000005ff057e24 */ /* 0x000fe2000f8e00ff */
[----:B-1----:R-:W-:-:S04]  /*50e0*/  LEA R23, R24, R23, 0x18 ;  /* 0x0000001718177211 */ /* 0x002fc800078ec0ff */
[----:B------:R-:W-:Y:S02]  /*50f0*/  MOV R2, R23 ;  /* 0x0000001700027202 */ /* 0x000fe40000000f00 */
[----:B-----5:R-:W-:-:S05]  /*5100*/  MOV R3, R0 ;  /* 0x0000000000037202 */ /* 0x020fca0000000f00 */
[----:B------:R2:W-:Y:S02]  /*5110*/  STL.64 [R1], R2 ;  /* 0x0000000201007387 */ /* 0x0005e40000100a00 */
[----:B------:R-:W-:-:S07]  /*5120*/  LEPC R20, `(.L_x_98) ;  /* 0x000000001014794e */ /* 0x000fce0000000000 */
[----:B--23--:R-:W-:Y:S05]  /*5130*/  CALL.ABS.NOINC R8 ;  /* 0x0000000008007343 */ /* 0x00cfea0003c00000 */
.L_x_98:
[----:B------:R-:W1:Y:S01]  /*5140*/  LDC.64 R4, c[0x4][0xd8] ;  /* 0x01003600ff047b82 */ /* 0x000e620000000a00 */
[----:B------:R-:W2:Y:S01]  /*5150*/  LDCU.64 UR4, c[0x4][0xd0] ;  /* 0x01001a00ff0477ac */ /* 0x000ea20008000a00 */
[----:B------:R-:W-:Y:S02]  /*5160*/  MOV R6, R17 ;  /* 0x0000001100067202 */ /* 0x000fe40000000f00 */
[----:B------:R-:W-:-:S04]  /*5170*/  MOV R7, R16 ;  /* 0x0000001000077202 */ /* 0x000fc80000000f00 */
[----:B------:R3:W4:Y:S01]  /*5180*/  LDC.64 R2, c[0x4][R22] ;  /* 0x0100000016027b82 */ /* 0x0007220000000a00 */
[----:B-1----:R2:W-:Y:S02]  /*5190*/  STL.64 [R1], R4 ;  /* 0x0000000401007387 */ /* 0x0025e40000100a00 */
[----:B--2---:R-:W-:Y:S02]  /*51a0*/  IMAD.U32 R4, RZ, RZ, UR4 ;  /* 0x00000004ff047e24 */ /* 0x004fe4000f8e00ff */
[----:B---34-:R-:W-:-:S03]  /*51b0*/  IMAD.U32 R5, RZ, RZ, UR5 ;  /* 0x00000005ff057e24 */ /* 0x018fc6000f8e00ff */
[----:B------:R-:W-:-:S07]  /*51c0*/  LEPC R20, `(.L_x_99) ;  /* 0x000000001014794e */ /* 0x000fce0000000000 */
[----:B------:R-:W-:Y:S05]  /*51d0*/  CALL.ABS.NOINC R2 ;  /* 0x0000000002007343 */ /* 0x000fea0003c00000 */
.L_x_99:
[----:B------:R-:W-:Y:S01]  /*51e0*/  HFMA2 R0, -RZ, RZ, 0, 2.384185791015625e-06 ;  /* 0x00000028ff007431 */ /* 0x000fe200000001ff */
        /* <DEDUP_REMOVED lines=9> */
.L_x_100:
        /* <DEDUP_REMOVED lines=10> */
.L_x_101:
[----:B------:R1:W2:Y:S01]  /*5320*/  LDC.64 R2, c[0x4][R22] ;  /* 0x0100000016027b82 */ /* 0x0002a20000000a00 */
[----:B------:R-:W3:Y:S01]  /*5330*/  LDCU.64 UR4, c[0x4][0xe0] ;  /* 0x01001c00ff0477ac */ /* 0x000ee20008000a00 */
[----:B------:R-:W-:Y:S01]  /*5340*/  CS2R R6, SRZ ;  /* 0x0000000000067805 */ /* 0x000fe2000001ff00 */
[----:B---3--:R-:W-:Y:S01]  /*5350*/  IMAD.U32 R4, RZ, RZ, UR4 ;  /* 0x00000004ff047e24 */ /* 0x008fe2000f8e00ff */
[----:B------:R-:W-:-:S04]  /*5360*/  MOV R5, UR5 ;  /* 0x0000000500057c02 */ /* 0x000fc80008000f00 */
[----:B------:R-:W-:-:S07]  /*5370*/  LEPC R20, `(.L_x_102) ;  /* 0x000000001014794e */ /* 0x000fce0000000000 */
[----:B-12---:R-:W-:Y:S05]  /*5380*/  CALL.ABS.NOINC R2 ;  /* 0x0000000002007343 */ /* 0x006fea0003c00000 */
.L_x_102:
[----:B------:R-:W-:Y:S01]  /*5390*/  HFMA2 R0, -RZ, RZ, 0, 4.76837158203125e-07 ;  /* 0x00000008ff007431 */ /* 0x000fe200000001ff */
        /* <DEDUP_REMOVED lines=9> */
.L_x_103:
[----:B------:R-:W-:Y:S01]  /*5430*/  HFMA2 R0, -RZ, RZ, 0, 2.6226043701171875e-06 ;  /* 0x0000002cff007431 */ /* 0x000fe200000001ff */
        /* <DEDUP_REMOVED lines=9> */
.L_x_104:
[----:B------:R1:W2:Y:S01]  /*54d0*/  LDC.64 R2, c[0x4][R22] ;  /* 0x0100000016027b82 */ /* 0x0002a20000000a00 */
[----:B------:R-:W3:Y:S01]  /*54e0*/  LDCU.64 UR4, c[0x4][0xe0] ;  /* 0x01001c00ff0477ac */ /* 0x000ee20008000a00 */
[----:B------:R-:W-:Y:S01]  /*54f0*/  CS2R R6, SRZ ;  /* 0x0000000000067805 */ /* 0x000fe2000001ff00 */
[----:B---3--:R-:W-:Y:S01]  /*5500*/  IMAD.U32 R4, RZ, RZ, UR4 ;  /* 0x00000004ff047e24 */ /* 0x008fe2000f8e00ff */
[----:B------:R-:W-:-:S04]  /*5510*/  MOV R5, UR5 ;  /* 0x0000000500057c02 */ /* 0x000fc80008000f00 */
[----:B------:R-:W-:-:S07]  /*5520*/  LEPC R20, `(.L_x_105) ;  /* 0x000000001014794e */ /* 0x000fce0000000000 */
[----:B-12---:R-:W-:Y:S05]  /*5530*/  CALL.ABS.NOINC R2 ;  /* 0x0000000002007343 */ /* 0x006fea0003c00000 */
.L_x_105:
        /* <DEDUP_REMOVED lines=10> */
.L_x_106:
[----:B------:R-:W-:Y:S01]  /*55e0*/  HFMA2 R0, -RZ, RZ, 0, 2.443790435791015625e-06 ;  /* 0x00000029ff007431 */ /* 0x000fe200000001ff */
        /* <DEDUP_REMOVED lines=9> */
.L_x_107:
        /* <DEDUP_REMOVED lines=10> */
.L_x_108:
        /* <DEDUP_REMOVED lines=10> */
.L_x_109:
[----:B------:R1:W2:Y:S01]  /*57c0*/  LDC.64 R2, c[0x4][R22] ;  /* 0x0100000016027b82 */ /* 0x0002a20000000a00 */
[----:B------:R-:W3:Y:S01]  /*57d0*/  LDCU.64 UR4, c[0x4][0xe0] ;  /* 0x01001c00ff0477ac */ /* 0x000ee20008000a00 */
[----:B------:R-:W-:Y:S01]  /*57e0*/  CS2R R6, SRZ ;  /* 0x0000000000067805 */ /* 0x000fe2000001ff00 */
[----:B---3--:R-:W-:Y:S01]  /*57f0*/  IMAD.U32 R4, RZ, RZ, UR4 ;  /* 0x00000004ff047e24 */ /* 0x008fe2000f8e00ff */
[----:B------:R-:W-:-:S04]  /*5800*/  MOV R5, UR5 ;  /* 0x0000000500057c02 */ /* 0x000fc80008000f00 */
[----:B------:R-:W-:-:S07]  /*5810*/  LEPC R20, `(.L_x_110) ;  /* 0x000000001014794e */ /* 0x000fce0000000000 */
[----:B-12---:R-:W-:Y:S05]  /*5820*/  CALL.ABS.NOINC R2 ;  /* 0x0000000002007343 */ /* 0x006fea0003c00000 */
.L_x_110:
[----:B------:R-:W-:Y:S01]  /*5830*/  HFMA2 R0, -RZ, RZ, 0, 3.814697265625e-06 ;  /* 0x00000040ff007431 */ /* 0x000fe200000001ff */
        /* <DEDUP_REMOVED lines=9> */
.L_x_111:
        /* <DEDUP_REMOVED lines=10> */
.L_x_112:
[----:B------:R1:W2:Y:S01]  /*5970*/  LDC.64 R2, c[0x4][R22] ;  /* 0x0100000016027b82 */ /* 0x0002a20000000a00 */
[----:B------:R-:W3:Y:S01]  /*5980*/  LDCU.64 UR4, c[0x4][0xe0] ;  /* 0x01001c00ff0477ac */ /* 0x000ee20008000a00 */
[----:B------:R-:W-:Y:S01]  /*5990*/  CS2R R6, SRZ ;  /* 0x0000000000067805 */ /* 0x000fe2000001ff00 */
[----:B---3--:R-:W-:Y:S01]  /*59a0*/  IMAD.U32 R4, RZ, RZ, UR4 ;  /* 0x00000004ff047e24 */ /* 0x008fe2000f8e00ff */
[----:B------:R-:W-:-:S04]  /*59b0*/  MOV R5, UR5 ;  /* 0x0000000500057c02 */ /* 0x000fc80008000f00 */
[----:B------:R-:W-:-:S07]  /*59c0*/  LEPC R20, `(.L_x_113) ;  /* 0x000000001014794e */ /* 0x000fce0000000000 */
[----:B-12---:R-:W-:Y:S05]  /*59d0*/  CALL.ABS.NOINC R2 ;  /* 0x0000000002007343 */ /* 0x006fea0003c00000 */
.L_x_113:
[----:B------:R-:W-:Y:S01]  /*59e0*/  HFMA2 R0, -RZ, RZ, 0, 1.1920928955078125e-07 ;  /* 0x00000002ff007431 */ /* 0x000fe200000001ff */
        /* <DEDUP_REMOVED lines=9> */
.L_x_114:
        /* <DEDUP_REMOVED lines=10> */
.L_x_115:
        /* <DEDUP_REMOVED lines=10> */
.L_x_116:
        /* <DEDUP_REMOVED lines=10> */
.L_x_117:
[----:B------:R1:W2:Y:S01]  /*5c60*/  LDC.64 R2, c[0x4][R22] ;  /* 0x0100000016027b82 */ /* 0x0002a20000000a00 */
[----:B------:R-:W3:Y:S01]  /*5c70*/  LDCU.64 UR4, c[0x4][0xe0] ;  /* 0x01001c00ff0477ac */ /* 0x000ee20008000a00 */
[----:B------:R-:W-:Y:S01]  /*5c80*/  CS2R R6, SRZ ;  /* 0x0000000000067805 */ /* 0x000fe2000001ff00 */
[----:B---3--:R-:W-:Y:S01]  /*5c90*/  IMAD.U32 R4, RZ, RZ, UR4 ;  /* 0x00000004ff047e24 */ /* 0x008fe2000f8e00ff */
[----:B------:R-:W-:-:S04]  /*5ca0*/  MOV R5, UR5 ;  /* 0x0000000500057c02 */ /* 0x000fc80008000f00 */
[----:B------:R-:W-:-:S07]  /*5cb0*/  LEPC R20, `(.L_x_118) ;  /* 0x000000001014794e */ /* 0x000fce0000000000 */
[----:B-12---:R-:W-:Y:S05]  /*5cc0*/  CALL.ABS.NOINC R2 ;  /* 0x0000000002007343 */ /* 0x006fea0003c00000 */
.L_x_118:
[----:B------:R-:W-:Y:S01]  /*5cd0*/  HFMA2 R0, -RZ, RZ, 0, 5.9604644775390625e-08 ;  /* 0x00000001ff007431 */ /* 0x000fe200000001ff */
        /* <DEDUP_REMOVED lines=9> */
.L_x_119:
        /* <DEDUP_REMOVED lines=10> */
.L_x_120:
[----:B------:R1:W2:Y:S01]  /*5e10*/  LDC.64 R2, c[0x4][R22] ;  /* 0x0100000016027b82 */ /* 0x0002a20000000a00 */
[----:B------:R-:W3:Y:S01]  /*5e20*/  LDCU.64 UR4, c[0x4][0xe0] ;  /* 0x01001c00ff0477ac */ /* 0x000ee20008000a00 */
[----:B------:R-:W-:Y:S01]  /*5e30*/  CS2R R6, SRZ ;  /* 0x0000000000067805 */ /* 0x000fe2000001ff00 */
[----:B---3--:R-:W-:Y:S01]  /*5e40*/  IMAD.U32 R4, RZ, RZ, UR4 ;  /* 0x00000004ff047e24 */ /* 0x008fe2000f8e00ff */
[----:B------:R-:W-:-:S04]  /*5e50*/  MOV R5, UR5 ;  /* 0x0000000500057c02 */ /* 0x000fc80008000f00 */
[----:B------:R-:W-:-:S07]  /*5e60*/  LEPC R20, `(.L_x_121) ;  /* 0x000000001014794e */ /* 0x000fce0000000000 */
[----:B-12---:R-:W-:Y:S05]  /*5e70*/  CALL.ABS.NOINC R2 ;  /* 0x0000000002007343 */ /* 0x006fea0003c00000 */
.L_x_121:
        /* <DEDUP_REMOVED lines=10> */
.L_x_122:
        /* <DEDUP_REMOVED lines=10> */
.L_x_123:
        /* <DEDUP_REMOVED lines=10> */
.L_x_124:
        /* <DEDUP_REMOVED lines=10> */
.L_x_125:
        /* <DEDUP_REMOVED lines=10> */
.L_x_126:
        /* <DEDUP_REMOVED lines=10> */
.L_x_127:
[----:B------:R1:W2:Y:S01]  /*6240*/  LDC.64 R2, c[0x4][R22] ;  /* 0x0100000016027b82 */ /* 0x0002a20000000a00 */
[----:B------:R-:W3:Y:S01]  /*6250*/  LDCU.64 UR4, c[0x4][0xe0] ;  /* 0x01001c00ff0477ac */ /* 0x000ee20008000a00 */
[----:B------:R-:W-:Y:S01]  /*6260*/  CS2R R6, SRZ ;  /* 0x0000000000067805 */ /* 0x000fe2000001ff00 */
[----:B---3--:R-:W-:Y:S01]  /*6270*/  IMAD.U32 R4, RZ, RZ, UR4 ;  /* 0x00000004ff047e24 */ /* 0x008fe2000f8e00ff */
[----:B------:R-:W-:-:S04]  /*6280*/  MOV R5, UR5 ;  /* 0x0000000500057c02 */ /* 0x000fc80008000f00 */
[----:B------:R-:W-:-:S07]  /*6290*/  LEPC R20, `(.L_x_128) ;  /* 0x000000001014794e */ /* 0x000fce0000000000 */
[----:B-12---:R-:W-:Y:S05]  /*62a0*/  CALL.ABS.NOINC R2 ;  /* 0x0000000002007343 */ /* 0x006fea0003c00000 */
.L_x_128:
        /* <DEDUP_REMOVED lines=10> */
.L_x_129:
        /* <DEDUP_REMOVED lines=10> */
.L_x_130:
[----:B------:R1:W2:Y:S01]  /*63f0*/  LDC.64 R2, c[0x4][R22] ;  /* 0x0100000016027b82 */ /* 0x0002a20000000a00 */
[----:B------:R-:W3:Y:S01]  /*6400*/  LDCU.64 UR4, c[0x4][0xe0] ;  /* 0x01001c00ff0477ac */ /* 0x000ee20008000a00 */
[----:B------:R-:W-:Y:S01]  /*6410*/  CS2R R6, SRZ ;  /* 0x0000000000067805 */ /* 0x000fe2000001ff00 */
[----:B---3--:R-:W-:Y:S01]  /*6420*/  IMAD.U32 R4, RZ, RZ, UR4 ;  /* 0x00000004ff047e24 */ /* 0x008fe2000f8e00ff */
[----:B------:R-:W-:-:S04]  /*6430*/  MOV R5, UR5 ;  /* 0x0000000500057c02 */ /* 0x000fc80008000f00 */
[----:B------:R-:W-:-:S07]  /*6440*/  LEPC R20, `(.L_x_131) ;  /* 0x000000001014794e */ /* 0x000fce0000000000 */
[----:B-12---:R-:W-:Y:S05]  /*6450*/  CALL.ABS.NOINC R2 ;  /* 0x0000000002007343 */ /* 0x006fea0003c00000 */
.L_x_131:
[----:B------:R-:W-:Y:S01]  /*6460*/  HFMA2 R0, -RZ, RZ, 0, 6.103515625e-05 ;  /* 0x00000400ff007431 */ /* 0x000fe200000001ff */
        /* <DEDUP_REMOVED lines=9> */
.L_x_132:
        /* <DEDUP_REMOVED lines=10> */
.L_x_133:
        /* <DEDUP_REMOVED lines=10> */
.L_x_134:
        /* <DEDUP_REMOVED lines=10> */
.L_x_135:
[----:B------:R1:W2:Y:S01]  /*66e0*/  LDC.64 R2, c[0x4][R22] ;  /* 0x0100000016027b82 */ /* 0x0002a20000000a00 */
[----:B------:R-:W3:Y:S01]  /*66f0*/  LDCU.64 UR4, c[0x4][0xe0] ;  /* 0x01001c00ff0477ac */ /* 0x000ee20008000a00 */
[----:B------:R-:W-:Y:S01]  /*6700*/  CS2R R6, SRZ ;  /* 0x0000000000067805 */ /* 0x000fe2000001ff00 */
[----:B---3--:R-:W-:Y:S01]  /*6710*/  IMAD.U32 R4, RZ, RZ, UR4 ;  /* 0x00000004ff047e24 */ /* 0x008fe2000f8e00ff */
[----:B------:R-:W-:-:S04]  /*6720*/  MOV R5, UR5 ;  /* 0x0000000500057c02 */ /* 0x000fc80008000f00 */
[----:B------:R-:W-:-:S07]  /*6730*/  LEPC R20, `(.L_x_136) ;  /* 0x000000001014794e */ /* 0x000fce0000000000 */
[----:B-12---:R-:W-:Y:S05]  /*6740*/  CALL.ABS.NOINC R2 ;  /* 0x0000000002007343 */ /* 0x006fea0003c00000 */
.L_x_136:
        /* <DEDUP_REMOVED lines=10> */
.L_x_137:
        /* <DEDUP_REMOVED lines=10> */
.L_x_138:
[----:B------:R1:W2:Y:S01]  /*6890*/  LDC.64 R2, c[0x4][R22] ;  /* 0x0100000016027b82 */ /* 0x0002a20000000a00 */
[----:B------:R-:W3:Y:S01]  /*68a0*/  LDCU.64 UR4, c[0x4][0xe0] ;  /* 0x01001c00ff0477ac */ /* 0x000ee20008000a00 */
[----:B------:R-:W-:Y:S01]  /*68b0*/  CS2R R6, SRZ ;  /* 0x0000000000067805 */ /* 0x000fe2000001ff00 */
[----:B---3--:R-:W-:Y:S01]  /*68c0*/  IMAD.U32 R4, RZ, RZ, UR4 ;  /* 0x00000004ff047e24 */ /* 0x008fe2000f8e00ff */
[----:B------:R-:W-:-:S04]  /*68d0*/  MOV R5, UR5 ;  /* 0x0000000500057c02 */ /* 0x000fc80008000f00 */
[----:B------:R-:W-:-:S07]  /*68e0*/  LEPC R20, `(.L_x_139) ;  /* 0x000000001014794e */ /* 0x000fce0000000000 */
[----:B-12---:R-:W-:Y:S05]  /*68f0*/  CALL.ABS.NOINC R2 ;  /* 0x0000000002007343 */ /* 0x006fea0003c00000 */
.L_x_139:
[----:B------:R-:W-:Y:S01]  /*6900*/  HFMA2 R0, -RZ, RZ, 0, 3.0517578125e-05 ;  /* 0x00000200ff007431 */ /* 0x000fe200000001ff */
        /* <DEDUP_REMOVED lines=9> */
.L_x_140:
        /* <DEDUP_REMOVED lines=10> */
.L_x_141:
        /* <DEDUP_REMOVED lines=10> */
.L_x_142:
        /* <DEDUP_REMOVED lines=10> */
.L_x_143:
[----:B------:R1:W2:Y:S01]  /*6b80*/  LDC.64 R2, c[0x4][R22] ;  /* 0x0100000016027b82 */ /* 0x0002a20000000a00 */
[----:B------:R-:W3:Y:S01]  /*6b90*/  LDCU.64 UR4, c[0x4][0xe0] ;  /* 0x01001c00ff0477ac */ /* 0x000ee20008000a00 */
[----:B------:R-:W-:Y:S01]  /*6ba0*/  CS2R R6, SRZ ;  /* 0x0000000000067805 */ /* 0x000fe2000001ff00 */
[----:B---3--:R-:W-:Y:S01]  /*6bb0*/  IMAD.U32 R4, RZ, RZ, UR4 ;  /* 0x00000004ff047e24 */ /* 0x008fe2000f8e00ff */
[----:B------:R-:W-:-:S04]  /*6bc0*/  MOV R5, UR5 ;  /* 0x0000000500057c02 */ /* 0x000fc80008000f00 */
[----:B------:R-:W-:-:S07]  /*6bd0*/  LEPC R20, `(.L_x_144) ;  /* 0x000000001014794e */ /* 0x000fce0000000000 */
[----:B-12---:R-:W-:Y:S05]  /*6be0*/  CALL.ABS.NOINC R2 ;  /* 0x0000000002007343 */ /* 0x006fea0003c00000 */
.L_x_144:
[----:B------:R1:W-:Y:S01]  /*6bf0*/  STL [R1], RZ ;  /* 0x000000ff01007387 */ /* 0x0003e20000100800 */
[----:B------:R1:W2:Y:S01]  /*6c00*/  LDC.64 R2, c[0x4][R22] ;  /* 0x0100000016027b82 */ /* 0x0002a20000000a00 */
[----:B------:R-:W3:Y:S01]  /*6c10*/  LDCU.64 UR4, c[0x4][0xc8] ;  /* 0x01001900ff0477ac */ /* 0x000ee20008000a00 */
[----:B------:R-:W-:Y:S02]  /*6c20*/  MOV R6, R17 ;  /* 0x0000001100067202 */ /* 0x000fe40000000f00 */
[----:B------:R-:W-:Y:S01]  /*6c30*/  MOV R7, R16 ;  /* 0x0000001000077202 */ /* 0x000fe20000000f00 */
[----:B---3--:R-:W-:Y:S02]  /*6c40*/  IMAD.U32 R4, RZ, RZ, UR4 ;  /* 0x00000004ff047e24 */ /* 0x008fe4000f8e00ff */
[----:B------:R-:W-:Y:S02]  /*6c50*/  IMAD.U32 R5, RZ, RZ, UR5 ;  /* 0x00000005ff057e24 */ /* 0x000fe4000f8e00ff */
[----:B------:R-:W-:-:S07]  /*6c60*/  LEPC R20, `(.L_x_145) ;  /* 0x000000001014794e */ /* 0x000fce0000000000 */
[----:B-12---:R-:W-:Y:S05]  /*6c70*/  CALL.ABS.NOINC R2 ;  /* 0x0000000002007343 */ /* 0x006fea0003c00000 */
.L_x_145:
        /* <DEDUP_REMOVED lines=10> */
.L_x_146:
[----:B------:R1:W2:Y:S01]  /*6d20*/  LDC.64 R2, c[0x4][R22] ;  /* 0x0100000016027b82 */ /* 0x0002a20000000a00 */
[----:B------:R-:W3:Y:S01]  /*6d30*/  LDCU.64 UR4, c[0x4][0xe0] ;  /* 0x01001c00ff0477ac */ /* 0x000ee20008000a00 */
[----:B------:R-:W-:Y:S01]  /*6d40*/  CS2R R6, SRZ ;  /* 0x0000000000067805 */ /* 0x000fe2000001ff00 */
[----:B---3--:R-:W-:Y:S01]  /*6d50*/  IMAD.U32 R4, RZ, RZ, UR4 ;  /* 0x00000004ff047e24 */ /* 0x008fe2000f8e00ff */
[----:B------:R-:W-:-:S04]  /*6d60*/  MOV R5, UR5 ;  /* 0x0000000500057c02 */ /* 0x000fc80008000f00 */
[----:B------:R-:W-:-:S07]  /*6d70*/  LEPC R20, `(.L_x_147) ;  /* 0x000000001014794e */ /* 0x000fce0000000000 */
[----:B-12---:R-:W-:Y:S05]  /*6d80*/  CALL.ABS.NOINC R2 ;  /* 0x0000000002007343 */ /* 0x006fea0003c00000 */
.L_x_147:
[----:B------:R-:W-:Y:S01]  /*6d90*/  HFMA2 R0, -RZ, RZ, 0, 2 ;  /* 0x00004000ff007431 */ /* 0x000fe200000001ff */
        /* <DEDUP_REMOVED lines=9> */
.L_x_148:
        /* <DEDUP_REMOVED lines=10> */
.L_x_149:
        /* <DEDUP_REMOVED lines=10> */
.L_x_150:
[----:B------:R-:W1:Y:S01]  /*6f70*/  LDC.64 R2, c[0x4][0xa8] ;  /* 0x01002a00ff027b82 */ /* 0x000e620000000a00 */
[----:B------:R-:W2:Y:S01]  /*6f80*/  LDCU.64 UR4, c[0x4][0xd0] ;  /* 0x01001a00ff0477ac */ /* 0x000ea20008000a00 */
[----:B------:R-:W-:Y:S02]  /*6f90*/  MOV R6, R17 ;  /* 0x0000001100067202 */ /* 0x000fe40000000f00 */
[----:B------:R-:W-:-:S04]  /*6fa0*/  MOV R7, R16 ;  /* 0x0000001000077202 */ /* 0x000fc80000000f00 */
[----:B------:R-:W3:Y:S01]  /*6fb0*/  LDC.64 R22, c[0x4][R22] ;  /* 0x0100000016167b82 */ /* 0x000ee20000000a00 */
[----:B--2---:R-:W-:Y:S02]  /*6fc0*/  IMAD.U32 R4, RZ, RZ, UR4 ;  /* 0x00000004ff047e24 */ /* 0x004fe4000f8e00ff */
[----:B------:R-:W-:Y:S01]  /*6fd0*/  IMAD.U32 R5, RZ, RZ, UR5 ;  /* 0x00000005ff057e24 */ /* 0x000fe2000f8e00ff */
[----:B-1----:R1:W-:Y:S04]  /*6fe0*/  STL.64 [R1], R2 ;  /* 0x0000000201007387 */ /* 0x0023e80000100a00 */
[----:B------:R-:W-:-:S07]  /*6ff0*/  LEPC R20, `(.L_x_91) ;  /* 0x000000001014794e */ /* 0x000fce0000000000 */
[----:B-1-3--:R-:W-:Y:S05]  /*7000*/  CALL.ABS.NOINC R22 ;  /* 0x0000000016007343 */ /* 0x00afea0003c00000 */
.L_x_91:
[----:B------:R-:W-:Y:S05]  /*7010*/  BSYNC.RECONVERGENT B6 ;  /* 0x0000000000067941 */ /* 0x000fea0003800200 */
.L_x_90:
[----:B------:R-:W1:Y:S01]  /*7020*/  S2R R19, SR_TID.X ;  /* 0x0000000000137919 */ /* 0x000e620000002100 */
[----:B------:R-:W-:Y:S01]  /*7030*/  MOV R2, 0x400 ;  /* 0x0000040000027802 */ /* 0x000fe20000000f00 */
[----:B------:R-:W2:Y:S01]  /*7040*/  LDCU.64 UR4, c[0x0][0x880] ;  /* 0x00011000ff0477ac */ /* 0x000ea20008000a00 */
[----:B------:R-:W3:Y:S01]  /*7050*/  S2R R17, SR_CgaCtaId ;  /* 0x0000000000117919 */ /* 0x000ee20000008800 */
[----:B------:R-:W4:Y:S01]  /*7060*/  S2R R4, SR_SWINHI ;  /* 0x0000000000047919 */ /* 0x000f220000002f00 */
[----:B------:R-:W-:Y:S04]  /*7070*/  STL [R1+0x80], R62 ;  /* 0x0000803e01007387 */ /* 0x000fe80000100800 */
[----:B------:R-:W-:Y:S04]  /*7080*/  STL [R1+0x78], R50 ;  /* 0x0000783201007387 */ /* 0x000fe80000100800 */
[----:B------:R-:W-:Y:S01]  /*7090*/  STL [R1+0x7c], R60 ;  /* 0x00007c3c01007387 */ /* 0x000fe20000100800 */
[----:B-1----:R-:W-:Y:S01]  /*70a0*/  IMAD.SHL.U32 R0, R19, 0x2, RZ ;  /* 0x0000000213007824 */ /* 0x002fe200078e00ff */
[----:B---3--:R-:W-:-:S04]  /*70b0*/  LEA R2, R17, R2, 0x18 ;  /* 0x0000000211027211 */ /* 0x008fc800078ec0ff */
[----:B------:R-:W-:Y:S02]  /*70c0*/  LOP3.LUT R0, R0, 0xfe, RZ, 0xc0, !PT ;  /* 0x000000fe00007812 */ /* 0x000fe400078ec0ff */
[----:B------:R-:W-:Y:S02]  /*70d0*/  MOV R2, R2 ;  /* 0x0000000200027202 */ /* 0x000fe40000000f00 */
[----:B----4-:R-:W-:-:S03]  /*70e0*/  MOV R3, R4 ;  /* 0x0000000400037202 */ /* 0x010fc60000000f00 */
[----:B------:R-:W-:-:S04]  /*70f0*/  IMAD.WIDE.U32 R2, R0, 0x2, R2 ;  /* 0x0000000200027825 */ /* 0x000fc800078e0002 */
[--C-:B------:R-:W-:Y:S01]  /*7100*/  IMAD.MOV.U32 R5, RZ, RZ, R3.reuse ;  /* 0x000000ffff057224 */ /* 0x100fe200078e0003 */
[C---:B------:R-:W-:Y:S02]  /*7110*/  IADD3 R0, P2, PT, R2.reuse, 0x200, RZ ;  /* 0x0000020002007810 */ /* 0x040fe40007f5e0ff */
[C---:B------:R-:W-:Y:S02]  /*7120*/  IADD3 R6, P1, PT, R2.reuse, 0x800, RZ ;  /* 0x0000080002067810 */ /* 0x040fe40007f3e0ff */
[C---:B------:R-:W-:Y:S01]  /*7130*/  IADD3 R7, P0, PT, R2.reuse, 0xa00, RZ ;  /* 0x00000a0002077810 */ /* 0x040fe20007f1e0ff */
[--C-:B------:R-:W-:Y:S01]  /*7140*/  IMAD.X R33, RZ, RZ, R3.reuse, P2 ;  /* 0x000000ffff217224 */ /* 0x100fe200010e0603 */
[--C-:B------:R-:W-:Y:S01]  /*7150*/  SHF.R.U64 R4, R2, 0x3, R3.reuse ;  /* 0x0000000302047819 */ /* 0x100fe20000001203 */
[--C-:B------:R-:W-:Y:S02]  /*7160*/  IMAD.X R31, RZ, RZ, R3.reuse, P1 ;  /* 0x000000ffff1f7224 */ /* 0x100fe400008e0603 */
[----:B------:R-:W-:Y:S01]  /*7170*/  IMAD.X R29, RZ, RZ, R3, P0 ;  /* 0x000000ffff1d7224 */ /* 0x000fe200000e0603 */
[----:B------:R-:W-:-:S02]  /*7180*/  SHF.R.U64 R8, R0, 0x3, R33 ;  /* 0x0000000300087819 */ /* 0x000fc40000001221 */
[----:B------:R-:W-:Y:S02]  /*7190*/  LOP3.LUT R4, R2, 0x70, R4, 0x78, !PT ;  /* 0x0000007002047812 */ /* 0x000fe400078e7804 */
[----:B------:R-:W-:Y:S02]  /*71a0*/  LOP3.LUT R32, R0, 0x70, R8, 0x78, !PT ;  /* 0x0000007000207812 */ /* 0x000fe400078e7808 */
[----:B------:R-:W-:Y:S01]  /*71b0*/  IADD3 R0, P3, PT, R2, 0x1000, RZ ;  /* 0x0000100002007810 */ /* 0x000fe20007f7e0ff */
[----:B------:R1:W-:Y:S01]  /*71c0*/  ST.E desc[UR46][R4.64], RZ ;  /* 0x000000ff04007985 */ /* 0x0003e2000c10192e */
[C---:B------:R-:W-:Y:S02]  /*71d0*/  SHF.R.U64 R9, R6.reuse, 0x3, R31 ;  /* 0x0000000306097819 */ /* 0x040fe4000000121f */
[----:B------:R-:W-:Y:S01]  /*71e0*/  SHF.R.U64 R10, R7, 0x3, R29 ;  /* 0x00000003070a7819 */ /* 0x000fe2000000121d */
[----:B------:R-:W-:Y:S01]  /*71f0*/  IMAD.X R27, RZ, RZ, R3, P3 ;  /* 0x000000ffff1b7224 */ /* 0x000fe200018e0603 */
[----:B------:R-:W-:-:S02]  /*7200*/  LOP3.LUT R30, R6, 0x70, R9, 0x78, !PT ;  /* 0x00000070061e7812 */ /* 0x000fc400078e7809 */
[----:B------:R-:W-:Y:S02]  /*7210*/  LOP3.LUT R28, R7, 0x70, R10, 0x78, !PT ;  /* 0x00000070071c7812 */ /* 0x000fe400078e780a */
[----:B------:R-:W-:Y:S02]  /*7220*/  IADD3 R6, P0, PT, R2, 0x1a00, RZ ;  /* 0x00001a0002067810 */ /* 0x000fe40007f1e0ff */
[----:B------:R-:W-:-:S03]  /*7230*/  SHF.R.U64 R7, R0, 0x3, R27 ;  /* 0x0000000300077819 */ /* 0x000fc6000000121b */
[----:B------:R-:W-:Y:S01]  /*7240*/  IMAD.X R21, RZ, RZ, R3, P0 ;  /* 0x000000ffff157224 */ /* 0x000fe200000e0603 */
[----:B------:R-:W-:Y:S02]  /*7250*/  LOP3.LUT R26, R0, 0x70, R7, 0x78, !PT ;  /* 0x00000070001a7812 */ /* 0x000fe400078e7807 */
[----:B------:R-:W-:Y:S02]  /*7260*/  IADD3 R0, P3, PT, R2, 0x2000, RZ ;  /* 0x0000200002007810 */ /* 0x000fe40007f7e0ff */
[----:B------:R-:W-:-:S03]  /*7270*/  SHF.R.U64 R10, R6, 0x3, R21 ;  /* 0x00000003060a7819 */ /* 0x000fc60000001215 */
[--C-:B------:R-:W-:Y:S01]  /*7280*/  IMAD.X R19, RZ, RZ, R3.reuse, P3 ;  /* 0x000000ffff137224 */ /* 0x100fe200018e0603 */
[----:B------:R-:W-:Y:S02]  /*7290*/  LOP3.LUT R20, R6, 0x70, R10, 0x78, !PT ;  /* 0x0000007006147812 */ /* 0x000fe400078e780a */
[C---:B-1----:R-:W-:Y:S02]  /*72a0*/  IADD3 R4, P2, PT, R2.reuse, 0x1200, RZ ;  /* 0x0000120002047810 */ /* 0x042fe40007f5e0ff */
[C---:B------:R-:W-:Y:S02]  /*72b0*/  IADD3 R5, P1, PT, R2.reuse, 0x1800, RZ ;  /* 0x0000180002057810 */ /* 0x040fe40007f3e0ff */
[----:B------:R-:W-:Y:S01]  /*72c0*/  IADD3 R6, P0, PT, R2, 0x2a00, RZ ;  /* 0x00002a0002067810 */ /* 0x000fe20007f1e0ff */
[----:B------:R-:W-:Y:S01]  /*72d0*/  IMAD.X R25, RZ, RZ, R3, P2 ;  /* 0x000000ffff197224 */ /* 0x000fe200010e0603 */
[----:B------:R-:W-:Y:S01]  /*72e0*/  SHF.R.U64 R7, R0, 0x3, R19 ;  /* 0x0000000300077819 */ /* 0x000fe20000001213 */
[----:B------:R-:W-:-:S02]  /*72f0*/  IMAD.X R23, RZ, RZ, R3, P1 ;  /* 0x000000ffff177224 */ /* 0x000fc400008e0603 */
[----:B------:R-:W-:Y:S01]  /*7300*/  IMAD.X R13, RZ, RZ, R3, P0 ;  /* 0x000000ffff0d7224 */ /* 0x000fe200000e0603 */
[C---:B------:R-:W-:Y:S02]  /*7310*/  SHF.R.U64 R8, R4.reuse, 0x3, R25 ;  /* 0x0000000304087819 */ /* 0x040fe40000001219 */
[C---:B------:R-:W-:Y:S02]  /*7320*/  SHF.R.U64 R9, R5.reuse, 0x3, R23 ;  /* 0x0000000305097819 */ /* 0x040fe40000001217 */
[----:B------:R-:W-:Y:S02]  /*7330*/  LOP3.LUT R24, R4, 0x70, R8, 0x78, !PT ;  /* 0x0000007004187812 */ /* 0x000fe400078e7808 */
[----:B------:R-:W-:Y:S02]  /*7340*/  IADD3 R4, P2, PT, R2, 0x2200, RZ ;  /* 0x0000220002047810 */ /* 0x000fe40007f5e0ff */
[----:B------:R-:W-:Y:S02]  /*7350*/  LOP3.LUT R18, R0, 0x70, R7, 0x78, !PT ;  /* 0x0000007000127812 */ /* 0x000fe400078e7807 */
[----:B------:R-:W-:Y:S01]  /*7360*/  IADD3 R0, P3, PT, R2, 0x3000, RZ ;  /* 0x0000300002007810 */ /* 0x000fe20007f7e0ff */
[----:B------:R-:W-:Y:S01]  /*7370*/  IMAD.X R17, RZ, RZ, R3, P2 ;  /* 0x000000ffff117224 */ /* 0x000fe200010e0603 */
[----:B------:R-:W-:-:S02]  /*7380*/  LOP3.LUT R22, R5, 0x70, R9, 0x78, !PT ;  /* 0x0000007005167812 */ /* 0x000fc400078e7809 */
[----:B------:R-:W-:Y:S01]  /*7390*/  IADD3 R5, P1, PT, R2, 0x2800, RZ ;  /* 0x0000280002057810 */ /* 0x000fe20007f3e0ff */
[----:B------:R-:W-:Y:S01]  /*73a0*/  IMAD.X R11, RZ, RZ, R3, P3 ;  /* 0x000000ffff0b7224 */ /* 0x000fe200018e0603 */
[----:B------:R-:W-:Y:S02]  /*73b0*/  SHF.R.U64 R8, R4, 0x3, R17 ;  /* 0x0000000304087819 */ /* 0x000fe40000001211 */
[----:B------:R-:W-:Y:S01]  /*73c0*/  SHF.R.U64 R10, R6, 0x3, R13 ;  /* 0x00000003060a7819 */ /* 0x000fe2000000120d */
[----:B------:R-:W-:Y:S01]  /*73d0*/  IMAD.X R15, RZ, RZ, R3, P1 ;  /* 0x000000ffff0f7224 */ /* 0x000fe200008e0603 */
[----:B------:R-:W-:Y:S02]  /*73e0*/  LOP3.LUT R16, R4, 0x70, R8, 0x78, !PT ;  /* 0x0000007004107812 */ /* 0x000fe400078e7808 */
[----:B------:R-:W-:Y:S02]  /*73f0*/  LOP3.LUT R12, R6, 0x70, R10, 0x78, !PT ;  /* 0x00000070060c7812 */ /* 0x000fe400078e780a */
[----:B------:R-:W-:-:S02]  /*7400*/  IADD3 R6, P1, PT, R2, 0x3800, RZ ;  /* 0x0000380002067810 */ /* 0x000fc40007f3e0ff */
[----:B------:R-:W-:Y:S02]  /*7410*/  SHF.R.U64 R8, R0, 0x3, R11 ;  /* 0x0000000300087819 */ /* 0x000fe4000000120b */
[----:B------:R-:W-:Y:S01]  /*7420*/  SHF.R.U64 R9, R5, 0x3, R15 ;  /* 0x0000000305097819 */ /* 0x000fe2000000120f */
[----:B------:R-:W-:Y:S01]  /*7430*/  IMAD.X R7, RZ, RZ, R3, P1 ;  /* 0x000000ffff077224 */ /* 0x000fe200008e0603 */
[----:B------:R-:W-:Y:S02]  /*7440*/  IADD3 R4, P2, PT, R2, 0x3200, RZ ;  /* 0x0000320002047810 */ /* 0x000fe40007f5e0ff */
[----:B------:R-:W-:Y:S02]  /*7450*/  LOP3.LUT R10, R0, 0x70, R8, 0x78, !PT ;  /* 0x00000070000a7812 */ /* 0x000fe400078e7808 */
[C---:B------:R-:W-:Y:S02]  /*7460*/  IADD3 R34, P0, PT, R2.reuse, 0x3a00, RZ ;  /* 0x00003a0002227810 */ /* 0x040fe40007f1e0ff */
[----:B------:R-:W-:-:S02]  /*7470*/  IADD3 R0, P3, PT, R2, 0x4000, RZ ;  /* 0x0000400002007810 */ /* 0x000fc40007f7e0ff */
[----:B------:R-:W-:Y:S01]  /*7480*/  LOP3.LUT R14, R5, 0x70, R9, 0x78, !PT ;  /* 0x00000070050e7812 */ /* 0x000fe200078e7809 */
[----:B------:R-:W-:Y:S01]  /*7490*/  IMAD.X R9, RZ, RZ, R3, P2 ;  /* 0x000000ffff097224 */ /* 0x000fe200010e0603 */
[----:B------:R-:W-:Y:S01]  /*74a0*/  SHF.R.U64 R36, R6, 0x3, R7 ;  /* 0x0000000306247819 */ /* 0x000fe20000001207 */
[--C-:B------:R-:W-:Y:S02]  /*74b0*/  IMAD.X R5, RZ, RZ, R3.reuse, P0 ;  /* 0x000000ffff057224 */ /* 0x100fe400000e0603 */
[----:B------:R-:W-:Y:S01]  /*74c0*/  IMAD.X R43, RZ, RZ, R3, P3 ;  /* 0x000000ffff2b7224 */ /* 0x000fe200018e0603 */
[----:B------:R-:W-:Y:S02]  /*74d0*/  SHF.R.U64 R35, R4, 0x3, R9 ;  /* 0x0000000304237819 */ /* 0x000fe40000001209 */
[----:B------:R-:W-:Y:S02]  /*74e0*/  LOP3.LUT R6, R6, 0x70, R36, 0x78, !PT ;  /* 0x0000007006067812 */ /* 0x000fe400078e7824 */
[----:B------:R-:W-:-:S02]  /*74f0*/  SHF.R.U64 R37, R34, 0x3, R5 ;  /* 0x0000000322257819 */ /* 0x000fc40000001205 */
[----:B------:R-:W-:Y:S02]  /*7500*/  IADD3 R36, P0, PT, R2, 0x4a00, RZ ;  /* 0x00004a0002247810 */ /* 0x000fe40007f1e0ff */
[----:B------:R-:W-:Y:S02]  /*7510*/  SHF.R.U64 R38, R0, 0x3, R43 ;  /* 0x0000000300267819 */ /* 0x000fe4000000122b */
[----:B------:R-:W-:Y:S02]  /*7520*/  LOP3.LUT R8, R4, 0x70, R35, 0x78, !PT ;  /* 0x0000007004087812 */ /* 0x000fe400078e7823 */
[----:B------:R-:W-:Y:S02]  /*7530*/  IADD3 R35, P1, PT, R2, 0x4800, RZ ;  /* 0x0000480002237810 */ /* 0x000fe40007f3e0ff */
[----:B------:R-:W-:Y:S01]  /*7540*/  LOP3.LUT R4, R34, 0x70, R37, 0x78, !PT ;  /* 0x0000007022047812 */ /* 0x000fe200078e7825 */
[--C-:B------:R-:W-:Y:S01]  /*7550*/  IMAD.X R37, RZ, RZ, R3.reuse, P0 ;  /* 0x000000ffff257224 */ /* 0x100fe200000e0603 */
[----:B------:R-:W-:Y:S01]  /*7560*/  LOP3.LUT R42, R0, 0x70, R38, 0x78, !PT ;  /* 0x00000070002a7812 */ /* 0x000fe200078e7826 */
[----:B------:R-:W-:Y:S01]  /*7570*/  IMAD.X R39, RZ, RZ, R3, P1 ;  /* 0x000000ffff277224 */ /* 0x000fe200008e0603 */
[----:B------:R-:W-:-:S02]  /*7580*/  IADD3 R0, P3, PT, R2, 0x5000, RZ ;  /* 0x0000500002007810 */ /* 0x000fc40007f7e0ff */
[C---:B------:R-:W-:Y:S02]  /*7590*/  SHF.R.U64 R45, R36.reuse, 0x3, R37 ;  /* 0x00000003242d7819 */ /* 0x040fe40000001225 */
[C---:B------:R-:W-:Y:S01]  /*75a0*/  SHF.R.U64 R44, R35.reuse, 0x3, R39 ;  /* 0x00000003232c7819 */ /* 0x040fe20000001227 */
[----:B------:R-:W-:Y:S01]  /*75b0*/  IMAD.X R59, RZ, RZ, R3, P3 ;  /* 0x000000ffff3b7224 */ /* 0x000fe200018e0603 */
[----:B------:R-:W-:Y:S02]  /*75c0*/  LOP3.LUT R36, R36, 0x70, R45, 0x78, !PT ;  /* 0x0000007024247812 */ /* 0x000fe400078e782d */
[----:B------:R-:W-:Y:S02]  /*75d0*/  LOP3.LUT R38, R35, 0x70, R44, 0x78, !PT ;  /* 0x0000007023267812 */ /* 0x000fe400078e782c */
[----:B------:R-:W-:Y:S02]  /*75e0*/  SHF.R.U64 R45, R0, 0x3, R59 ;  /* 0x00000003002d7819 */ /* 0x000fe4000000123b */
[----:B------:R-:W-:-:S02]  /*75f0*/  IADD3 R35, P1, PT, R2, 0x5800, RZ ;  /* 0x0000580002237810 */ /* 0x000fc40007f3e0ff */
[----:B------:R-:W-:Y:S02]  /*7600*/  LOP3.LUT R58, R0, 0x70, R45, 0x78, !PT ;  /* 0x00000070003a7812 */ /* 0x000fe400078e782d */
[C---:B------:R-:W-:Y:S01]  /*7610*/  IADD3 R0, P3, PT, R2.reuse, 0x6000, RZ ;  /* 0x0000600002007810 */ /* 0x040fe20007f7e0ff */
[--C-:B------:R-:W-:Y:S01]  /*7620*/  IMAD.X R55, RZ, RZ, R3.reuse, P1 ;  /* 0x000000ffff377224 */ /* 0x100fe200008e0603 */
[C---:B------:R-:W-:Y:S01]  /*7630*/  IADD3 R34, P2, PT, R2.reuse, 0x4200, RZ ;  /* 0x0000420002227810 */ /* 0x040fe20007f5e0ff */
[----:B------:R-:W-:Y:S01]  /*7640*/  ST.E desc[UR46][R32.64], RZ ;  /* 0x000000ff20007985 */ /* 0x000fe2000c10192e */
[----:B------:R-:W-:Y:S01]  /*7650*/  IADD3 R44, P0, PT, R2, 0x5a00, RZ ;  /* 0x00005a00022c7810 */ /* 0x000fe20007f1e0ff */
[----:B------:R-:W-:Y:S01]  /*7660*/  IMAD.X R75, RZ, RZ, R3, P3 ;  /* 0x000000ffff4b7224 */ /* 0x000fe200018e0603 */
[----:B------:R-:W-:Y:S01]  /*7670*/  SHF.R.U64 R47, R35, 0x3, R55 ;  /* 0x00000003232f7819 */ /* 0x000fe20000001237 */
[--C-:B------:R-:W-:Y:S01]  /*7680*/  IMAD.X R41, RZ, RZ, R3.reuse, P2 ;  /* 0x000000ffff297224 */ /* 0x100fe200010e0603 */
[----:B------:R-:W-:Y:S01]  /*7690*/  ST.E desc[UR46][R30.64], RZ ;  /* 0x000000ff1e007985 */ /* 0x000fe2000c10192e */
[----:B------:R-:W-:Y:S01]  /*76a0*/  IMAD.X R53, RZ, RZ, R3, P0 ;  /* 0x000000ffff357224 */ /* 0x000fe200000e0603 */
[----:B------:R-:W-:-:S02]  /*76b0*/  SHF.R.U64 R45, R0, 0x3, R75 ;  /* 0x00000003002d7819 */ /* 0x000fc4000000124b */
[----:B------:R-:W-:Y:S02]  /*76c0*/  LOP3.LUT R54, R35, 0x70, R47, 0x78, !PT ;  /* 0x0000007023367812 */ /* 0x000fe400078e782f */
[----:B------:R-:W-:Y:S02]  /*76d0*/  IADD3 R35, P1, PT, R2, 0x6800, RZ ;  /* 0x0000680002237810 */ /* 0x000fe40007f3e0ff */
[----:B------:R-:W-:Y:S02]  /*76e0*/  LOP3.LUT R74, R0, 0x70, R45, 0x78, !PT ;  /* 0x00000070004a7812 */ /* 0x000fe400078e782d */
[----:B------:R-:W-:Y:S01]  /*76f0*/  IADD3 R0, P3, PT, R2, 0x7000, RZ ;  /* 0x0000700002007810 */ /* 0x000fe20007f7e0ff */
[----:B------:R-:W-:Y:S01]  /*7700*/  IMAD.X R71, RZ, RZ, R3, P1 ;  /* 0x000000ffff477224 */ /* 0x000fe200008e0603 */
[----:B------:R-:W-:Y:S01]  /*7710*/  SHF.R.U64 R40, R34, 0x3, R41 ;  /* 0x0000000322287819 */ /* 0x000fe20000001229 */
[----:B------:R-:W-:Y:S01]  /*7720*/  ST.E desc[UR46][R28.64], RZ ;  /* 0x000000ff1c007985 */ /* 0x000fe2000c10192e */
[----:B------:R-:W-:Y:S01]  /*7730*/  SHF.R.U64 R48, R44, 0x3, R53 ;  /* 0x000000032c307819 */ /* 0x000fe20000001235 */
[----:B------:R-:W-:Y:S01]  /*7740*/  IMAD.X R63, RZ, RZ, R3, P3 ;  /* 0x000000ffff3f7224 */ /* 0x000fe200018e0603 */
[----:B------:R-:W-:-:S02]  /*7750*/  SHF.R.U64 R47, R35, 0x3, R71 ;  /* 0x00000003232f7819 */ /* 0x000fc40000001247 */
[----:B------:R-:W-:Y:S02]  /*7760*/  LOP3.LUT R40, R34, 0x70, R40, 0x78, !PT ;  /* 0x0000007022287812 */ /* 0x000fe400078e7828 */
[----:B------:R-:W-:Y:S02]  /*7770*/  SHF.R.U64 R45, R0, 0x3, R63 ;  /* 0x00000003002d7819 */ /* 0x000fe4000000123f */
[----:B------:R-:W-:Y:S02]  /*7780*/  LOP3.LUT R70, R35, 0x70, R47, 0x78, !PT ;  /* 0x0000007023467812 */ /* 0x000fe400078e782f */
[----:B------:R-:W-:Y:S02]  /*7790*/  IADD3 R35, P1, PT, R2, 0x7800, RZ ;  /* 0x0000780002237810 */ /* 0x000fe40007f3e0ff */
[----:B------:R-:W-:Y:S02]  /*77a0*/  LOP3.LUT R62, R0, 0x70, R45, 0x78, !PT ;  /* 0x00000070003e7812 */ /* 0x000fe400078e782d */
[----:B------:R-:W-:Y:S01]  /*77b0*/  IADD3 R34, P2, PT, R2, 0x5200, RZ ;  /* 0x0000520002227810 */ /* 0x000fe20007f5e0ff */
[----:B------:R-:W-:Y:S01]  /*77c0*/  IMAD.X R51, RZ, RZ, R3, P1 ;  /* 0x000000ffff337224 */ /* 0x000fe200008e0603 */
[----:B------:R-:W-:Y:S01]  /*77d0*/  ST.E desc[UR46][R26.64], RZ ;  /* 0x000000ff1a007985 */ /* 0x000fe2000c10192e */
[----:B------:R-:W-:-:S02]  /*77e0*/  LOP3.LUT R52, R44, 0x70, R48, 0x78, !PT ;  /* 0x000000702c347812 */ /* 0x000fc400078e7830 */
[----:B------:R-:W-:Y:S01]  /*77f0*/  IMAD.X R57, RZ, RZ, R3, P2 ;  /* 0x000000ffff397224 */ /* 0x000fe200010e0603 */
[----:B------:R1:W-:Y:S01]  /*7800*/  STL.64 [R1+0x28], R62 ;  /* 0x0000283e01007387 */ /* 0x0003e20000100a00 */
[C---:B------:R-:W-:Y:S02]  /*7810*/  SHF.R.U64 R47, R35.reuse, 0x3, R51 ;  /* 0x00000003232f7819 */ /* 0x040fe40000001233 */
[----:B------:R-:W-:Y:S02]  /*7820*/  IADD3 R44, P0, PT, R2, 0x6a00, RZ ;  /* 0x00006a00022c7810 */ /* 0x000fe40007f1e0ff */
[C---:B------:R-:W-:Y:S02]  /*7830*/  SHF.R.U64 R46, R34.reuse, 0x3, R57 ;  /* 0x00000003222e7819 */ /* 0x040fe40000001239 */
[----:B------:R-:W-:Y:S01]  /*7840*/  LOP3.LUT R50, R35, 0x70, R47, 0x78, !PT ;  /* 0x0000007023327812 */ /* 0x000fe200078e782f */
[----:B------:R-:W-:Y:S01]  /*7850*/  ST.E desc[UR46][R24.64], RZ ;  /* 0x000000ff18007985 */ /* 0x000fe2000c10192e */
[----:B------:R-:W-:Y:S01]  /*7860*/  LOP3.LUT R56, R34, 0x70, R46, 0x78, !PT ;  /* 0x0000007022387812 */ /* 0x000fe200078e782e */
[----:B------:R-:W-:Y:S01]  /*7870*/  IMAD.X R69, RZ, RZ, R3, P0 ;  /* 0x000000ffff457224 */ /* 0x000fe200000e0603 */
[----:B------:R-:W-:Y:S01]  /*7880*/  IADD3 R34, P2, PT, R2, 0x6200, RZ ;  /* 0x0000620002227810 */ /* 0x000fe20007f5e0ff */
[----:B------:R3:W-:Y:S03]  /*7890*/  STL.64 [R1+0x18], R50 ;  /* 0x0000183201007387 */ /* 0x0007e60000100a00 */
[----:B------:R-:W-:Y:S01]  /*78a0*/  SHF.R.U64 R48, R44, 0x3, R69 ;  /* 0x000000032c307819 */ /* 0x000fe20000001245 */
[----:B------:R-:W-:Y:S01]  /*78b0*/  IMAD.X R73, RZ, RZ, R3, P2 ;  /* 0x000000ffff497224 */ /* 0x000fe200010e0603 */
[----:B-1----:R1:W4:Y:S04]  /*78c0*/  LDL.LU R62, [R1+0x80] ;  /* 0x00008000013e7983 */ /* 0x0023280000300800 */
[----:B------:R-:W-:-:S02]  /*78d0*/  SHF.R.U64 R46, R34, 0x3, R73 ;  /* 0x00000003222e7819 */ /* 0x000fc40000001249 */
[----:B------:R-:W-:Y:S02]  /*78e0*/  LOP3.LUT R68, R44, 0x70, R48, 0x78, !PT ;  /* 0x000000702c447812 */ /* 0x000fe400078e7830 */
[----:B------:R-:W-:Y:S02]  /*78f0*/  LOP3.LUT R72, R34, 0x70, R46, 0x78, !PT ;  /* 0x0000007022487812 */ /* 0x000fe400078e782e */
[C---:B------:R-:W-:Y:S01]  /*7900*/  IADD3 R34, P2, PT, R2.reuse, 0x7200, RZ ;  /* 0x0000720002227810 */ /* 0x040fe20007f5e0ff */
[----:B------:R-:W-:Y:S01]  /*7910*/  ST.E desc[UR46][R22.64], RZ ;  /* 0x000000ff16007985 */ /* 0x000fe2000c10192e */
[----:B------:R-:W-:-:S03]  /*7920*/  IADD3 R44, P0, PT, R2, 0x7a00, RZ ;  /* 0x00007a00022c7810 */ /* 0x000fc60007f1e0ff */
[----:B---3--:R1:W3:Y:S01]  /*7930*/  LDL.LU R50, [R1+0x78] ;  /* 0x0000780001327983 */ /* 0x0082e20000300800 */
[--C-:B------:R-:W-:Y:S02]  /*7940*/  IMAD.X R61, RZ, RZ, R3.reuse, P2 ;  /* 0x000000ffff3d7224 */ /* 0x100fe400010e0603 */
[----:B------:R-:W-:-:S03]  /*7950*/  IMAD.X R93, RZ, RZ, R3, P0 ;  /* 0x000000ffff5d7224 */ /* 0x000fc600000e0603 */
[----:B------:R-:W-:Y:S01]  /*7960*/  SHF.R.U64 R46, R34, 0x3, R61 ;  /* 0x00000003222e7819 */ /* 0x000fe2000000123d */
[----:B------:R-:W-:Y:S01]  /*7970*/  ST.E desc[UR46][R20.64], RZ ;  /* 0x000000ff14007985 */ /* 0x000fe2000c10192e */
[----:B------:R-:W-:Y:S02]  /*7980*/  IADD3 R0, P3, PT, R2, 0x400, RZ ;  /* 0x0000040002007810 */ /* 0x000fe40007f7e0ff */
[----:B------:R-:W-:Y:S01]  /*7990*/  LOP3.LUT R60, R34, 0x70, R46, 0x78, !PT ;  /* 0x00000070223c7812 */ /* 0x000fe200078e782e */
[----:B------:R-:W-:Y:S01]  /*79a0*/  ST.E desc[UR46][R18.64], RZ ;  /* 0x000000ff12007985 */ /* 0x000fe2000c10192e */
[----:B------:R-:W-:-:S03]  /*79b0*/  SHF.R.U64 R48, R44, 0x3, R93 ;  /* 0x000000032c307819 */ /* 0x000fc6000000125d */
[----:B------:R5:W-:Y:S04]  /*79c0*/  STL.64 [R1+0x20], R60 ;  /* 0x0000203c01007387 */ /* 0x000be80000100a00 */
[----:B------:R-:W-:Y:S04]  /*79d0*/  ST.E desc[UR46][R16.64], RZ ;  /* 0x000000ff10007985 */ /* 0x000fe8000c10192e */
[----:B------:R-:W-:Y:S04]  /*79e0*/  ST.E desc[UR46][R14.64], RZ ;  /* 0x000000ff0e007985 */ /* 0x000fe8000c10192e */
[----:B------:R-:W-:Y:S04]  /*79f0*/  ST.E desc[UR46][R12.64], RZ ;  /* 0x000000ff0c007985 */ /* 0x000fe8000c10192e */
[----:B------:R-:W-:Y:S04]  /*7a00*/  ST.E desc[UR46][R10.64], RZ ;  /* 0x000000ff0a007985 */ /* 0x000fe8000c10192e */
[----:B-----5:R1:W5:Y:S04]  /*7a10*/  LDL.LU R60, [R1+0x7c] ;  /* 0x00007c00013c7983 */ /* 0x0203680000300800 */
[----:B------:R-:W-:Y:S04]  /*7a20*/  ST.E desc[UR46][R8.64], RZ ;  /* 0x000000ff08007985 */ /* 0x000fe8000c10192e */
[----:B------:R-:W-:Y:S04]  /*7a30*/  ST.E desc[UR46][R6.64], RZ ;  /* 0x000000ff06007985 */ /* 0x000fe8000c10192e */
[----:B------:R-:W-:Y:S04]  /*7a40*/  ST.E desc[UR46][R4.64], RZ ;  /* 0x000000ff04007985 */ /* 0x000fe8000c10192e */
[----:B------:R2:W-:Y:S04]  /*7a50*/  ST.E desc[UR46][R42.64], RZ ;  /* 0x000000ff2a007985 */ /* 0x0005e8000c10192e */
[----:B------:R1:W-:Y:S04]  /*7a60*/  ST.E desc[UR46][R40.64], RZ ;  /* 0x000000ff28007985 */ /* 0x0003e8000c10192e */
[----:B------:R1:W-:Y:S04]  /*7a70*/  ST.E desc[UR46][R38.64], RZ ;  /* 0x000000ff26007985 */ /* 0x0003e8000c10192e */
[----:B--2---:R-:W2:Y:S04]  /*7a80*/  LDL.LU.64 R42, [R1+0x18] ;  /* 0x00001800012a7983 */ /* 0x004ea80000300a00 */
[----:B-1----:R-:W2:Y:S04]  /*7a90*/  LDL.LU.64 R40, [R1+0x20] ;  /* 0x0000200001287983 */ /* 0x002ea80000300a00 */
[----:B------:R-:W2:Y:S01]  /*7aa0*/  LDL.LU.64 R38, [R1+0x28] ;  /* 0x0000280001267983 */ /* 0x000ea20000300a00 */
[----:B------:R-:W-:Y:S01]  /*7ab0*/  IADD3 R35, P1, PT, R2, 0xc00, RZ ;  /* 0x00000c0002237810 */ /* 0x000fe20007f3e0ff */
[----:B------:R-:W-:Y:S01]  /*7ac0*/  IMAD.X R91, RZ, RZ, R3, P3 ;  /* 0x000000ffff5b7224 */ /* 0x000fe200018e0603 */
[----:B------:R-:W-:-:S02]  /*7ad0*/  LOP3.LUT R92, R44, 0x70, R48, 0x78, !PT ;  /* 0x000000702c5c7812 */ /* 0x000fc400078e7830 */
[C---:B------:R-:W-:Y:S01]  /*7ae0*/  IADD3 R44, P0, PT, R2.reuse, 0xe00, RZ ;  /* 0x00000e00022c7810 */ /* 0x040fe20007f1e0ff */
[----:B------:R-:W-:Y:S01]  /*7af0*/  IMAD.X R87, RZ, RZ, R3, P1 ;  /* 0x000000ffff577224 */ /* 0x000fe200008e0603 */
[----:B------:R-:W-:Y:S02]  /*7b00*/  IADD3 R30, P1, PT, R2, 0x1400, RZ ;  /* 0x00001400021e7810 */ /* 0x000fe40007f3e0ff */
[----:B------:R-:W-:Y:S01]  /*7b10*/  SHF.R.U64 R45, R0, 0x3, R91 ;  /* 0x00000003002d7819 */ /* 0x000fe2000000125b */
[--C-:B------:R-:W-:Y:S01]  /*7b20*/  IMAD.X R85, RZ, RZ, R3.reuse, P0 ;  /* 0x000000ffff557224 */ /* 0x100fe200000e0603 */
[----:B------:R-:W-:Y:S01]  /*7b30*/  IADD3 R31, P0, PT, R2, 0x1600, RZ ;  /* 0x00001600021f7810 */ /* 0x000fe20007f1e0ff */
[----:B------:R-:W-:Y:S01]  /*7b40*/  IMAD.X R83, RZ, RZ, R3, P1 ;  /* 0x000000ffff537224 */ /* 0x000fe200008e0603 */
[----:B------:R-:W-:Y:S02]  /*7b50*/  LOP3.LUT R90, R0, 0x70, R45, 0x78, !PT ;  /* 0x00000070005a7812 */ /* 0x000fe400078e782d */
[C---:B------:R-:W-:Y:S01]  /*7b60*/  IADD3 R0, P1, PT, R2.reuse, 0x1c00, RZ ;  /* 0x00001c0002007810 */ /* 0x040fe20007f3e0ff */
[----:B------:R-:W-:Y:S01]  /*7b70*/  IMAD.X R81, RZ, RZ, R3, P0 ;  /* 0x000000ffff517224 */ /* 0x000fe200000e0603 */
[----:B------:R-:W-:-:S02]  /*7b80*/  IADD3 R28, P0, PT, R2, 0x1e00, RZ ;  /* 0x00001e00021c7810 */ /* 0x000fc40007f1e0ff */
[----:B------:R-:W-:Y:S01]  /*7b90*/  SHF.R.U64 R29, R30, 0x3, R83 ;  /* 0x000000031e1d7819 */ /* 0x000fe20000001253 */
[--C-:B------:R-:W-:Y:S01]  /*7ba0*/  IMAD.X R79, RZ, RZ, R3.reuse, P1 ;  /* 0x000000ffff4f7224 */ /* 0x100fe200008e0603 */
[----:B------:R-:W-:Y:S01]  /*7bb0*/  IADD3 R22, P1, PT, R2, 0x2400, RZ ;  /* 0x0000240002167810 */ /* 0x000fe20007f3e0ff */
[----:B------:R-:W-:Y:S01]  /*7bc0*/  IMAD.X R77, RZ, RZ, R3, P0 ;  /* 0x000000ffff4d7224 */ /* 0x000fe200000e0603 */
[----:B------:R-:W-:Y:S02]  /*7bd0*/  LOP3.LUT R82, R30, 0x70, R29, 0x78, !PT ;  /* 0x000000701e527812 */ /* 0x000fe400078e781d */
[----:B------:R-:W-:Y:S02]  /*7be0*/  SHF.R.U64 R29, R0, 0x3, R79 ;  /* 0x00000003001d7819 */ /* 0x000fe4000000124f */
[----:B------:R-:W-:Y:S01]  /*7bf0*/  IADD3 R23, P0, PT, R2, 0x2600, RZ ;  /* 0x0000260002177810 */ /* 0x000fe20007f1e0ff */
[----:B------:R-:W-:Y:S01]  /*7c00*/  IMAD.X R67, RZ, RZ, R3, P1 ;  /* 0x000000ffff437224 */ /* 0x000fe200008e0603 */
[----:B------:R-:W-:-:S02]  /*7c10*/  LOP3.LUT R78, R0, 0x70, R29, 0x78, !PT ;  /* 0x00000070004e7812 */ /* 0x000fc400078e781d */
[C---:B------:R-:W-:Y:S01]  /*7c20*/  IADD3 R0, P1, PT, R2.reuse, 0x2c00, RZ ;  /* 0x00002c0002007810 */ /* 0x040fe20007f3e0ff */
[----:B------:R-:W-:Y:S01]  /*7c30*/  IMAD.X R65, RZ, RZ, R3, P0 ;  /* 0x000000ffff417224 */ /* 0x000fe200000e0603 */
[----:B------:R-:W-:Y:S02]  /*7c40*/  IADD3 R20, P0, PT, R2, 0x2e00, RZ ;  /* 0x00002e0002147810 */ /* 0x000fe40007f1e0ff */
[----:B------:R-:W-:Y:S01]  /*7c50*/  SHF.R.U64 R21, R22, 0x3, R67 ;  /* 0x0000000316157819 */ /* 0x000fe20000001243 */
[--C-:B------:R-:W-:Y:S02]  /*7c60*/  IMAD.X R63, RZ, RZ, R3.reuse, P1 ;  /* 0x000000ffff3f7224 */ /* 0x100fe400008e0603 */
[----:B------:R-:W-:Y:S01]  /*7c70*/  IMAD.X R61, RZ, RZ, R3, P0 ;  /* 0x000000ffff3d7224 */ /* 0x000fe200000e0603 */
[----:B------:R-:W-:Y:S02]  /*7c80*/  IADD3 R15, P0, PT, R2, 0x3600, RZ ;  /* 0x00003600020f7810 */ /* 0x000fe40007f1e0ff */
[----:B------:R-:W-:-:S02]  /*7c90*/  LOP3.LUT R66, R22, 0x70, R21, 0x78, !PT ;  /* 0x0000007016427812 */ /* 0x000fc400078e7815 */
[----:B------:R-:W-:Y:S02]  /*7ca0*/  IADD3 R14, P1, PT, R2, 0x3400, RZ ;  /* 0x00003400020e7810 */ /* 0x000fe40007f3e0ff */
[----:B------:R-:W-:Y:S01]  /*7cb0*/  SHF.R.U64 R21, R0, 0x3, R63 ;  /* 0x0000000300157819 */ /* 0x000fe2000000123f */
[--C-:B------:R-:W-:Y:S01]  /*7cc0*/  IMAD.X R49, RZ, RZ, R3.reuse, P0 ;  /* 0x000000ffff317224 */ /* 0x100fe200000e0603 */
[C---:B------:R-:W-:Y:S01]  /*7cd0*/  IADD3 R12, P0, PT, R2.reuse, 0x3e00, RZ ;  /* 0x00003e00020c7810 */ /* 0x040fe20007f1e0ff */
[----:B------:R-:W-:Y:S01]  /*7ce0*/  IMAD.X R51, RZ, RZ, R3, P1 ;  /* 0x000000ffff337224 */ /* 0x000fe200008e0603 */
[C---:B------:R-:W-:Y:S02]  /*7cf0*/  SHF.R.U64 R47, R35.reuse, 0x3, R87 ;  /* 0x00000003232f7819 */ /* 0x040fe40000001257 */
[----:B------:R-:W-:Y:S01]  /*7d00*/  IADD3 R34, P2, PT, R2, 0x600, RZ ;  /* 0x0000060002227810 */ /* 0x000fe20007f5e0ff */
[----:B------:R-:W-:Y:S01]  /*7d10*/  IMAD.X R45, RZ, RZ, R3, P0 ;  /* 0x000000ffff2d7224 */ /* 0x000fe200000e0603 */
[----:B------:R-:W-:-:S02]  /*7d20*/  LOP3.LUT R86, R35, 0x70, R47, 0x78, !PT ;  /* 0x0000007023567812 */ /* 0x000fc400078e782f */
[----:B------:R-:W-:Y:S01]  /*7d30*/  IADD3 R7, P0, PT, R2, 0x4600, RZ ;  /* 0x0000460002077810 */ /* 0x000fe20007f1e0ff */
[----:B------:R-:W-:Y:S01]  /*7d40*/  IMAD.X R89, RZ, RZ, R3, P2 ;  /* 0x000000ffff597224 */ /* 0x000fe200010e0603 */
[----:B------:R-:W-:-:S03]  /*7d50*/  SHF.R.U64 R13, R14, 0x3, R51 ;  /* 0x000000030e0d7819 */ /* 0x000fc60000001233 */
[----:B------:R-:W-:Y:S01]  /*7d60*/  IMAD.X R33, RZ, RZ, R3, P0 ;  /* 0x000000ffff217224 */ /* 0x000fe200000e0603 */
[----:B------:R-:W-:Y:S02]  /*7d70*/  SHF.R.U64 R46, R34, 0x3, R89 ;  /* 0x00000003222e7819 */ /* 0x000fe40000001259 */
[----:B------:R-:W-:Y:S02]  /*7d80*/  IADD3 R4, P0, PT, R2, 0x4e00, RZ ;  /* 0x00004e0002047810 */ /* 0x000fe40007f1e0ff */
[----:B------:R-:W-:Y:S02]  /*7d90*/  LOP3.LUT R88, R34, 0x70, R46, 0x78, !PT ;  /* 0x0000007022587812 */ /* 0x000fe400078e782e */
[C---:B------:R-:W-:Y:S01]  /*7da0*/  SHF.R.U64 R32, R31.reuse, 0x3, R81 ;  /* 0x000000031f207819 */ /* 0x040fe20000001251 */
[----:B------:R-:W-:Y:S01]  /*7db0*/  IMAD.X R29, RZ, RZ, R3, P0 ;  /* 0x000000ffff1d7224 */ /* 0x000fe200000e0603 */
[----:B------:R-:W-:Y:S02]  /*7dc0*/  SHF.R.U64 R30, R28, 0x3, R77 ;  /* 0x000000031c1e7819 */ /* 0x000fe4000000124d */
[----:B------:R-:W-:-:S02]  /*7dd0*/  LOP3.LUT R80, R31, 0x70, R32, 0x78, !PT ;  /* 0x000000701f507812 */ /* 0x000fc400078e7820 */
[----:B------:R-:W-:Y:S02]  /*7de0*/  LOP3.LUT R76, R28, 0x70, R30, 0x78, !PT ;  /* 0x000000701c4c7812 */ /* 0x000fe400078e781e */
[----:B------:R-:W-:Y:S02]  /*7df0*/  SHF.R.U64 R8, R7, 0x3, R33 ;  /* 0x0000000307087819 */ /* 0x000fe40000001221 */
[----:B------:R-:W-:Y:S02]  /*7e00*/  SHF.R.U64 R24, R23, 0x3, R65 ;  /* 0x0000000317187819 */ /* 0x000fe40000001241 */
[----:B------:R-:W-:Y:S02]  /*7e10*/  LOP3.LUT R32, R7, 0x70, R8, 0x78, !PT ;  /* 0x0000007007207812 */ /* 0x000fe400078e7808 */
[----:B------:R-:W-:Y:S02]  /*7e20*/  LOP3.LUT R64, R23, 0x70, R24, 0x78, !PT ;  /* 0x0000007017407812 */ /* 0x000fe400078e7818 */
[----:B------:R-:W-:Y:S01]  /*7e30*/  SHF.R.U64 R22, R20, 0x3, R61 ;  /* 0x0000000314167819 */ /* 0x000fe2000000123d */
[----:B------:R1:W-:Y:S04]  /*7e40*/  ST.E desc[UR46][R36.64], RZ ;  /* 0x000000ff24007985 */ /* 0x0003e8000c10192e */
[----:B------:R-:W-:Y:S04]  /*7e50*/  ST.E desc[UR46][R58.64], RZ ;  /* 0x000000ff3a007985 */ /* 0x000fe8000c10192e */
[----:B------:R-:W-:Y:S01]  /*7e60*/  ST.E desc[UR46][R56.64], RZ ;  /* 0x000000ff38007985 */ /* 0x000fe2000c10192e */
[----:B------:R-:W-:-:S03]  /*7e70*/  SHF.R.U64 R48, R44, 0x3, R85 ;  /* 0x000000032c307819 */ /* 0x000fc60000001255 */
[----:B------:R-:W-:Y:S01]  /*7e80*/  ST.E desc[UR46][R54.64], RZ ;  /* 0x000000ff36007985 */ /* 0x000fe2000c10192e */
[----:B------:R-:W-:-:S03]  /*7e90*/  SHF.R.U64 R16, R15, 0x3, R49 ;  /* 0x000000030f107819 */ /* 0x000fc60000001231 */
[----:B------:R-:W-:Y:S04]  /*7ea0*/  ST.E desc[UR46][R52.64], RZ ;  /* 0x000000ff34007985 */ /* 0x000fe8000c10192e */
[----:B------:R-:W-:Y:S04]  /*7eb0*/  ST.E desc[UR46][R74.64], RZ ;  /* 0x000000ff4a007985 */ /* 0x000fe8000c10192e */
[----:B------:R-:W-:Y:S01]  /*7ec0*/  ST.E desc[UR46][R72.64], RZ ;  /* 0x000000ff48007985 */ /* 0x000fe2000c10192e */
[----:B------:R-:W-:-:S03]  /*7ed0*/  LOP3.LUT R84, R44, 0x70, R48, 0x78, !PT ;  /* 0x000000702c547812 */ /* 0x000fc600078e7830 */
[----:B------:R-:W-:Y:S01]  /*7ee0*/  ST.E desc[UR46][R70.64], RZ ;  /* 0x000000ff46007985 */ /* 0x000fe2000c10192e */
[----:B------:R-:W-:-:S03]  /*7ef0*/  LOP3.LUT R48, R15, 0x70, R16, 0x78, !PT ;  /* 0x000000700f307812 */ /* 0x000fc600078e7810 */
[----:B------:R-:W-:Y:S01]  /*7f00*/  ST.E desc[UR46][R68.64], RZ ;  /* 0x000000ff44007985 */ /* 0x000fe2000c10192e */
[----:B----4-:R-:W-:Y:S02]  /*7f10*/  LOP3.LUT R62, R0, 0x70, R21, 0x78, !PT ;  /* 0x00000070003e7812 */ /* 0x010fe400078e7815 */
[----:B------:R-:W-:-:S05]  /*7f20*/  IADD3 R0, P1, PT, R2, 0x3c00, RZ ;  /* 0x00003c0002007810 */ /* 0x000fca0007f3e0ff */
[----:B------:R-:W-:Y:S01]  /*7f30*/  IMAD.X R47, RZ, RZ, R3, P1 ;  /* 0x000000ffff2f7224 */ /* 0x000fe200008e0603 */
[----:B------:R-:W-:Y:S02]  /*7f40*/  IADD3 R6, P1, PT, R2, 0x4400, RZ ;  /* 0x0000440002067810 */ /* 0x000fe40007f3e0ff */
[----:B---3--:R-:W-:-:S03]  /*7f50*/  LOP3.LUT R50, R14, 0x70, R13, 0x78, !PT ;  /* 0x000000700e327812 */ /* 0x008fc600078e780d */
[----:B------:R-:W-:Y:S01]  /*7f60*/  IMAD.X R35, RZ, RZ, R3, P1 ;  /* 0x000000ffff237224 */ /* 0x000fe200008e0603 */
[----:B------:R-:W-:-:S04]  /*7f70*/  SHF.R.U64 R13, R0, 0x3, R47 ;  /* 0x00000003000d7819 */ /* 0x000fc8000000122f */
[----:B------:R-:W-:Y:S02]  /*7f80*/  LOP3.LUT R46, R0, 0x70, R13, 0x78, !PT ;  /* 0x00000070002e7812 */ /* 0x000fe400078e780d */
[----:B------:R-:W-:Y:S02]  /*7f90*/  SHF.R.U64 R5, R6, 0x3, R35 ;  /* 0x0000000306057819 */ /* 0x000fe40000001223 */
[----:B------:R-:W-:Y:S02]  /*7fa0*/  IADD3 R0, P1, PT, R2, 0x4c00, RZ ;  /* 0x00004c0002007810 */ /* 0x000fe40007f3e0ff */
[----:B------:R-:W-:Y:S02]  /*7fb0*/  LOP3.LUT R34, R6, 0x70, R5, 0x78, !PT ;  /* 0x0000007006227812 */ /* 0x000fe400078e7805 */
[----:B------:R-:W-:Y:S01]  /*7fc0*/  SHF.R.U64 R6, R4, 0x3, R29 ;  /* 0x0000000304067819 */ /* 0x000fe2000000121d */
[----:B------:R-:W-:-:S03]  /*7fd0*/  IMAD.X R31, RZ, RZ, R3, P1 ;  /* 0x000000ffff1f7224 */ /* 0x000fc600008e0603 */
[----:B------:R-:W-:Y:S02]  /*7fe0*/  LOP3.LUT R28, R4, 0x70, R6, 0x78, !PT ;  /* 0x00000070041c7812 */ /* 0x000fe400078e7806 */
[----:B------:R-:W-:Y:S02]  /*7ff0*/  IADD3 R6, P0, PT, R2, 0x5600, RZ ;  /* 0x0000560002067810 */ /* 0x000fe40007f1e0ff */
[----:B------:R-:W-:-:S03]  /*8000*/  SHF.R.U64 R5, R0, 0x3, R31 ;  /* 0x0000000300057819 */ /* 0x000fc6000000121f */
[----:B------:R-:W-:Y:S01]  /*8010*/  IMAD.X R25, RZ, RZ, R3, P0 ;  /* 0x000000ffff197224 */ /* 0x000fe200000e0603 */
[----:B------:R-:W-:Y:S02]  /*8020*/  LOP3.LUT R30, R0, 0x70, R5, 0x78, !PT ;  /* 0x00000070001e7812 */ /* 0x000fe400078e7805 */
[C---:B------:R-:W-:Y:S02]  /*8030*/  IADD3 R5, P1, PT, R2.reuse, 0x5400, RZ ;  /* 0x0000540002057810 */ /* 0x040fe40007f3e0ff */
[----:B------:R-:W-:Y:S02]  /*8040*/  IADD3 R4, P0, PT, R2, 0x5e00, RZ ;  /* 0x00005e0002047810 */ /* 0x000fe40007f1e0ff */
[----:B------:R-:W-:Y:S01]  /*8050*/  SHF.R.U64 R8, R6, 0x3, R25 ;  /* 0x0000000306087819 */ /* 0x000fe20000001219 */
[--C-:B------:R-:W-:Y:S01]  /*8060*/  IMAD.X R27, RZ, RZ, R3.reuse, P1 ;  /* 0x000000ffff1b7224 */ /* 0x100fe200008e0603 */
[----:B------:R-:W-:Y:S01]  /*8070*/  IADD3 R0, P1, PT, R2, 0x5c00, RZ ;  /* 0x00005c0002007810 */ /* 0x000fe20007f3e0ff */
[----:B------:R-:W-:Y:S01]  /*8080*/  IMAD.X R21, RZ, RZ, R3, P0 ;  /* 0x000000ffff157224 */ /* 0x000fe200000e0603 */
[----:B------:R-:W-:-:S02]  /*8090*/  LOP3.LUT R24, R6, 0x70, R8, 0x78, !PT ;  /* 0x0000007006187812 */ /* 0x000fc400078e7808 */
[C---:B------:R-:W-:Y:S01]  /*80a0*/  SHF.R.U64 R7, R5.reuse, 0x3, R27 ;  /* 0x0000000305077819 */ /* 0x040fe2000000121b */
[----:B------:R-:W-:Y:S01]  /*80b0*/  IMAD.X R23, RZ, RZ, R3, P1 ;  /* 0x000000ffff177224 */ /* 0x000fe200008e0603 */
[----:B------:R-:W-:Y:S02]  /*80c0*/  SHF.R.U64 R6, R4, 0x3, R21 ;  /* 0x0000000304067819 */ /* 0x000fe40000001215 */
[----:B-----5:R-:W-:Y:S02]  /*80d0*/  LOP3.LUT R60, R20, 0x70, R22, 0x78, !PT ;  /* 0x00000070143c7812 */ /* 0x020fe400078e7816 */
[----:B------:R-:W-:Y:S02]  /*80e0*/  LOP3.LUT R20, R4, 0x70, R6, 0x78, !PT ;  /* 0x0000007004147812 */ /* 0x000fe400078e7806 */
[----:B------:R-:W-:Y:S02]  /*80f0*/  LOP3.LUT R26, R5, 0x70, R7, 0x78, !PT ;  /* 0x00000070051a7812 */ /* 0x000fe400078e7807 */
[----:B------:R-:W-:-:S02]  /*8100*/  IADD3 R6, P0, PT, R2, 0x6600, RZ ;  /* 0x0000660002067810 */ /* 0x000fc40007f1e0ff */
        /* <DEDUP_REMOVED lines=9> */
[----:B------:R-:W-:-:S02]  /*81a0*/  SHF.R.U64 R14, R12, 0x3, R45 ;  /* 0x000000030c0e7819 */ /* 0x000fc4000000122d */
[----:B------:R-:W-:Y:S01]  /*81b0*/  LOP3.LUT R16, R6, 0x70, R8, 0x78, !PT ;  /* 0x0000007006107812 */ /* 0x000fe200078e7808 */
[----:B------:R-:W-:Y:S01]  /*81c0*/  IMAD.X R15, RZ, RZ, R3, P1 ;  /* 0x000000ffff0f7224 */ /* 0x000fe200008e0603 */
[----:B------:R-:W-:Y:S02]  /*81d0*/  SHF.R.U64 R6, R4, 0x3, R13 ;  /* 0x0000000304067819 */ /* 0x000fe4000000120d */
[C---:B------:R-:W-:Y:S02]  /*81e0*/  SHF.R.U64 R7, R5.reuse, 0x3, R19 ;  /* 0x0000000305077819 */ /* 0x040fe40000001213 */
[----:B------:R-:W-:Y:S02]  /*81f0*/  LOP3.LUT R44, R12, 0x70, R14, 0x78, !PT ;  /* 0x000000700c2c7812 */ /* 0x000fe400078e780e */
[----:B------:R-:W-:Y:S02]  /*8200*/  LOP3.LUT R12, R4, 0x70, R6, 0x78, !PT ;  /* 0x00000070040c7812 */ /* 0x000fe400078e7806 */
[----:B------:R-:W-:-:S02]  /*8210*/  LOP3.LUT R18, R5, 0x70, R7, 0x78, !PT ;  /* 0x0000007005127812 */ /* 0x000fc400078e7807 */
[----:B------:R-:W-:Y:S02]  /*8220*/  IADD3 R6, P1, PT, R2, 0x7400, RZ ;  /* 0x0000740002067810 */ /* 0x000fe40007f3e0ff */
[----:B------:R-:W-:Y:S01]  /*8230*/  SHF.R.U64 R5, R0, 0x3, R15 ;  /* 0x0000000300057819 */ /* 0x000fe2000000120f */
[----:B--2---:R-:W-:Y:S04]  /*8240*/  ST.E desc[UR46][R38.64], RZ ;  /* 0x000000ff26007985 */ /* 0x004fe8000c10192e */
[----:B------:R-:W-:Y:S04]  /*8250*/  ST.E desc[UR46][R40.64], RZ ;  /* 0x000000ff28007985 */ /* 0x000fe8000c10192e */
[----:B------:R-:W-:Y:S04]  /*8260*/  ST.E desc[UR46][R42.64], RZ ;  /* 0x000000ff2a007985 */ /* 0x000fe8000c10192e */
[----:B------:R-:W-:Y:S04]  /*8270*/  ST.E desc[UR46][R92.64], RZ ;  /* 0x000000ff5c007985 */ /* 0x000fe8000c10192e */
[----:B------:R2:W-:Y:S04]  /*8280*/  ST.E desc[UR46][R90.64], RZ ;  /* 0x000000ff5a007985 */ /* 0x0005e8000c10192e */
[----:B------:R3:W-:Y:S04]  /*8290*/  ST.E desc[UR46][R88.64], RZ ;  /* 0x000000ff58007985 */ /* 0x0007e8000c10192e */
[----:B------:R3:W-:Y:S01]  /*82a0*/  ST.E desc[UR46][R86.64], RZ ;  /* 0x000000ff56007985 */ /* 0x0007e2000c10192e */
[----:B------:R-:W-:-:S03]  /*82b0*/  IADD3 R8, P0, PT, R2, 0x7600, RZ ;  /* 0x0000760002087810 */ /* 0x000fc60007f1e0ff */
[----:B------:R3:W-:Y:S04]  /*82c0*/  ST.E desc[UR46][R84.64], RZ ;  /* 0x000000ff54007985 */ /* 0x0007e8000c10192e */
[----:B------:R3:W-:Y:S04]  /*82d0*/  ST.E desc[UR46][R82.64], RZ ;  /* 0x000000ff52007985 */ /* 0x0007e8000c10192e */
[----:B------:R3:W-:Y:S04]  /*82e0*/  ST.E desc[UR46][R80.64], RZ ;  /* 0x000000ff50007985 */ /* 0x0007e8000c10192e */
[----:B------:R3:W-:Y:S01]  /*82f0*/  ST.E desc[UR46][R78.64], RZ ;  /* 0x000000ff4e007985 */ /* 0x0007e2000c10192e */
[----:B------:R-:W-:-:S03]  /*8300*/  LOP3.LUT R14, R0, 0x70, R5, 0x78, !PT ;  /* 0x00000070000e7812 */ /* 0x000fc600078e7805 */
[----:B------:R3:W-:Y:S01]  /*8310*/  ST.E desc[UR46][R76.64], RZ ;  /* 0x000000ff4c007985 */ /* 0x0007e2000c10192e */
[----:B------:R-:W-:-:S03]  /*8320*/  IMAD.X R11, RZ, RZ, R3, P1 ;  /* 0x000000ffff0b7224 */ /* 0x000fc600008e0603 */
[----:B------:R3:W-:Y:S01]  /*8330*/  ST.E desc[UR46][R66.64], RZ ;  /* 0x000000ff42007985 */ /* 0x0007e2000c10192e */
[----:B------:R-:W-:Y:S01]  /*8340*/  IMAD.X R9, RZ, RZ, R3, P0 ;  /* 0x000000ffff097224 */ /* 0x000fe200000e0603 */
[C---:B------:R-:W-:Y:S02]  /*8350*/  IADD3 R0, P1, PT, R2.reuse, 0x7c00, RZ ;  /* 0x00007c0002007810 */ /* 0x040fe40007f3e0ff */
[----:B------:R3:W-:Y:S01]  /*8360*/  ST.E desc[UR46][R64.64], RZ ;  /* 0x000000ff40007985 */ /* 0x0007e2000c10192e */
[----:B------:R-:W-:-:S03]  /*8370*/  IADD3 R4, P0, PT, R2, 0x7e00, RZ ;  /* 0x00007e0002047810 */ /* 0x000fc60007f1e0ff */
[----:B------:R3:W-:Y:S04]  /*8380*/  ST.E desc[UR46][R62.64], RZ ;  /* 0x000000ff3e007985 */ /* 0x0007e8000c10192e */
[----:B------:R3:W-:Y:S04]  /*8390*/  ST.E desc[UR46][R60.64], RZ ;  /* 0x000000ff3c007985 */ /* 0x0007e8000c10192e */
[----:B------:R3:W-:Y:S01]  /*83a0*/  ST.E desc[UR46][R50.64], RZ ;  /* 0x000000ff32007985 */ /* 0x0007e2000c10192e */
[----:B------:R-:W-:-:S03]  /*83b0*/  SHF.R.U64 R10, R6, 0x3, R11 ;  /* 0x00000003060a7819 */ /* 0x000fc6000000120b */
[----:B------:R3:W-:Y:S01]  /*83c0*/  ST.E desc[UR46][R48.64], RZ ;  /* 0x000000ff30007985 */ /* 0x0007e2000c10192e */
[----:B------:R-:W-:-:S03]  /*83d0*/  IMAD.X R7, RZ, RZ, R3, P1 ;  /* 0x000000ffff077224 */ /* 0x000fc600008e0603 */
[----:B------:R3:W-:Y:S01]  /*83e0*/  ST.E desc[UR46][R46.64], RZ ;  /* 0x000000ff2e007985 */ /* 0x0007e2000c10192e */
[----:B-1----:R-:W-:Y:S01]  /*83f0*/  SHF.R.U64 R36, R8, 0x3, R9 ;  /* 0x0000000308247819 */ /* 0x002fe20000001209 */
[----:B------:R-:W-:Y:S02]  /*8400*/  IMAD.X R5, RZ, RZ, R3, P0 ;  /* 0x000000ffff057224 */ /* 0x000fe400000e0603 */
[----:B------:R3:W-:Y:S04]  /*8410*/  ST.E desc[UR46][R44.64], RZ ;  /* 0x000000ff2c007985 */ /* 0x0007e8000c10192e */
[----:B------:R3:W-:Y:S01]  /*8420*/  ST.E desc[UR46][R34.64], RZ ;  /* 0x000000ff22007985 */ /* 0x0007e2000c10192e */
[----:B------:R-:W-:-:S03]  /*8430*/  LOP3.LUT R10, R6, 0x70, R10, 0x78, !PT ;  /* 0x00000070060a7812 */ /* 0x000fc600078e780a */
[----:B------:R3:W-:Y:S01]  /*8440*/  ST.E desc[UR46][R32.64], RZ ;  /* 0x000000ff20007985 */ /* 0x0007e2000c10192e */
[----:B------:R-:W-:-:S03]  /*8450*/  LOP3.LUT R8, R8, 0x70, R36, 0x78, !PT ;  /* 0x0000007008087812 */ /* 0x000fc600078e7824 */
[----:B------:R3:W-:Y:S01]  /*8460*/  ST.E desc[UR46][R30.64], RZ ;  /* 0x000000ff1e007985 */ /* 0x0007e2000c10192e */
[----:B------:R-:W-:-:S03]  /*8470*/  SHF.R.U64 R6, R0, 0x3, R7 ;  /* 0x0000000300067819 */ /* 0x000fc60000001207 */
[----:B------:R3:W-:Y:S01]  /*8480*/  ST.E desc[UR46][R28.64], RZ ;  /* 0x000000ff1c007985 */ /* 0x0007e2000c10192e */
[----:B------:R-:W-:-:S03]  /*8490*/  SHF.R.U64 R36, R4, 0x3, R5 ;  /* 0x0000000304247819 */ /* 0x000fc60000001205 */
[----:B------:R3:W-:Y:S04]  /*84a0*/  ST.E desc[UR46][R26.64], RZ ;  /* 0x000000ff1a007985 */ /* 0x0007e8000c10192e */
[----:B------:R3:W-:Y:S01]  /*84b0*/  ST.E desc[UR46][R24.64], RZ ;  /* 0x000000ff18007985 */ /* 0x0007e2000c10192e */
[----:B------:R-:W-:-:S03]  /*84c0*/  LOP3.LUT R6, R0, 0x70, R6, 0x78, !PT ;  /* 0x0000007000067812 */ /* 0x000fc600078e7806 */
[----:B------:R3:W-:Y:S01]  /*84d0*/  ST.E desc[UR46][R22.64], RZ ;  /* 0x000000ff16007985 */ /* 0x0007e2000c10192e */
[----:B------:R-:W-:-:S03]  /*84e0*/  LOP3.LUT R4, R4, 0x70, R36, 0x78, !PT ;  /* 0x0000007004047812 */ /* 0x000fc600078e7824 */
[----:B------:R3:W-:Y:S04]  /*84f0*/  ST.E desc[UR46][R20.64], RZ ;  /* 0x000000ff14007985 */ /* 0x0007e8000c10192e */
[----:B------:R3:W-:Y:S04]  /*8500*/  ST.E desc[UR46][R18.64], RZ ;  /* 0x000000ff12007985 */ /* 0x0007e8000c10192e */
[----:B------:R3:W-:Y:S04]  /*8510*/  ST.E desc[UR46][R16.64], RZ ;  /* 0x000000ff10007985 */ /* 0x0007e8000c10192e */
[----:B------:R3:W-:Y:S04]  /*8520*/  ST.E desc[UR46][R14.64], RZ ;  /* 0x000000ff0e007985 */ /* 0x0007e8000c10192e */
[----:B------:R3:W-:Y:S04]  /*8530*/  ST.E desc[UR46][R12.64], RZ ;  /* 0x000000ff0c007985 */ /* 0x0007e8000c10192e */
[----:B------:R3:W-:Y:S01]  /*8540*/  ST.E desc[UR46][R10.64], RZ ;  /* 0x000000ff0a007985 */ /* 0x0007e2000c10192e */
[----:B------:R-:W-:-:S03]  /*8550*/  ISETP.NE.U32.AND P6, PT, RZ, UR4, PT ;  /* 0x00000004ff007c0c */ /* 0x000fc6000bfc5070 */
[----:B------:R3:W-:Y:S04]  /*8560*/  ST.E desc[UR46][R8.64], RZ ;  /* 0x000000ff08007985 */ /* 0x0007e8000c10192e */
[----:B------:R3:W-:Y:S01]  /*8570*/  ST.E desc[UR46][R6.64], RZ ;  /* 0x000000ff06007985 */ /* 0x0007e2000c10192e */
[----:B--2---:R-:W1:Y:S01]  /*8580*/  S2R R91, SR_CTAID.Y ;  /* 0x00000000005b7919 */ /* 0x004e620000002600 */
[----:B------:R-:W2:Y:S02]  /*8590*/  S2R R90, SR_CTAID.Z ;  /* 0x00000000005a7919 */ /* 0x000ea40000002700 */
[----:B------:R3:W-:Y:S01]  /*85a0*/  ST.E desc[UR46][R4.64], RZ ;  /* 0x000000ff04007985 */ /* 0x0007e2000c10192e */
[----:B------:R-:W-:-:S13]  /*85b0*/  ISETP.NE.AND.EX P6, PT, RZ, UR5, PT, P6 ;  /* 0x00000005ff007c0c */ /* 0x000fda000bfc5360 */
[----:B------:R-:W-:Y:S05]  /*85c0*/  @!P6 BRA `(.L_x_151) ;  /* 0x00000000009ce947 */ /* 0x000fea0003800000 */
[----:B------:R-:W3:Y:S01]  /*85d0*/  LDL R0, [R1+0x30] ;  /* 0x0000300001007983 */ /* 0x000ee20000100800 */
[----:B------:R-:W4:Y:S01]  /*85e0*/  LDCU UR4, c[0x0][0x380] ;  /* 0x00007000ff0477ac */ /* 0x000f220008000800 */
[----:B------:R-:W5:Y:S01]  /*85f0*/  S2R R36, SR_CTAID.X ;  /* 0x0000000000247919 */ /* 0x000f620000002500 */
[----:B------:R-:W-:Y:S01]  /*8600*/  BSSY.RECONVERGENT B0, `(.L_x_151) ;  /* 0x0000023000007945 */ /* 0x000fe20003800200 */
[----:B-----5:R-:W-:-:S05]  /*8610*/  IMAD.SHL.U32 R36, R36, 0x100, RZ ;  /* 0x0000010024247824 */ /* 0x020fca00078e00ff */
[----:B---3--:R-:W-:-:S04]  /*8620*/  IADD3 R6, PT, PT, R0, R36, RZ ;  /* 0x0000002400067210 */ /* 0x008fc80007ffe0ff */
[----:B----4-:R-:W-:-:S13]  /*8630*/  ISETP.GE.AND P0, PT, R6, UR4, PT ;  /* 0x0000000406007c0c */ /* 0x010fda000bf06270 */
[----:B------:R-:W-:Y:S05]  /*8640*/  @P0 BRA `(.L_x_152) ;  /* 0x0000000000780947 */ /* 0x000fea0003800000 */
[----:B------:R-:W3:Y:S01]  /*8650*/  LDCU UR4, c[0x0][0x38c] ;  /* 0x00007180ff0477ac */ /* 0x000ee20008000800 */
[----:B------:R-:W4:Y:S01]  /*8660*/  LDC.64 R8, c[0x0][0x880] ;  /* 0x00022000ff087b82 */ /* 0x000f220000000a00 */
[----:B------:R-:W2:Y:S01]  /*8670*/  LDCU UR5, c[0x0][0x890] ;  /* 0x00011200ff0577ac */ /* 0x000ea20008000800 */
[----:B------:R-:W5:Y:S01]  /*8680*/  LDCU.64 UR6, c[0x0][0x888] ;  /* 0x00011100ff0677ac */ /* 0x000f620008000a00 */
[----:B---3--:R-:W3:Y:S01]  /*8690*/  I2F.U32.RP R4, UR4 ;  /* 0x0000000400047d06 */ /* 0x008ee20008209000 */
[----:B------:R-:W-:Y:S01]  /*86a0*/  ISETP.NE.U32.AND P0, PT, RZ, UR4, PT ;  /* 0x00000004ff007c0c */ /* 0x000fe2000bf05070 */
[----:B--2---:R-:W-:-:S06]  /*86b0*/  IMAD R6, R90, UR5, R6 ;  /* 0x000000055a067c24 */ /* 0x004fcc000f8e0206 */
[----:B---3--:R-:W2:Y:S02]  /*86c0*/  MUFU.RCP R4, R4 ;  /* 0x0000000400047308 */ /* 0x008ea40000001000 */
[----:B--2---:R-:W-:-:S06]  /*86d0*/  IADD3 R4, PT, PT, R4, 0xffffffe, RZ ;  /* 0x0ffffffe04047810 */ /* 0x004fcc0007ffe0ff */
[----:B------:R2:W3:Y:S02]  /*86e0*/  F2I.FTZ.U32.TRUNC.NTZ R5, R4 ;  /* 0x0000000400057305 */ /* 0x0004e4000021f000 */
[----:B--2---:R-:W-:Y:S01]  /*86f0*/  HFMA2 R4, -RZ, RZ, 0, 0 ;  /* 0x00000000ff047431 */ /* 0x004fe200000001ff */
[----:B---3--:R-:W-:-:S05]  /*8700*/  IADD3 R0, PT, PT, RZ, -R5, RZ ;  /* 0x80000005ff007210 */ /* 0x008fca0007ffe0ff */
[----:B------:R-:W-:-:S04]  /*8710*/  IMAD R0, R0, UR4, RZ ;  /* 0x0000000400007c24 */ /* 0x000fc8000f8e02ff */
[----:B------:R-:W-:-:S06]  /*8720*/  IMAD.HI.U32 R0, R5, R0, R4 ;  /* 0x0000000005007227 */ /* 0x000fcc00078e0004 */
[----:B-1----:R-:W-:-:S04]  /*8730*/  IMAD.HI.U32 R0, R0, R91, RZ ;  /* 0x0000005b00007227 */ /* 0x002fc800078e00ff */
[----:B------:R-:W-:-:S04]  /*8740*/  IMAD.MOV R4, RZ, RZ, -R0 ;  /* 0x000000ffff047224 */ /* 0x000fc800078e0a00 */
[----:B------:R-:W-:-:S05]  /*8750*/  IMAD R4, R4, UR4, R91 ;  /* 0x0000000404047c24 */ /* 0x000fca000f8e025b */
[----:B------:R-:W-:-:S13]  /*8760*/  ISETP.GE.U32.AND P2, PT, R4, UR4, PT ;  /* 0x0000000404007c0c */ /* 0x000fda000bf46070 */
[----:B------:R-:W-:Y:S02]  /*8770*/  @P2 IADD3 R4, PT, PT, R4, -UR4, RZ ;  /* 0x8000000404042c10 */ /* 0x000fe4000fffe0ff */
[----:B------:R-:W-:Y:S02]  /*8780*/  @P2 IADD3 R0, PT, PT, R0, 0x1, RZ ;  /* 0x0000000100002810 */ /* 0x000fe40007ffe0ff */
[----:B------:R-:W-:-:S13]  /*8790*/  ISETP.GE.U32.AND P1, PT, R4, UR4, PT ;  /* 0x0000000404007c0c */ /* 0x000fda000bf26070 */
[----:B------:R-:W-:Y:S01]  /*87a0*/  @P1 VIADD R0, R0, 0x1 ;  /* 0x0000000100001836 */ /* 0x000fe20000000000 */
[----:B------:R-:W-:-:S04]  /*87b0*/  @!P0 LOP3.LUT R0, RZ, UR4, RZ, 0x33, !PT ;  /* 0x00000004ff008c12 */ /* 0x000fc8000f8e33ff */
[C---:B------:R-:W-:Y:S01]  /*87c0*/  IADD3 R4, PT, PT, -R0.reuse, RZ, RZ ;  /* 0x000000ff00047210 */ /* 0x040fe20007ffe1ff */
[----:B-----5:R-:W-:Y:S01]  /*87d0*/  IMAD R0, R0, UR7, R6 ;  /* 0x0000000700007c24 */ /* 0x020fe2000f8e0206 */
[----:B------:R-:W-:-:S03]  /*87e0*/  MOV R6, 0xff800000 ;  /* 0xff80000000067802 */ /* 0x000fc60000000f00 */
[----:B------:R-:W-:-:S04]  /*87f0*/  IMAD R4, R4, UR4, R91 ;  /* 0x0000000404047c24 */ /* 0x000fc8000f8e025b */
[----:B------:R-:W-:-:S04]  /*8800*/  IMAD R0, R4, UR6, R0 ;  /* 0x0000000604007c24 */ /* 0x000fc8000f8e0200 */
[----:B----4-:R-:W-:-:S05]  /*8810*/  IMAD.WIDE.U32 R4, R0, 0x4, R8 ;  /* 0x0000000400047825 */ /* 0x010fca00078e0008 */
[----:B------:R3:W-:Y:S02]  /*8820*/  STG.E desc[UR46][R4.64], R6 ;  /* 0x0000000604007986 */ /* 0x0007e4000c10192e */
.L_x_152:
[----:B------:R-:W-:Y:S05]  /*8830*/  BSYNC.RECONVERGENT B0 ;  /* 0x0000000000007941 */ /* 0x000fea0003800200 */
.L_x_151:
[----:B------:R-:W-:-:S09]  /*8840*/  UISETP.NE.AND UP0, UPT, UR41, URZ, UPT ;  /* 0x000000ff2900728c */ /* 0x000fd2000bf05270 */
[----:B------:R-:W-:Y:S05]  /*8850*/  BRA.U UP0, `(.L_x_153) ;  /* 0x0000000100047547 */ /* 0x000fea000b800000 */
[----:B------:R-:W-:Y:S05]  /*8860*/  BPT.TRAP 0x1 ;  /* 0x000000040000795c */ /* 0x000fea0000300000 */
.L_x_153:
[C---:B------:R-:W-:Y:S01]  /*8870*/  IADD3 R0, P3, PT, R2.reuse, 0x8000, RZ ;  /* 0x0000800002007810 */ /* 0x040fe20007f7e0ff */
[----:B---3--:R-:W3:Y:S01]  /*8880*/  S2R R67, SR_CgaCtaId ;  /* 0x0000000000437919 */ /* 0x008ee20000008800 */
[C---:B------:R-:W-:Y:S01]  /*8890*/  IADD3 R4, P2, PT, R2.reuse, 0x8200, RZ ;  /* 0x0000820002047810 */ /* 0x040fe20007f5e0ff */
[----:B------:R-:W-:Y:S01]  /*88a0*/  UISETP.NE.AND UP0, UPT, UR41, URZ, UPT ;  /* 0x000000ff2900728c */ /* 0x000fe2000bf05270 */
[C---:B------:R-:W-:Y:S01]  /*88b0*/  IADD3 R6, P0, PT, R2.reuse, 0x8a00, RZ ;  /* 0x00008a0002067810 */ /* 0x040fe20007f1e0ff */
[--C-:B------:R-:W-:Y:S01]  /*88c0*/  IMAD.X R59, RZ, RZ, R3.reuse, P3 ;  /* 0x000000ffff3b7224 */ /* 0x100fe200018e0603 */
[----:B------:R-:W-:Y:S01]  /*88d0*/  IADD3 R5, P1, PT, R2, 0x8800, RZ ;  /* 0x0000880002057810 */ /* 0x000fe20007f3e0ff */
[--C-:B------:R-:W-:Y:S01]  /*88e0*/  IMAD.X R57, RZ, RZ, R3.reuse, P2 ;  /* 0x000000ffff397224 */ /* 0x100fe200010e0603 */
[----:B------:R-:W-:Y:S01]  /*88f0*/  MOV R65, 0x400 ;  /* 0x0000040000417802 */ /* 0x000fe20000000f00 */
[----:B------:R-:W-:Y:S01]  /*8900*/  IMAD.X R53, RZ, RZ, R3, P0 ;  /* 0x000000ffff357224 */ /* 0x000fe200000e0603 */
[----:B------:R-:W-:Y:S01]  /*8910*/  SHF.R.U64 R7, R0, 0x3, R59 ;  /* 0x0000000300077819 */ /* 0x000fe2000000123b */
[----:B------:R-:W-:Y:S01]  /*8920*/  IMAD.X R55, RZ, RZ, R3, P1 ;  /* 0x000000ffff377224 */ /* 0x000fe200008e0603 */
[----:B------:R-:W-:-:S02]  /*8930*/  SHF.R.U64 R8, R4, 0x3, R57 ;  /* 0x0000000304087819 */ /* 0x000fc40000001239 */
[----:B------:R-:W-:Y:S02]  /*8940*/  SHF.R.U64 R10, R6, 0x3, R53 ;  /* 0x00000003060a7819 */ /* 0x000fe40000001235 */
[----:B------:R-:W-:Y:S02]  /*8950*/  LOP3.LUT R58, R0, 0x70, R7, 0x78, !PT ;  /* 0x00000070003a7812 */ /* 0x000fe400078e7807 */
[----:B------:R-:W-:Y:S02]  /*8960*/  LOP3.LUT R56, R4, 0x70, R8, 0x78, !PT ;  /* 0x0000007004387812 */ /* 0x000fe400078e7808 */
[----:B------:R-:W-:Y:S02]  /*8970*/  IADD3 R0, P3, PT, R2, 0x9000, RZ ;  /* 0x0000900002007810 */ /* 0x000fe40007f7e0ff */
[----:B------:R-:W-:Y:S02]  /*8980*/  SHF.R.U64 R9, R5, 0x3, R55 ;  /* 0x0000000305097819 */ /* 0x000fe40000001237 */
[----:B------:R-:W-:Y:S01]  /*8990*/  LOP3.LUT R52, R6, 0x70, R10, 0x78, !PT ;  /* 0x0000007006347812 */ /* 0x000fe200078e780a */
[----:B------:R-:W-:Y:S01]  /*89a0*/  IMAD.X R51, RZ, RZ, R3, P3 ;  /* 0x000000ffff337224 */ /* 0x000fe200018e0603 */
[----:B------:R-:W-:-:S02]  /*89b0*/  IADD3 R4, P2, PT, R2, 0x9200, RZ ;  /* 0x0000920002047810 */ /* 0x000fc40007f5e0ff */
[C---:B------:R-:W-:Y:S02]  /*89c0*/  IADD3 R6, P0, PT, R2.reuse, 0x9a00, RZ ;  /* 0x00009a0002067810 */ /* 0x040fe40007f1e0ff */
[----:B------:R-:W-:Y:S01]  /*89d0*/  LOP3.LUT R54, R5, 0x70, R9, 0x78, !PT ;  /* 0x0000007005367812 */ /* 0x000fe200078e7809 */
[--C-:B------:R-:W-:Y:S01]  /*89e0*/  IMAD.X R49, RZ, RZ, R3.reuse, P2 ;  /* 0x000000ffff317224 */ /* 0x100fe200010e0603 */
[----:B------:R-:W-:Y:S01]  /*89f0*/  IADD3 R5, P1, PT, R2, 0x9800, RZ ;  /* 0x0000980002057810 */ /* 0x000fe20007f3e0ff */
[----:B------:R-:W-:Y:S01]  /*8a00*/  IMAD.X R45, RZ, RZ, R3, P0 ;  /* 0x000000ffff2d7224 */ /* 0x000fe200000e0603 */
[----:B------:R-:W-:Y:S02]  /*8a10*/  SHF.R.U64 R7, R0, 0x3, R51 ;  /* 0x0000000300077819 */ /* 0x000fe40000001233 */
[----:B------:R-:W-:Y:S01]  /*8a20*/  SHF.R.U64 R8, R4, 0x3, R49 ;  /* 0x0000000304087819 */ /* 0x000fe20000001231 */
[----:B------:R-:W-:Y:S01]  /*8a30*/  IMAD.X R47, RZ, RZ, R3, P1 ;  /* 0x000000ffff2f7224 */ /* 0x000fe200008e0603 */
[----:B------:R-:W-:-:S02]  /*8a40*/  SHF.R.U64 R10, R6, 0x3, R45 ;  /* 0x00000003060a7819 */ /* 0x000fc4000000122d */
        /* <DEDUP_REMOVED lines=58> */
[----:B---3--:R-:W-:Y:S01]  /*8df0*/  LEA R65, R67, R65, 0x18 ;  /* 0x0000004143417211 */ /* 0x008fe200078ec0ff */
[----:B------:R-:W-:Y:S01]  /*8e00*/  IMAD.X R13, RZ, RZ, R3, P0 ;  /* 0x000000ffff0d7224 */ /* 0x000fe200000e0603 */
[----:B------:R-:W-:Y:S02]  /*8e10*/  IADD3 R5, P1, PT, R2, 0xd800, RZ ;  /* 0x0000d80002057810 */ /* 0x000fe40007f3e0ff */
[----:B------:R3:W-:Y:S01]  /*8e20*/  SYNCS.ARRIVE.TRANS64.A1T0 RZ, [R65+URZ+0x280b0], RZ ;  /* 0x0280b0ff41ff79a7 */ /* 0x0007e200081000ff */
[----:B------:R-:W-:Y:S01]  /*8e30*/  SHF.R.U64 R7, R0, 0x3, R19 ;  /* 0x0000000300077819 */ /* 0x000fe20000001213 */
[----:B------:R-:W-:Y:S01]  /*8e40*/  ST.E desc[UR46][R58.64], RZ ;  /* 0x000000ff3a007985 */ /* 0x000fe2000c10192e */
[----:B------:R-:W-:Y:S01]  /*8e50*/  IMAD.X R15, RZ, RZ, R3, P1 ;  /* 0x000000ffff0f7224 */ /* 0x000fe200008e0603 */
[----:B------:R-:W-:-:S02]  /*8e60*/  SHF.R.U64 R8, R4, 0x3, R17 ;  /* 0x0000000304087819 */ /* 0x000fc40000001211 */
[----:B------:R-:W-:Y:S01]  /*8e70*/  ST.E desc[UR46][R56.64], RZ ;  /* 0x000000ff38007985 */ /* 0x000fe2000c10192e */
[----:B------:R-:W-:Y:S02]  /*8e80*/  SHF.R.U64 R10, R6, 0x3, R13 ;  /* 0x00000003060a7819 */ /* 0x000fe4000000120d */
[----:B------:R-:W-:Y:S01]  /*8e90*/  LOP3.LUT R18, R0, 0x70, R7, 0x78, !PT ;  /* 0x0000007000127812 */ /* 0x000fe200078e7807 */
[----:B------:R-:W-:Y:S01]  /*8ea0*/  ST.E desc[UR46][R54.64], RZ ;  /* 0x000000ff36007985 */ /* 0x000fe2000c10192e */
[----:B------:R-:W-:Y:S02]  /*8eb0*/  LOP3.LUT R16, R4, 0x70, R8, 0x78, !PT ;  /* 0x0000007004107812 */ /* 0x000fe400078e7808 */
[----:B------:R-:W-:Y:S01]  /*8ec0*/  IADD3 R0, P3, PT, R2, 0xe000, RZ ;  /* 0x0000e00002007810 */ /* 0x000fe20007f7e0ff */
[----:B------:R-:W-:Y:S01]  /*8ed0*/  ST.E desc[UR46][R52.64], RZ ;  /* 0x000000ff34007985 */ /* 0x000fe2000c10192e */
[----:B------:R-:W-:Y:S02]  /*8ee0*/  SHF.R.U64 R9, R5, 0x3, R15 ;  /* 0x0000000305097819 */ /* 0x000fe4000000120f */
[----:B------:R-:W-:Y:S01]  /*8ef0*/  LOP3.LUT R12, R6, 0x70, R10, 0x78, !PT ;  /* 0x00000070060c7812 */ /* 0x000fe200078e780a */
[----:B------:R-:W-:Y:S01]  /*8f00*/  ST.E desc[UR46][R50.64], RZ ;  /* 0x000000ff32007985 */ /* 0x000fe2000c10192e */
[C---:B------:R-:W-:Y:S01]  /*8f10*/  IADD3 R4, P2, PT, R2.reuse, 0xe200, RZ ;  /* 0x0000e20002047810 */ /* 0x040fe20007f5e0ff */
[----:B------:R-:W-:Y:S01]  /*8f20*/  IMAD.X R11, RZ, RZ, R3, P3 ;  /* 0x000000ffff0b7224 */ /* 0x000fe200018e0603 */
[C---:B------:R-:W-:Y:S01]  /*8f30*/  IADD3 R6, P1, PT, R2.reuse, 0xe800, RZ ;  /* 0x0000e80002067810 */ /* 0x040fe20007f3e0ff */
[----:B------:R-:W-:Y:S01]  /*8f40*/  ST.E desc[UR46][R48.64], RZ ;  /* 0x000000ff30007985 */ /* 0x000fe2000c10192e */
[----:B------:R-:W-:-:S02]  /*8f50*/  IADD3 R60, P0, PT, R2, 0xea00, RZ ;  /* 0x0000ea00023c7810 */ /* 0x000fc40007f1e0ff */
[----:B------:R-:W-:Y:S01]  /*8f60*/  LOP3.LUT R14, R5, 0x70, R9, 0x78, !PT ;  /* 0x00000070050e7812 */ /* 0x000fe200078e7809 */
[----:B------:R-:W-:Y:S01]  /*8f70*/  ST.E desc[UR46][R46.64], RZ ;  /* 0x000000ff2e007985 */ /* 0x000fe2000c10192e */
[----:B------:R-:W-:Y:S01]  /*8f80*/  IMAD.X R9, RZ, RZ, R3, P2 ;  /* 0x000000ffff097224 */ /* 0x000fe200010e0603 */
[----:B------:R-:W-:Y:S01]  /*8f90*/  SHF.R.U64 R8, R0, 0x3, R11 ;  /* 0x0000000300087819 */ /* 0x000fe2000000120b */
[--C-:B------:R-:W-:Y:S01]  /*8fa0*/  IMAD.X R7, RZ, RZ, R3.reuse, P1 ;  /* 0x000000ffff077224 */ /* 0x100fe200008e0603 */
[----:B------:R-:W-:Y:S01]  /*8fb0*/  ST.E desc[UR46][R44.64], RZ ;  /* 0x000000ff2c007985 */ /* 0x000fe2000c10192e */
[----:B------:R-:W-:Y:S01]  /*8fc0*/  IMAD.X R5, RZ, RZ, R3, P0 ;  /* 0x000000ffff057224 */ /* 0x000fe200000e0603 */
[----:B------:R-:W-:Y:S02]  /*8fd0*/  SHF.R.U64 R61, R4, 0x3, R9 ;  /* 0x00000003043d7819 */ /* 0x000fe40000001209 */
[----:B------:R-:W-:Y:S01]  /*8fe0*/  ST.E desc[UR46][R42.64], RZ ;  /* 0x000000ff2a007985 */ /* 0x000fe2000c10192e */
[----:B------:R-:W-:-:S02]  /*8ff0*/  SHF.R.U64 R62, R6, 0x3, R7 ;  /* 0x00000003063e7819 */ /* 0x000fc40000001207 */
[----:B------:R-:W-:Y:S01]  /*9000*/  SHF.R.U64 R63, R60, 0x3, R5 ;  /* 0x000000033c3f7819 */ /* 0x000fe20000001205 */
[----:B------:R-:W-:Y:S01]  /*9010*/  ST.E desc[UR46][R40.64], RZ ;  /* 0x000000ff28007985 */ /* 0x000fe2000c10192e */
[----:B------:R-:W-:Y:S02]  /*9020*/  LOP3.LUT R10, R0, 0x70, R8, 0x78, !PT ;  /* 0x00000070000a7812 */ /* 0x000fe400078e7808 */
[----:B------:R-:W-:Y:S01]  /*9030*/  LOP3.LUT R8, R4, 0x70, R61, 0x78, !PT ;  /* 0x0000007004087812 */ /* 0x000fe200078e783d */
[----:B------:R4:W-:Y:S01]  /*9040*/  ST.E desc[UR46][R38.64], RZ ;  /* 0x000000ff26007985 */ /* 0x0009e2000c10192e */
[----:B------:R-:W-:Y:S02]  /*9050*/  LOP3.LUT R6, R6, 0x70, R62, 0x78, !PT ;  /* 0x0000007006067812 */ /* 0x000fe400078e783e */
[----:B------:R-:W-:Y:S01]  /*9060*/  LOP3.LUT R4, R60, 0x70, R63, 0x78, !PT ;  /* 0x000000703c047812 */ /* 0x000fe200078e783f */
[----:B------:R5:W-:Y:S01]  /*9070*/  ST.E desc[UR46][R36.64], RZ ;  /* 0x000000ff24007985 */ /* 0x000be2000c10192e */
[----:B------:R-:W-:-:S03]  /*9080*/  IADD3 R0, P3, PT, R2, 0xf800, RZ ;  /* 0x0000f80002007810 */ /* 0x000fc60007f7e0ff */
[----:B------:R-:W-:Y:S02]  /*9090*/  ST.E desc[UR46][R34.64], RZ ;  /* 0x000000ff22007985 */ /* 0x000fe4000c10192e */
[----:B------:R-:W-:Y:S02]  /*90a0*/  IMAD.X R69, RZ, RZ, R3, P3 ;  /* 0x000000ffff457224 */ /* 0x000fe400018e0603 */
[----:B------:R-:W-:Y:S04]  /*90b0*/  ST.E desc[UR46][R32.64], RZ ;  /* 0x000000ff20007985 */ /* 0x000fe8000c10192e */
[----:B------:R-:W-:Y:S04]  /*90c0*/  ST.E desc[UR46][R30.64], RZ ;  /* 0x000000ff1e007985 */ /* 0x000fe8000c10192e */
[----:B------:R-:W-:Y:S04]  /*90d0*/  ST.E desc[UR46][R28.64], RZ ;  /* 0x000000ff1c007985 */ /* 0x000fe8000c10192e */
[----:B------:R-:W-:Y:S01]  /*90e0*/  ST.E desc[UR46][R26.64], RZ ;  /* 0x000000ff1a007985 */ /* 0x000fe2000c10192e */
[----:B----4-:R-:W-:-:S03]  /*90f0*/  IADD3 R38, P5, PT, R2, 0xf000, RZ ;  /* 0x0000f00002267810 */ /* 0x010fc60007fbe0ff */
[----:B------:R-:W-:Y:S01]  /*9100*/  ST.E desc[UR46][R24.64], RZ ;  /* 0x000000ff18007985 */ /* 0x000fe2000c10192e */
[----:B-----5:R-:W-:Y:S01]  /*9110*/  IADD3 R36, P4, PT, R2, 0xf200, RZ ;  /* 0x0000f20002247810 */ /* 0x020fe20007f9e0ff */
[--C-:B------:R-:W-:Y:S02]  /*9120*/  IMAD.X R73, RZ, RZ, R3.reuse, P5 ;  /* 0x000000ffff497224 */ /* 0x100fe400028e0603 */
[----:B------:R-:W-:Y:S02]  /*9130*/  ST.E desc[UR46][R22.64], RZ ;  /* 0x000000ff16007985 */ /* 0x000fe4000c10192e */
[----:B------:R-:W-:Y:S01]  /*9140*/  IMAD.X R71, RZ, RZ, R3, P4 ;  /* 0x000000ffff477224 */ /* 0x000fe200020e0603 */
[----:B------:R-:W-:Y:S01]  /*9150*/  SHF.R.U64 R40, R38, 0x3, R73 ;  /* 0x0000000326287819 */ /* 0x000fe20000001249 */
[----:B------:R-:W-:Y:S03]  /*9160*/  ST.E desc[UR46][R20.64], RZ ;  /* 0x000000ff14007985 */ /* 0x000fe6000c10192e */
[----:B------:R-:W-:Y:S01]  /*9170*/  SHF.R.U64 R42, R36, 0x3, R71 ;  /* 0x00000003242a7819 */ /* 0x000fe20000001247 */
[----:B------:R-:W-:Y:S01]  /*9180*/  ST.E desc[UR46][R18.64], RZ ;  /* 0x000000ff12007985 */ /* 0x000fe2000c10192e */
[----:B------:R-:W-:-:S02]  /*9190*/  LOP3.LUT R72, R38, 0x70, R40, 0x78, !PT ;  /* 0x0000007026487812 */ /* 0x000fc400078e7828 */
[----:B------:R-:W-:Y:S01]  /*91a0*/  LOP3.LUT R70, R36, 0x70, R42, 0x78, !PT ;  /* 0x0000007024467812 */ /* 0x000fe200078e782a */
[----:B------:R-:W-:Y:S01]  /*91b0*/  ST.E desc[UR46][R16.64], RZ ;  /* 0x000000ff10007985 */ /* 0x000fe2000c10192e */
[----:B------:R-:W-:-:S03]  /*91c0*/  SHF.R.U64 R36, R0, 0x3, R69 ;  /* 0x0000000300247819 */ /* 0x000fc60000001245 */
        /* <DEDUP_REMOVED lines=8> */
[----:B----4-:R-:W-:-:S03]  /*9250*/  IADD3 R14, P3, PT, R2, 0x9400, RZ ;  /* 0x00009400020e7810 */ /* 0x010fc60007f7e0ff */
[----:B------:R4:W-:Y:S01]  /*9260*/  ST.E desc[UR46][R70.64], RZ ;  /* 0x000000ff46007985 */ /* 0x0009e2000c10192e */
[C---:B-----5:R-:W-:Y:S01]  /*9270*/  IADD3 R12, P4, PT, R2.reuse, 0x8e00, RZ ;  /* 0x00008e00020c7810 */ /* 0x060fe20007f9e0ff */
[--C-:B------:R-:W-:Y:S01]  /*9280*/  IMAD.X R57, RZ, RZ, R3.reuse, P3 ;  /* 0x000000ffff397224 */ /* 0x100fe200018e0603 */
[C---:B------:R-:W-:Y:S01]  /*9290*/  IADD3 R26, P3, PT, R2.reuse, 0xac00, RZ ;  /* 0x0000ac00021a7810 */ /* 0x040fe20007f7e0ff */
[----:B------:R4:W-:Y:S01]  /*92a0*/  ST.E desc[UR46][R68.64], RZ ;  /* 0x000000ff44007985 */ /* 0x0009e2000c10192e */
[C---:B-1----:R-:W-:Y:S01]  /*92b0*/  IADD3 R10, P5, PT, R2.reuse, 0x8c00, RZ ;  /* 0x00008c00020a7810 */ /* 0x042fe20007fbe0ff */
[--C-:B------:R-:W-:Y:S01]  /*92c0*/  IMAD.X R59, RZ, RZ, R3.reuse, P4 ;  /* 0x000000ffff3b7224 */ /* 0x100fe200020e0603 */
[C---:B------:R-:W-:Y:S01]  /*92d0*/  IADD3 R24, P4, PT, R2.reuse, 0xa600, RZ ;  /* 0x0000a60002187810 */ /* 0x040fe20007f9e0ff */
[--C-:B------:R-:W-:Y:S01]  /*92e0*/  IMAD.X R45, RZ, RZ, R3.reuse, P3 ;  /* 0x000000ffff2d7224 */ /* 0x100fe200018e0603 */
[C---:B--2---:R-:W-:Y:S01]  /*92f0*/  IADD3 R8, P0, PT, R2.reuse, 0x8600, RZ ;  /* 0x0000860002087810 */ /* 0x044fe20007f1e0ff */
[--C-:B------:R-:W-:Y:S01]  /*9300*/  IMAD.X R61, RZ, RZ, R3.reuse, P5 ;  /* 0x000000ffff3d7224 */ /* 0x100fe200028e0603 */
[C---:B------:R-:W-:Y:S01]  /*9310*/  IADD3 R22, P5, PT, R2.reuse, 0xa400, RZ ;  /* 0x0000a40002167810 */ /* 0x040fe20007fbe0ff */
[--C-:B------:R-:W-:Y:S01]  /*9320*/  IMAD.X R47, RZ, RZ, R3.reuse, P4 ;  /* 0x000000ffff2f7224 */ /* 0x100fe200020e0603 */
[C---:B---3--:R-:W-:Y:S01]  /*9330*/  IADD3 R6, P1, PT, R2.reuse, 0x8400, RZ ;  /* 0x0000840002067810 */ /* 0x048fe20007f3e0ff */
[--C-:B------:R-:W-:Y:S01]  /*9340*/  IMAD.X R63, RZ, RZ, R3.reuse, P0 ;  /* 0x000000ffff3f7224 */ /* 0x100fe200000e0603 */
[C---:B------:R-:W-:Y:S01]  /*9350*/  IADD3 R20, P0, PT, R2.reuse, 0x9e00, RZ ;  /* 0x00009e0002147810 */ /* 0x040fe20007f1e0ff */
[--C-:B------:R-:W-:Y:S01]  /*9360*/  IMAD.X R49, RZ, RZ, R3.reuse, P5 ;  /* 0x000000ffff317224 */ /* 0x100fe200028e0603 */
[C---:B------:R-:W-:Y:S01]  /*9370*/  IADD3 R4, P2, PT, R2.reuse, 0xfa00, RZ ;  /* 0x0000fa0002047810 */ /* 0x040fe20007f5e0ff */
[--C-:B------:R-:W-:Y:S01]  /*9380*/  IMAD.X R65, RZ, RZ, R3.reuse, P1 ;  /* 0x000000ffff417224 */ /* 0x100fe200008e0603 */
[C---:B------:R-:W-:Y:S01]  /*9390*/  IADD3 R18, P1, PT, R2.reuse, 0x9c00, RZ ;  /* 0x00009c0002127810 */ /* 0x040fe20007f3e0ff */
[--C-:B------:R-:W-:Y:S01]  /*93a0*/  IMAD.X R51, RZ, RZ, R3.reuse, P0 ;  /* 0x000000ffff337224 */ /* 0x100fe200000e0603 */
[----:B------:R-:W-:Y:S01]  /*93b0*/  IADD3 R32, P0, PT, R2, 0xb600, RZ ;  /* 0x0000b60002207810 */ /* 0x000fe20007f1e0ff */
[----:B------:R-:W-:Y:S01]  /*93c0*/  IMAD.X R67, RZ, RZ, R3, P2 ;  /* 0x000000ffff437224 */ /* 0x000fe200010e0603 */
[----:B------:R-:W-:Y:S01]  /*93d0*/  SHF.R.U64 R0, R6, 0x3, R65 ;  /* 0x0000000306007819 */ /* 0x000fe20000001241 */
[--C-:B------:R-:W-:Y:S01]  /*93e0*/  IMAD.X R53, RZ, RZ, R3.reuse, P1 ;  /* 0x000000ffff357224 */ /* 0x100fe200008e0603 */
[----:B------:R-:W-:Y:S01]  /*93f0*/  IADD3 R16, P2, PT, R2, 0x9600, RZ ;  /* 0x0000960002107810 */ /* 0x000fe20007f5e0ff */
[----:B------:R-:W-:Y:S01]  /*9400*/  IMAD.X R39, RZ, RZ, R3, P0 ;  /* 0x000000ffff277224 */ /* 0x000fe200000e0603 */
[----:B------:R-:W-:-:S02]  /*9410*/  SHF.R.U64 R38, R4, 0x3, R67 ;  /* 0x0000000304267819 */ /* 0x000fc40000001243 */
[----:B------:R-:W-:Y:S01]  /*9420*/  LOP3.LUT R64, R6, 0x70, R0, 0x78, !PT ;  /* 0x0000007006407812 */ /* 0x000fe200078e7800 */
[----:B------:R-:W-:Y:S01]  /*9430*/  IMAD.X R55, RZ, RZ, R3, P2 ;  /* 0x000000ffff377224 */ /* 0x000fe200010e0603 */
[----:B------:R-:W-:Y:S02]  /*9440*/  LOP3.LUT R66, R4, 0x70, R38, 0x78, !PT ;  /* 0x0000007004427812 */ /* 0x000fe400078e7826 */
[----:B------:R-:W-:Y:S02]  /*9450*/  SHF.R.U64 R4, R8, 0x3, R63 ;  /* 0x0000000308047819 */ /* 0x000fe4000000123f */
[----:B------:R-:W-:Y:S01]  /*9460*/  SHF.R.U64 R0, R10, 0x3, R61 ;  /* 0x000000030a007819 */ /* 0x000fe2000000123d */
[----:B------:R4:W-:Y:S01]  /*9470*/  ST.E desc[UR46][R66.64], RZ ;  /* 0x000000ff42007985 */ /* 0x0009e2000c10192e */
[----:B------:R-:W-:Y:S02]  /*9480*/  LOP3.LUT R62, R8, 0x70, R4, 0x78, !PT ;  /* 0x00000070083e7812 */ /* 0x000fe400078e7804 */
[----:B------:R-:W-:Y:S01]  /*9490*/  SHF.R.U64 R4, R12, 0x3, R59 ;  /* 0x000000030c047819 */ /* 0x000fe2000000123b */
[----:B------:R4:W-:Y:S01]  /*94a0*/  ST.E desc[UR46][R64.64], RZ ;  /* 0x000000ff40007985 */ /* 0x0009e2000c10192e */
[----:B------:R-:W-:-:S02]  /*94b0*/  LOP3.LUT R60, R10, 0x70, R0, 0x78, !PT ;  /* 0x000000700a3c7812 */ /* 0x000fc400078e7800 */
[----:B------:R-:W-:Y:S01]  /*94c0*/  SHF.R.U64 R0, R14, 0x3, R57 ;  /* 0x000000030e007819 */ /* 0x000fe20000001239 */
[----:B------:R4:W-:Y:S01]  /*94d0*/  ST.E desc[UR46][R62.64], RZ ;  /* 0x000000ff3e007985 */ /* 0x0009e2000c10192e */
[----:B------:R-:W-:Y:S02]  /*94e0*/  LOP3.LUT R58, R12, 0x70, R4, 0x78, !PT ;  /* 0x000000700c3a7812 */ /* 0x000fe400078e7804 */
[----:B------:R-:W-:Y:S01]  /*94f0*/  SHF.R.U64 R4, R16, 0x3, R55 ;  /* 0x0000000310047819 */ /* 0x000fe20000001237 */
[----:B------:R4:W-:Y:S01]  /*9500*/  ST.E desc[UR46][R60.64], RZ ;  /* 0x000000ff3c007985 */ /* 0x0009e2000c10192e */
[----:B------:R-:W-:Y:S02]  /*9510*/  LOP3.LUT R56, R14, 0x70, R0, 0x78, !PT ;  /* 0x000000700e387812 */ /* 0x000fe400078e7800 */
[----:B------:R-:W-:Y:S01]  /*9520*/  SHF.R.U64 R0, R18, 0x3, R53 ;  /* 0x0000000312007819 */ /* 0x000fe20000001235 */
[----:B------:R4:W-:Y:S01]  /*9530*/  ST.E desc[UR46][R58.64], RZ ;  /* 0x000000ff3a007985 */ /* 0x0009e2000c10192e */
[----:B------:R-:W-:-:S02]  /*9540*/  LOP3.LUT R54, R16, 0x70, R4, 0x78, !PT ;  /* 0x0000007010367812 */ /* 0x000fc400078e7804 */
[----:B------:R-:W-:Y:S01]  /*9550*/  IADD3 R28, P2, PT, R2, 0xae00, RZ ;  /* 0x0000ae00021c7810 */ /* 0x000fe20007f5e0ff */
[----:B------:R4:W-:Y:S01]  /*9560*/  ST.E desc[UR46][R56.64], RZ ;  /* 0x000000ff38007985 */ /* 0x0009e2000c10192e */
[----:B------:R-:W-:Y:S02]  /*9570*/  SHF.R.U64 R4, R20, 0x3, R51 ;  /* 0x0000000314047819 */ /* 0x000fe40000001233 */
[----:B------:R-:W-:Y:S01]  /*9580*/  LOP3.LUT R52, R18, 0x70, R0, 0x78, !PT ;  /* 0x0000007012347812 */ /* 0x000fe200078e7800 */
[----:B------:R-:W-:Y:S01]  /*9590*/  IMAD.X R43, RZ, RZ, R3, P2 ;  /* 0x000000ffff2b7224 */ /* 0x000fe200010e0603 */
[----:B------:R-:W-:Y:S01]  /*95a0*/  IADD3 R30, P1, PT, R2, 0xb400, RZ ;  /* 0x0000b400021e7810 */ /* 0x000fe20007f3e0ff */
[----:B------:R4:W-:Y:S01]  /*95b0*/  ST.E desc[UR46][R54.64], RZ ;  /* 0x000000ff36007985 */ /* 0x0009e2000c10192e */
[----:B------:R-:W-:Y:S02]  /*95c0*/  SHF.R.U64 R0, R22, 0x3, R49 ;  /* 0x0000000316007819 */ /* 0x000fe40000001231 */
[----:B------:R-:W-:Y:S01]  /*95d0*/  LOP3.LUT R50, R20, 0x70, R4, 0x78, !PT ;  /* 0x0000007014327812 */ /* 0x000fe200078e7804 */
[----:B------:R-:W-:Y:S01]  /*95e0*/  IMAD.X R41, RZ, RZ, R3, P1 ;  /* 0x000000ffff297224 */ /* 0x000fe200008e0603 */
        /* <DEDUP_REMOVED lines=13> */
[----:B------:R-:W-:Y:S01]  /*96c0*/  IADD3 R75, P3, PT, R2, 0xc400, RZ ;  /* 0x0000c400024b7810 */ /* 0x000fe20007f7e0ff */
[----:B------:R4:W-:Y:S01]  /*96d0*/  ST.E desc[UR46][R46.64], RZ ;  /* 0x000000ff2e007985 */ /* 0x0009e2000c10192e */
[----:B------:R-:W-:-:S02]  /*96e0*/  SHF.R.U64 R0, R30, 0x3, R41 ;  /* 0x000000031e007819 */ /* 0x000fc40000001229 */
        /* <DEDUP_REMOVED lines=70> */
[----:B------:R-:W-:Y:S01]  /*9b50*/  IADD3 R2, P0, PT, R2, 0xfe00, RZ ;  /* 0x0000fe0002027810 */ /* 0x000fe20007f1e0ff */
[----:B------:R-:W-:Y:S01]  /*9b60*/  IMAD.X R5, RZ, RZ, R3, P1 ;  /* 0x000000ffff057224 */ /* 0x000fe200008e0603 */
[----:B------:R-:W-:Y:S01]  /*9b70*/  LOP3.LUT R14, R84, 0x70, R4, 0x78, !PT ;  /* 0x00000070540e7812 */ /* 0x000fe200078e7804 */
[----:B------:R4:W-:Y:S01]  /*9b80*/  ST.E desc[UR46][R16.64], RZ ;  /* 0x000000ff10007985 */ /* 0x0009e2000c10192e */
[C---:B------:R-:W-:Y:S01]  /*9b90*/  SHF.R.U64 R4, R86.reuse, 0x3, R11 ;  /* 0x0000000356047819 */ /* 0x040fe2000000120b */
[----:B------:R-:W-:Y:S01]  /*9ba0*/  IMAD.X R3, RZ, RZ, R3, P0 ;  /* 0x000000ffff037224 */ /* 0x000fe200000e0603 */
[----:B------:R-:W-:Y:S01]  /*9bb0*/  LOP3.LUT R12, R85, 0x70, R0, 0x78, !PT ;  /* 0x00000070550c7812 */ /* 0x000fe200078e7800 */
[----:B------:R4:W-:Y:S01]  /*9bc0*/  ST.E desc[UR46][R14.64], RZ ;  /* 0x000000ff0e007985 */ /* 0x0009e2000c10192e */
[----:B------:R-:W-:Y:S02]  /*9bd0*/  SHF.R.U64 R0, R87, 0x3, R9 ;  /* 0x0000000357007819 */ /* 0x000fe40000001209 */
[----:B------:R-:W-:Y:S01]  /*9be0*/  LOP3.LUT R10, R86, 0x70, R4, 0x78, !PT ;  /* 0x00000070560a7812 */ /* 0x000fe200078e7804 */
[----:B------:R4:W-:Y:S01]  /*9bf0*/  ST.E desc[UR46][R12.64], RZ ;  /* 0x000000ff0c007985 */ /* 0x0009e2000c10192e */
[----:B------:R-:W-:-:S02]  /*9c00*/  SHF.R.U64 R4, R88, 0x3, R7 ;  /* 0x0000000358047819 */ /* 0x000fc40000001207 */
[----:B------:R-:W-:Y:S01]  /*9c10*/  LOP3.LUT R8, R87, 0x70, R0, 0x78, !PT ;  /* 0x0000007057087812 */ /* 0x000fe200078e7800 */
[----:B------:R4:W-:Y:S01]  /*9c20*/  ST.E desc[UR46][R10.64], RZ ;  /* 0x000000ff0a007985 */ /* 0x0009e2000c10192e */
[C---:B------:R-:W-:Y:S02]  /*9c30*/  SHF.R.U64 R0, R89.reuse, 0x3, R5 ;  /* 0x0000000359007819 */ /* 0x040fe40000001205 */
[----:B------:R-:W-:Y:S01]  /*9c40*/  SHF.R.U64 R74, R2, 0x3, R3 ;  /* 0x00000003024a7819 */ /* 0x000fe20000001203 */
[----:B------:R4:W-:Y:S01]  /*9c50*/  ST.E desc[UR46][R8.64], RZ ;  /* 0x000000ff08007985 */ /* 0x0009e2000c10192e */
[----:B------:R-:W-:Y:S02]  /*9c60*/  LOP3.LUT R6, R88, 0x70, R4, 0x78, !PT ;  /* 0x0000007058067812 */ /* 0x000fe400078e7804 */
[----:B------:R-:W-:Y:S02]  /*9c70*/  LOP3.LUT R4, R89, 0x70, R0, 0x78, !PT ;  /* 0x0000007059047812 */ /* 0x000fe400078e7800 */
[----:B------:R-:W-:Y:S01]  /*9c80*/  LOP3.LUT R2, R2, 0x70, R74, 0x78, !PT ;  /* 0x0000007002027812 */ /* 0x000fe200078e784a */
[----:B------:R4:W-:Y:S04]  /*9c90*/  ST.E desc[UR46][R6.64], RZ ;  /* 0x000000ff06007985 */ /* 0x0009e8000c10192e */
[----:B------:R4:W-:Y:S04]  /*9ca0*/  ST.E desc[UR46][R4.64], RZ ;  /* 0x000000ff04007985 */ /* 0x0009e8000c10192e */
[----:B------:R4:W-:Y:S01]  /*9cb0*/  ST.E desc[UR46][R2.64], RZ ;  /* 0x000000ff02007985 */ /* 0x0009e2000c10192e */
[----:B------:R-:W-:Y:S01]  /*9cc0*/  @!PT LDS RZ, [RZ] ;  /* 0x00000000fffff984 */ /* 0x000fe20000000800 */
[----:B------:R-:W-:Y:S01]  /*9cd0*/  @!PT LDS RZ, [RZ] ;  /* 0x00000000fffff984 */ /* 0x000fe20000000800 */
[----:B------:R-:W-:Y:S01]  /*9ce0*/  @!PT LDS RZ, [RZ] ;  /* 0x00000000fffff984 */ /* 0x000fe20000000800 */
[----:B------:R-:W-:Y:S01]  /*9cf0*/  @!PT LDS RZ, [RZ] ;  /* 0x00000000fffff984 */ /* 0x000fe20000000800 */
[----:B------:R1:W-:Y:S06]  /*9d00*/  MEMBAR.ALL.CTA ;  /* 0x0000000000007992 */ /* 0x0003ec0000008000 */
[----:B-1----:R-:W1:Y:S01]  /*9d10*/  FENCE.VIEW.ASYNC.S ;  /* 0x00000000000073c6 */ /* 0x002e620000000000 */
[----:B------:R-:W-:Y:S05]  /*9d20*/  BRA.U UP0, `(.L_x_154) ;  /* 0x0000000100047547 */ /* 0x000fea000b800000 */
[----:B------:R-:W-:Y:S05]  /*9d30*/  BPT.TRAP 0x1 ;  /* 0x000000040000795c */ /* 0x000fea0000300000 */
.L_x_154:
[----:B----4-:R-:W2:Y:S01]  /*9d40*/  S2R R3, SR_CgaCtaId ;  /* 0x0000000000037919 */ /* 0x010ea20000008800 */
[----:B------:R-:W-:Y:S01]  /*9d50*/  IMAD.MOV.U32 R0, RZ, RZ, 0x1 ;  /* 0x00000001ff007424 */ /* 0x000fe200078e00ff */
[----:B------:R-:W-:-:S04]  /*9d60*/  MOV R2, 0x400 ;  /* 0x0000040000027802 */ /* 0x000fc80000000f00 */
[----:B------:R-:W-:Y:S02]  /*9d70*/  SHF.L.U32 R0, R0, 0x1f, RZ ;  /* 0x0000001f00007819 */ /* 0x000fe400000006ff */
[----:B--2---:R-:W-:-:S04]  /*9d80*/  LEA R2, R3, R2, 0x18 ;  /* 0x0000000203027211 */ /* 0x004fc800078ec0ff */
[----:B-1----:R-:W1:Y:S02]  /*9d90*/  SYNCS.PHASECHK.TRANS64.TRYWAIT P0, [R2+URZ+0x280c8], R0 ;  /* 0x0280c800020075a7 */ /* 0x002e6400080011ff */
[----:B-1----:R-:W-:Y:S05]  /*9da0*/  @!P0 BRA `(.L_x_155) ;  /* 0x0000011c00dc8947 */ /* 0x002fea0003800000 */
.L_x_408:
[----:B------:R-:W-:Y:S05]  /*9db0*/  @!P6 BRA `(.L_x_156) ;  /* 0x00000000009ce947 */ /* 0x000fea0003800000 */
[----:B------:R-:W2:Y:S01]  /*9dc0*/  LDL.LU R3, [R1+0x30] ;  /* 0x0000300001037983 */ /* 0x000ea20000300800 */
[----:B------:R-:W3:Y:S01]  /*9dd0*/  LDCU UR4, c[0x0][0x380] ;  /* 0x00007000ff0477ac */ /* 0x000ee20008000800 */
[----:B------:R-:W-:Y:S01]  /*9de0*/  BSSY.RECONVERGENT B0, `(.L_x_156) ;  /* 0x0000024000007945 */ /* 0x000fe20003800200 */
[----:B-1----:R-:W1:Y:S02]  /*9df0*/  S2R R2, SR_CTAID.X ;  /* 0x0000000000027919 */ /* 0x002e640000002500 */
[----:B-1----:R-:W-:-:S05]  /*9e00*/  IMAD.SHL.U32 R2, R2, 0x100, RZ ;  /* 0x0000010002027824 */ /* 0x002fca00078e00ff */
[----:B--2---:R-:W-:-:S04]  /*9e10*/  IADD3 R4, PT, PT, R2, 0x80, R3 ;  /* 0x0000008002047810 */ /* 0x004fc80007ffe003 */
[----:B---3--:R-:W-:-:S13]  /*9e20*/  ISETP.GE.AND P0, PT, R4, UR4, PT ;  /* 0x0000000404007c0c */ /* 0x008fda000bf06270 */
[----:B------:R-:W-:Y:S05]  /*9e30*/  @P0 BRA `(.L_x_157) ;  /* 0x0000000000780947 */ /* 0x000fea0003800000 */
[----:B------:R-:W1:Y:S01]  /*9e40*/  LDCU UR4, c[0x0][0x38c] ;  /* 0x00007180ff0477ac */ /* 0x000e620008000800 */
[----:B------:R-:W2:Y:S01]  /*9e50*/  LDC.64 R6, c[0x0][0x880] ;  /* 0x00022000ff067b82 */ /* 0x000ea20000000a00 */
[----:B------:R-:W3:Y:S01]  /*9e60*/  LDCU UR5, c[0x0][0x890] ;  /* 0x00011200ff0577ac */ /* 0x000ee20008000800 */
[----:B------:R-:W4:Y:S01]  /*9e70*/  LDCU.64 UR6, c[0x0][0x888] ;  /* 0x00011100ff0677ac */ /* 0x000f220008000a00 */
[----:B-1----:R-:W1:Y:S01]  /*9e80*/  I2F.U32.RP R2, UR4 ;  /* 0x0000000400027d06 */ /* 0x002e620008209000 */
[----:B------:R-:W-:Y:S01]  /*9e90*/  ISETP.NE.U32.AND P0, PT, RZ, UR4, PT ;  /* 0x00000004ff007c0c */ /* 0x000fe2000bf05070 */
[----:B---3--:R-:W-:-:S06]  /*9ea0*/  IMAD R4, R90, UR5, R4 ;  /* 0x000000055a047c24 */ /* 0x008fcc000f8e0204 */
[----:B-1----:R-:W1:Y:S02]  /*9eb0*/  MUFU.RCP R2, R2 ;  /* 0x0000000200027308 */ /* 0x002e640000001000 */
[----:B-1----:R-:W-:-:S06]  /*9ec0*/  IADD3 R2, PT, PT, R2, 0xffffffe, RZ ;  /* 0x0ffffffe02027810 */ /* 0x002fcc0007ffe0ff */
[----:B------:R1:W3:Y:S02]  /*9ed0*/  F2I.FTZ.U32.TRUNC.NTZ R3, R2 ;  /* 0x0000000200037305 */ /* 0x0002e4000021f000 */
[----:B-1----:R-:W-:Y:S01]  /*9ee0*/  HFMA2 R2, -RZ, RZ, 0, 0 ;  /* 0x00000000ff027431 */ /* 0x002fe200000001ff */
[----:B---3--:R-:W-:-:S05]  /*9ef0*/  IADD3 R0, PT, PT, RZ, -R3, RZ ;  /* 0x80000003ff007210 */ /* 0x008fca0007ffe0ff */
[----:B------:R-:W-:-:S04]  /*9f00*/  IMAD R0, R0, UR4, RZ ;  /* 0x0000000400007c24 */ /* 0x000fc8000f8e02ff */
[----:B------:R-:W-:-:S06]  /*9f10*/  IMAD.HI.U32 R0, R3, R0, R2 ;  /* 0x0000000003007227 */ /* 0x000fcc00078e0002 */
[----:B------:R-:W-:-:S04]  /*9f20*/  IMAD.HI.U32 R0, R0, R91, RZ ;  /* 0x0000005b00007227 */ /* 0x000fc800078e00ff */
        /* <DEDUP_REMOVED lines=9> */
[----:B----4-:R-:W-:Y:S01]  /*9fc0*/  IMAD R0, R0, UR7, R4 ;  /* 0x0000000700007c24 */ /* 0x010fe2000f8e0204 */
[----:B------:R-:W-:-:S03]  /*9fd0*/  MOV R4, 0xff800000 ;  /* 0xff80000000047802 */ /* 0x000fc60000000f00 */
[----:B------:R-:W-:-:S04]  /*9fe0*/  IMAD R2, R2, UR4, R91 ;  /* 0x0000000402027c24 */ /* 0x000fc8000f8e025b */
[----:B------:R-:W-:-:S04]  /*9ff0*/  IMAD R0, R2, UR6, R0 ;  /* 0x0000000602007c24 */ /* 0x000fc8000f8e0200 */
[----:B--2---:R-:W-:-:S05]  /*a000*/  IMAD.WIDE.U32 R2, R0, 0x4, R6 ;  /* 0x0000000400027825 */ /* 0x004fca00078e0006 */
[----:B------:R1:W-:Y:S02]  /*a010*/  STG.E desc[UR46][R2.64], R4 ;  /* 0x0000000402007986 */ /* 0x0003e4000c10192e */
.L_x_157:
[----:B------:R-:W-:Y:S05]  /*a020*/  BSYNC.RECONVERGENT B0 ;  /* 0x0000000000007941 */ /* 0x000fea0003800200 */
.L_x_156:
[----:B------:R-:W-:Y:S01]  /*a030*/  @!PT LDS RZ, [RZ] ;  /* 0x00000000fffff984 */ /* 0x000fe20000000800 */
[----:B------:R-:W-:Y:S01]  /*a040*/  @!PT LDS RZ, [RZ] ;  /* 0x00000000fffff984 */ /* 0x000fe20000000800 */
[----:B------:R-:W-:Y:S01]  /*a050*/  @!PT LDS RZ, [RZ] ;  /* 0x00000000fffff984 */ /* 0x000fe20000000800 */
[----:B------:R-:W-:Y:S01]  /*a060*/  @!PT LDS RZ, [RZ] ;  /* 0x00000000fffff984 */ /* 0x000fe20000000800 */
[----:B------:R2:W-:Y:S06]  /*a070*/  MEMBAR.ALL.CTA ;  /* 0x0000000000007992 */ /* 0x0005ec0000008000 */
[----:B--2---:R-:W2:Y:S01]  /*a080*/  FENCE.VIEW.ASYNC.S ;  /* 0x00000000000073c6 */ /* 0x004ea20000000000 */
[----:B------:R-:W-:-:S09]  /*a090*/  UISETP.NE.AND UP0, UPT, UR41, URZ, UPT ;  /* 0x000000ff2900728c */ /* 0x000fd2000bf05270 */
[----:B------:R-:W-:Y:S05]  /*a0a0*/  BRA.U UP0, `(.L_x_158) ;  /* 0x0000000100047547 */ /* 0x000fea000b800000 */
[----:B------:R-:W-:Y:S05]  /*a0b0*/  BPT.TRAP 0x1 ;  /* 0x000000040000795c */ /* 0x000fea0000300000 */
.L_x_158:
[----:B-1----:R-:W1:Y:S01]  /*a0c0*/  S2R R2, SR_CgaCtaId ;  /* 0x0000000000027919 */ /* 0x002e620000008800 */
[----:B------:R-:W-:-:S04]  /*a0d0*/  MOV R0, 0x400 ;  /* 0x0000040000007802 */ /* 0x000fc80000000f00 */
[----:B-1----:R-:W-:-:S04]  /*a0e0*/  LEA R0, R2, R0, 0x18 ;  /* 0x0000000002007211 */ /* 0x002fc800078ec0ff */
[----:B--2---:R-:W-:Y:S01]  /*a0f0*/  SYNCS.ARRIVE.TRANS64.A1T0 RZ, [R0+URZ+0x280b8], RZ ;  /* 0x0280b8ff00ff79a7 */ /* 0x004fe200081000ff */
[----:B------:R-:W-:Y:S05]  /*a100*/  EXIT ;  /* 0x000000000000794d */ /* 0x000fea0003800000 */
.L_x_87:
[----:B------:R-:W1:Y:S01]  /*a110*/  S2R R0, SR_TID.X ;  /* 0x0000000000007919 */ /* 0x000e620000002100 */
[----:B------:R-:W-:Y:S01]  /*a120*/  UISETP.NE.AND UP0, UPT, UR42, URZ, UPT ;  /* 0x000000ff2a00728c */ /* 0x000fe2000bf05270 */
[C---:B-1----:R-:W-:Y:S01]  /*a130*/  IMAD.U32 R23, R0.reuse, 0x10000, RZ ;  /* 0x0001000000177824 */ /* 0x042fe200078e00ff */
[----:B------:R-:W-:-:S04]  /*a140*/  LOP3.LUT R73, R0, 0x7f, RZ, 0xc0, !PT ;  /* 0x0000007f00497812 */ /* 0x000fc800078ec0ff */
[----:B------:R-:W-:-:S04]  /*a150*/  LOP3.LUT R23, R23, 0x600000, RZ, 0xc0, !PT ;  /* 0x0060000017177812 */ /* 0x000fc800078ec0ff */
[----:B------:R-:W-:Y:S01]  /*a160*/  LOP3.LUT R71, R23, 0x80, RZ, 0xfc, !PT ;  /* 0x0000008017477812 */ /* 0x000fe200078efcff */
[----:B------:R-:W-:Y:S06]  /*a170*/  BRA.U !UP0, `(.L_x_159) ;  /* 0x0000000108047547 */ /* 0x000fec000b800000 */
[----:B------:R-:W-:Y:S05]  /*a180*/  BPT.TRAP 0x1 ;  /* 0x000000040000795c */ /* 0x000fea0000300000 */
.L_x_159:
[----:B------:R-:W1:Y:S01]  /*a190*/  S2UR UR48, SR_CgaCtaId ;  /* 0x00000000003079c3 */ /* 0x000e620000008800 */
[----:B------:R-:W-:Y:S01]  /*a1a0*/  UMOV UR36, 0x400 ;  /* 0x0000040000247882 */ /* 0x000fe20000000000 */
[----:B------:R-:W-:Y:S01]  /*a1b0*/  SHF.L.U32 R0, RZ, 0x1f, RZ ;  /* 0x0000001fff007819 */ /* 0x000fe200000006ff */
[----:B-1----:R-:W-:-:S09]  /*a1c0*/  ULEA UR36, UR48, UR36, 0x18 ;  /* 0x0000002430247291 */ /* 0x002fd2000f8ec0ff */
[----:B------:R-:W1:Y:S02]  /*a1d0*/  SYNCS.PHASECHK.TRANS64.TRYWAIT P0, [UR36+0x28070], R0 ;  /* 0x02807000ff0075a7 */ /* 0x000e640008001124 */
[----:B-1----:R-:W-:Y:S05]  /*a1e0*/  @!P0 BRA `(.L_x_160) ;  /* 0x0000011800ec8947 */ /* 0x002fea0003800000 */
.L_x_409:
[----:B------:R-:W-:-:S09]  /*a1f0*/  UISETP.NE.AND UP0, UPT, UR42, URZ, UPT ;  /* 0x000000ff2a00728c */ /* 0x000fd2000bf05270 */
[----:B------:R-:W-:Y:S05]  /*a200*/  BRA.U !UP0, `(.L_x_161) ;  /* 0x0000000108047547 */ /* 0x000fea000b800000 */
[----:B------:R-:W-:Y:S05]  /*a210*/  BPT.TRAP 0x1 ;  /* 0x000000040000795c */ /* 0x000fea0000300000 */
.L_x_161:
[----:B------:R-:W-:Y:S02]  /*a220*/  UIADD3 UR4, UPT, UPT, UR36, 0x28078, URZ ;  /* 0x0002807824047890 */ /* 0x000fe4000fffe0ff */
[----:B------:R-:W-:Y:S02]  /*a230*/  UISETP.NE.AND UP0, UPT, UR44, URZ, UPT ;  /* 0x000000ff2c00728c */ /* 0x000fe4000bf05270 */
[----:B------:R-:W-:-:S09]  /*a240*/  UPRMT UR5, UR48, 0x654, UR4 ;  /* 0x0000065430057896 */ /* 0x000fd20008000004 */
[----:B------:R-:W-:Y:S01]  /*a250*/  SYNCS.ARRIVE.TRANS64.RED.A1T0 RZ, [UR5], RZ ;  /* 0x000000ffffff79a7 */ /* 0x000fe20008100405 */
[----:B------:R-:W-:Y:S05]  /*a260*/  BRA.U !UP0, `(.L_x_162) ;  /* 0x0000000108047547 */ /* 0x000fea000b800000 */
[----:B------:R-:W-:Y:S05]  /*a270*/  BPT.TRAP 0x1 ;  /* 0x000000040000795c */ /* 0x000fea0000300000 */
.L_x_162:
[----:B------:R-:W2:Y:S01]  /*a280*/  SYNCS.PHASECHK.TRANS64.TRYWAIT P0, [UR36+0x28080], R0 ;  /* 0x02808000ff0075a7 */ /* 0x000ea20008001124 */
[----:B------:R-:W-:Y:S01]  /*a290*/  UMOV UR38, URZ ;  /* 0x000000ff00267c82 */ /* 0x000fe20008000000 */
[----:B--2---:R-:W-:Y:S05]  /*a2a0*/  @!P0 BRA `(.L_x_163) ;  /* 0x0000011800d48947 */ /* 0x004fea0003800000 */
.L_x_410:
[----:B------:R-:W-:Y:S01]  /*a2b0*/  UISETP.GE.AND UP0, UPT, UR6, 0x81, UPT ;  /* 0x000000810600788c */ /* 0x000fe2000bf06270 */
[----:B------:R-:W-:Y:S01]  /*a2c0*/  UMOV UR45, 0x1 ;  /* 0x00000001002d7882 */ /* 0x000fe20000000000 */
[----:B------:R-:W-:-:S07]  /*a2d0*/  UMOV UR39, 0x1 ;  /* 0x0000000100277882 */ /* 0x000fce0000000000 */
[----:B------:R-:W-:Y:S05]  /*a2e0*/  BRA.U !UP0, `(.L_x_164) ;  /* 0x0000003d08487547 */ /* 0x000fea000b800000 */
[----:B------:R-:W-:Y:S01]  /*a2f0*/  UIADD3 UR5, UPT, UPT, UR6, 0x7f, URZ ;  /* 0x0000007f06057890 */ /* 0x000fe2000fffe0ff */
[C---:B------:R-:W-:Y:S01]  /*a300*/  VIADD R69, R23.reuse, 0x100 ;  /* 0x0000010017457836 */ /* 0x040fe20000000000 */
[----:B------:R-:W-:Y:S01]  /*a310*/  LOP3.LUT R17, R72, 0x3, RZ, 0xc0, !PT ;  /* 0x0000000348117812 */ /* 0x000fe200078ec0ff */
[C---:B------:R-:W-:Y:S01]  /*a320*/  VIADD R68, R23.reuse, 0x180 ;  /* 0x0000018017447836 */ /* 0x040fe20000000000 */
[----:B------:R-:W-:Y:S01]  /*a330*/  USHF.R.S32.HI UR4, URZ, 0x1f, UR5 ;  /* 0x0000001fff047899 */ /* 0x000fe20008011405 */
[C---:B------:R-:W-:Y:S01]  /*a340*/  VIADD R67, R23.reuse, 0x110 ;  /* 0x0000011017437836 */ /* 0x040fe20000000000 */
[----:B------:R-:W-:Y:S01]  /*a350*/  SHF.R.U32.HI R70, RZ, 0x15, R71 ;  /* 0x00000015ff467819 */ /* 0x000fe20000011647 */
[C---:B------:R-:W-:Y:S01]  /*a360*/  VIADD R66, R23.reuse, 0x120 ;  /* 0x0000012017427836 */ /* 0x040fe20000000000 */
[----:B------:R-:W-:Y:S01]  /*a370*/  ULEA.HI UR4, UR4, UR5, URZ, 0x7 ;  /* 0x0000000504047291 */ /* 0x000fe2000f8f38ff */
[C---:B------:R-:W-:Y:S01]  /*a380*/  VIADD R65, R23.reuse, 0x130 ;  /* 0x0000013017417836 */ /* 0x040fe20000000000 */
[----:B------:R-:W-:Y:S01]  /*a390*/  SHF.R.U32.HI R69, RZ, 0x15, R69 ;  /* 0x00000015ff457819 */ /* 0x000fe20000011645 */
        /* <DEDUP_REMOVED lines=20> */
[----:B------:R-:W-:Y:S01]  /*a4e0*/  VIADD R19, R23, 0x1f0 ;  /* 0x000001f017137836 */ /* 0x000fe20000000000 */
[----:B------:R-:W-:Y:S01]  /*a4f0*/  SHF.R.U32.HI R58, RZ, 0x15, R58 ;  /* 0x00000015ff3a7819 */ /* 0x000fe2000001163a */
[----:B------:R-:W-:Y:S01]  /*a500*/  UMOV UR38, URZ ;  /* 0x000000ff00267c82 */ /* 0x000fe20008000000 */
[----:B------:R-:W-:Y:S01]  /*a510*/  SHF.R.U32.HI R57, RZ, 0x15, R57 ;  /* 0x00000015ff397819 */ /* 0x000fe20000011639 */
[----:B------:R-:W-:Y:S01]  /*a520*/  USHF.R.S32.HI UR40, URZ, 0x7, UR4 ;  /* 0x00000007ff287899 */ /* 0x000fe20008011404 */
[----:B------:R-:W-:Y:S01]  /*a530*/  SHF.R.U32.HI R56, RZ, 0x15, R56 ;  /* 0x00000015ff387819 */ /* 0x000fe20000011638 */
[----:B------:R-:W-:Y:S01]  /*a540*/  UMOV UR39, 0x1 ;  /* 0x0000000100277882 */ /* 0x000fe20000000000 */
[----:B------:R-:W-:Y:S01]  /*a550*/  SHF.R.U32.HI R22, RZ, 0x15, R22 ;  /* 0x00000015ff167819 */ /* 0x000fe20000011616 */
[----:B------:R-:W-:Y:S01]  /*a560*/  UMOV UR37, URZ ;  /* 0x000000ff00257c82 */ /* 0x000fe20008000000 */
[----:B------:R-:W-:-:S07]  /*a570*/  SHF.R.U32.HI R19, RZ, 0x15, R19 ;  /* 0x00000015ff137819 */ /* 0x000fce0000011613 */
.L_x_212:
[----:B------:R-:W-:Y:S01]  /*a580*/  UISETP.NE.AND UP0, UPT, UR42, URZ, UPT ;  /* 0x000000ff2a00728c */ /* 0x000fe2000bf05270 */
[----:B------:R-:W-:Y:S01]  /*a590*/  UMOV UR4, UR40 ;  /* 0x0000002800047c82 */ /* 0x000fe20008000000 */
[----:B------:R-:W-:Y:S02]  /*a5a0*/  UIADD3 UR40, UPT, UPT, UR40, -0x1, URZ ;  /* 0xffffffff28287890 */ /* 0x000fe4000fffe0ff */
[----:B------:R-:W-:Y:S01]  /*a5b0*/  UISETP.GT.AND UP1, UPT, UR4, 0x2, UPT ;  /* 0x000000020400788c */ /* 0x000fe2000bf24270 */
[----:B------:R-:W-:-:S03]  /*a5c0*/  UMOV UR45, UR37 ;  /* 0x00000025002d7c82 */ /* 0x000fc60008000000 */
[----:B------:R-:W-:Y:S01]  /*a5d0*/  UP2UR UR43, UPR, URZ, 0x2 ;  /* 0x00000002ff2b7883 */ /* 0x000fe20008000000 */
[----:B--234-:R-:W-:Y:S11]  /*a5e0*/  BRA.U !UP0, `(.L_x_165) ;  /* 0x0000000108047547 */ /* 0x01cff6000b800000 */
[----:B------:R-:W-:Y:S05]  /*a5f0*/  BPT.TRAP 0x1 ;  /* 0x000000040000795c */ /* 0x000fea0000300000 */
.L_x_165:
[----:B-12---:R-:W-:-:S04]  /*a600*/  MOV R0, UR39 ;  /* 0x0000002700007c02 */ /* 0x006fc80008000f00 */
[----:B------:R-:W-:-:S04]  /*a610*/  SHF.L.U32 R0, R0, 0x1f, RZ ;  /* 0x0000001f00007819 */ /* 0x000fc800000006ff */
[----:B------:R-:W1:Y:S02]  /*a620*/  SYNCS.PHASECHK.TRANS64.TRYWAIT P0, [UR36+0x28070], R0 ;  /* 0x02807000ff0075a7 */ /* 0x000e640008001124 */
[----:B-1----:R-:W-:Y:S05]  /*a630*/  @!P0 BRA `(.L_x_166) ;  /* 0x0000011800088947 */ /* 0x002fea0003800000 */
.L_x_411:
[----:B------:R-:W-:Y:S01]  /*a640*/  R2UR UR4, R23 ;  /* 0x00000000170472ca */ /* 0x000fe200000e0000 */
[----:B------:R-:W-:Y:S01]  /*a650*/  UISETP.NE.AND UP0, UPT, UR41, URZ, UPT ;  /* 0x000000ff2900728c */ /* 0x000fe2000bf05270 */
[----:B------:R-:W-:Y:S01]  /*a660*/  PLOP3.LUT P0, PT, PT, PT, PT, 0x80, 0x8 ;  /* 0x000000000008781c */ /* 0x000fe20003f0f070 */
[----:B------:R-:W-:-:S10]  /*a670*/  IMAD.MOV.U32 R16, RZ, RZ, 0x3f800000 ;  /* 0x3f800000ff107424 */ /* 0x000fd400078e00ff */
[----:B-1----:R-:W1:Y:S02]  /*a680*/  LDTM.x2 R2, tmem[UR4] ;  /* 0x00000004000279ee */ /* 0x002e6400080c0000 */
[----:B-1----:R-:W-:-:S13]  /*a690*/  FSETP.NEU.AND P2, PT, R2, R3, PT ;  /* 0x000000030200720b */ /* 0x002fda0003f4d000 */
[----:B------:R-:W1:Y:S01]  /*a6a0*/  @P2 LDC R4, c[0x0][0x704] ;  /* 0x0001c100ff042b82 */ /* 0x000e620000000800 */
[----:B------:R-:W-:-:S04]  /*a6b0*/  @P2 FADD R0, R2, -R3 ;  /* 0x8000000302002221 */ /* 0x000fc80000000000 */
[----:B-1----:R-:W-:-:S05]  /*a6c0*/  @P2 FMUL R0, R0, R4 ;  /* 0x0000000400002220 */ /* 0x002fca0000400000 */
[----:B------:R-:W-:-:S04]  /*a6d0*/  @P2 FSETP.GEU.AND P1, PT, R0, -126, PT ;  /* 0xc2fc00000000280b */ /* 0x000fc80003f2e000 */
[----:B------:R-:W-:-:S13]  /*a6e0*/  @P2 PLOP3.LUT P0, PT, P1, PT, PT, 0x80, 0x8 ;  /* 0x000000000008281c */ /* 0x000fda0000f0f070 */
[----:B------:R-:W-:-:S06]  /*a6f0*/  @!P0 FMUL R0, R0, 0.5 ;  /* 0x3f00000000008820 */ /* 0x000fcc0000400000 */
[----:B------:R-:W1:Y:S02]  /*a700*/  @P2 MUFU.EX2 R0, R0 ;  /* 0x0000000000002308 */ /* 0x000e640000000800 */
[----:B-1----:R-:W-:-:S05]  /*a710*/  @!P0 FMUL R0, R0, R0 ;  /* 0x0000000000008220 */ /* 0x002fca0000400000 */
[----:B------:R-:W-:Y:S01]  /*a720*/  @P2 MOV R16, R0 ;  /* 0x0000000000102202 */ /* 0x000fe20000000f00 */
[----:B------:R-:W-:Y:S06]  /*a730*/  BRA.U UP0, `(.L_x_167) ;  /* 0x0000000100047547 */ /* 0x000fec000b800000 */
[----:B------:R-:W-:Y:S05]  /*a740*/  BPT.TRAP 0x1 ;  /* 0x000000040000795c */ /* 0x000fea0000300000 */
.L_x_167:
[----:B------:R-:W-:Y:S01]  /*a750*/  IMAD.U32 R0, RZ, RZ, UR38 ;  /* 0x00000026ff007e24 */ /* 0x000fe2000f8e00ff */
[----:B------:R-:W-:-:S04]  /*a760*/  FSETP.NEU.AND P1, PT, R16, 1, PT ;  /* 0x3f8000001000780b */ /* 0x000fc80003f2d000 */
[----:B------:R-:W-:-:S04]  /*a770*/  SHF.L.U32 R0, R0, 0x1f, RZ ;  /* 0x0000001f00007819 */ /* 0x000fc800000006ff */
[----:B------:R-:W1:Y:S02]  /*a780*/  SYNCS.PHASECHK.TRANS64.TRYWAIT P0, [UR36+0x28090], R0 ;  /* 0x02809000ff0075a7 */ /* 0x000e640008001124 */
[----:B-1----:R-:W-:Y:S05]  /*a790*/  @!P0 BRA `(.L_x_168) ;  /* 0x0000011400c88947 */ /* 0x002fea0003800000 */
.L_x_412:
[----:B------:R-:W-:-:S13]  /*a7a0*/  VOTE.ANY P1, P1 ;  /* 0x0000000000ff7806 */ /* 0x000fda0000820100 */
[----:B------:R-:W-:Y:S05]  /*a7b0*/  @!P1 BRA `(.L_x_169) ;  /* 0x0000001800649947 */ /* 0x000fea0003800000 */
[----:B------:R-:W-:-:S13]  /*a7c0*/  ISETP.NE.AND P0, PT, R17, R69, PT ;  /* 0x000000451100720c */ /* 0x000fda0003f05270 */
[----:B------:R-:W-:Y:S05]  /*a7d0*/  @!P0 BRA `(.L_x_170) ;  /* 0x0000000000408947 */ /* 0x000fea0003800000 */
[----:B-1----:R-:W-:Y:S01]  /*a7e0*/  MOV R2, 0x8 ;  /* 0x0000000800027802 */ /* 0x002fe20000000f00 */
[----:B------:R-:W1:Y:S01]  /*a7f0*/  LDCU.64 UR8, c[0x4][0xb0] ;  /* 0x01001600ff0877ac */ /* 0x000e620008000a00 */
[----:B------:R-:W-:Y:S02]  /*a800*/  HFMA2 R12, -RZ, RZ, 0, 5.9604644775390625e-08 ;  /* 0x00000001ff0c7431 */ /* 0x000fe400000001ff */
[----:B------:R-:W-:Y:S01]  /*a810*/  IMAD.MOV.U32 R8, RZ, RZ, 0x192 ;  /* 0x00000192ff087424 */ /* 0x000fe200078e00ff */
[----:B------:R-:W2:Y:S01]  /*a820*/  LDCU.64 UR6, c[0x4][0xb8] ;  /* 0x01001700ff0677ac */ /* 0x000ea20008000a00 */
[----:B------:R-:W3:Y:S01]  /*a830*/  LDC.64 R2, c[0x4][R2] ;  /* 0x0100000002027b82 */ /* 0x000ee20000000a00 */
[----:B------:R-:W-:Y:S01]  /*a840*/  IMAD.MOV.U32 R13, RZ, RZ, RZ ;  /* 0x000000ffff0d7224 */ /* 0x000fe200078e00ff */
[----:B------:R-:W4:Y:S01]  /*a850*/  LDCU.64 UR4, c[0x4][0x30] ;  /* 0x01000600ff0477ac */ /* 0x000f220008000a00 */
[----:B-1----:R-:W-:Y:S01]  /*a860*/  IMAD.U32 R4, RZ, RZ, UR8 ;  /* 0x00000008ff047e24 */ /* 0x002fe2000f8e00ff */
[----:B------:R-:W-:Y:S01]  /*a870*/  MOV R5, UR9 ;  /* 0x0000000900057c02 */ /* 0x000fe20008000f00 */
[----:B--2---:R-:W-:Y:S01]  /*a880*/  IMAD.U32 R6, RZ, RZ, UR6 ;  /* 0x00000006ff067e24 */ /* 0x004fe2000f8e00ff */
[----:B------:R-:W-:Y:S01]  /*a890*/  MOV R7, UR7 ;  /* 0x0000000700077c02 */ /* 0x000fe20008000f00 */
[----:B----4-:R-:W-:Y:S01]  /*a8a0*/  IMAD.U32 R10, RZ, RZ, UR4 ;  /* 0x00000004ff0a7e24 */ /* 0x010fe2000f8e00ff */
[----:B------:R-:W-:-:S02]  /*a8b0*/  MOV R11, UR5 ;  /* 0x00000005000b7c02 */ /* 0x000fc40008000f00 */
[----:B------:R-:W-:-:S07]  /*a8c0*/  LEPC R20, `(.L_x_170) ;  /* 0x000000001014794e */ /* 0x000fce0000000000 */
[----:B---3--:R-:W-:Y:S05]  /*a8d0*/  CALL.ABS.NOINC R2 ;  /* 0x0000000002007343 */ /* 0x008fea0003c00000 */
.L_x_170:
[----:B------:R-:W-:Y:S05]  /*a8e0*/  WARPSYNC.ALL ;  /* 0x0000000000007948 */ /* 0x000fea0003800000 */
[----:B------:R-:W-:Y:S02]  /*a8f0*/  R2UR UR4, R23 ;  /* 0x00000000170472ca */ /* 0x000fe400000e0000 */
[----:B------:R-:W-:-:S11]  /*a900*/  ISETP.NE.AND P0, PT, R17, R67, PT ;  /* 0x000000431100720c */ /* 0x000fd60003f05270 */
[----:B------:R-:W2:Y:S02]  /*a910*/  LDTM.x16 R40, tmem[UR4+0x100] ;  /* 0x00010004002879ee */ /* 0x000ea40008240000 */
[----:B--2---:R-:W-:Y:S05]  /*a920*/  @!P0 BRA `(.L_x_171) ;  /* 0x0000000000408947 */ /* 0x004fea0003800000 */
        /* <DEDUP_REMOVED lines=16> */
.L_x_171:
[----:B------:R-:W-:Y:S05]  /*aa30*/  WARPSYNC.ALL ;  /* 0x0000000000007948 */ /* 0x000fea0003800000 */
[----:B------:R-:W-:Y:S02]  /*aa40*/  R2UR UR4, R23 ;  /* 0x00000000170472ca */ /* 0x000fe400000e0000 */
[----:B------:R-:W-:Y:S02]  /*aa50*/  ISETP.NE.AND P0, PT, R17, R69, PT ;  /* 0x000000451100720c */ /* 0x000fe40003f05270 */
[----:B------:R-:W-:-:S09]  /*aa60*/  FSETP.NEU.AND P1, PT, R16, 1, PT ;  /* 0x3f8000001000780b */ /* 0x000fd20003f2d000 */
[----:B------:R-:W2:Y:S04]  /*aa70*/  LDTM.x16 R24, tmem[UR4+0x110] ;  /* 0x00011004001879ee */ /* 0x000ea80008240000 */
[C---:B------:R-:W-:Y:S02]  /*aa80*/  @P1 FMUL2 R40, R16.reuse.F32, R40.F32x2.HI_LO ;  /* 0x000000281028124a */ /* 0x040fe40000040000 */
[C---:B------:R-:W-:Y:S02]  /*aa90*/  @P1 FMUL2 R42, R16.reuse.F32, R42.F32x2.HI_LO ;  /* 0x0000002a102a124a */ /* 0x040fe40000040000 */
[C---:B------:R-:W-:Y:S02]  /*aaa0*/  @P1 FMUL2 R44, R16.reuse.F32, R44.F32x2.HI_LO ;  /* 0x0000002c102c124a */ /* 0x040fe40000040000 */
[----:B------:R-:W-:-:S02]  /*aab0*/  @P1 FMUL2 R46, R16.F32, R46.F32x2.HI_LO ;  /* 0x0000002e102e124a */ /* 0x000fc40000040000 */
[C---:B------:R-:W-:Y:S02]  /*aac0*/  @P1 FMUL2 R48, R16.reuse.F32, R48.F32x2.HI_LO ;  /* 0x000000301030124a */ /* 0x040fe40000040000 */
[C---:B------:R-:W-:Y:S02]  /*aad0*/  @P1 FMUL2 R50, R16.reuse.F32, R50.F32x2.HI_LO ;  /* 0x000000321032124a */ /* 0x040fe40000040000 */
[C---:B------:R-:W-:Y:S02]  /*aae0*/  @P1 FMUL2 R52, R16.reuse.F32, R52.F32x2.HI_LO ;  /* 0x000000341034124a */ /* 0x040fe40000040000 */
[----:B------:R-:W-:Y:S01]  /*aaf0*/  @P1 FMUL2 R54, R16.F32, R54.F32x2.HI_LO ;  /* 0x000000361036124a */ /* 0x000fe20000040000 */
[----:B--2---:R-:W-:Y:S06]  /*ab00*/  @!P0 BRA `(.L_x_172) ;  /* 0x0000000000408947 */ /* 0x004fec0003800000 */
        /* <DEDUP_REMOVED lines=16> */
.L_x_172:
[----:B------:R-:W-:Y:S05]  /*ac10*/  WARPSYNC.ALL ;  /* 0x0000000000007948 */ /* 0x000fea0003800000 */
[----:B------:R-:W-:Y:S02]  /*ac20*/  R2UR UR4, R23 ;  /* 0x00000000170472ca */ /* 0x000fe400000e0000 */
[----:B------:R-:W-:-:S11]  /*ac30*/  ISETP.NE.AND P0, PT, R17, R66, PT ;  /* 0x000000421100720c */ /* 0x000fd60003f05270 */
[----:B------:R2:W-:Y:S02]  /*ac40*/  STTM.x16 tmem[UR4+0x100], R40 ;  /* 0x00010028000079ed */ /* 0x0005e40008240004 */
[----:B------:R-:W-:Y:S05]  /*ac50*/  @!P0 BRA `(.L_x_173) ;  /* 0x0000000000408947 */ /* 0x000fea0003800000 */
[----:B-1----:R-:W-:Y:S01]  /*ac60*/  MOV R2, 0x8 ;  /* 0x0000000800027802 */ /* 0x002fe20000000f00 */
[----:B------:R-:W1:Y:S01]  /*ac70*/  LDCU.64 UR8, c[0x4][0xb0] ;  /* 0x01001600ff0877ac */ /* 0x000e620008000a00 */
[----:B------:R-:W-:Y:S02]  /*ac80*/  HFMA2 R12, -RZ, RZ, 0, 5.9604644775390625e-08 ;  /* 0x00000001ff0c7431 */ /* 0x000fe400000001ff */
[----:B------:R-:W-:Y:S01]  /*ac90*/  IMAD.MOV.U32 R8, RZ, RZ, 0x192 ;  /* 0x00000192ff087424 */ /* 0x000fe200078e00ff */
[----:B------:R-:W3:Y:S01]  /*aca0*/  LDCU.64 UR6, c[0x4][0xb8] ;  /* 0x01001700ff0677ac */ /* 0x000ee20008000a00 */
[----:B------:R-:W4:Y:S01]  /*acb0*/  LDC.64 R2, c[0x4][R2] ;  /* 0x0100000002027b82 */ /* 0x000f220000000a00 */
[----:B------:R-:W-:Y:S01]  /*acc0*/  IMAD.MOV.U32 R13, RZ, RZ, RZ ;  /* 0x000000ffff0d7224 */ /* 0x000fe200078e00ff */
[----:B------:R-:W5:Y:S01]  /*acd0*/  LDCU.64 UR4, c[0x4][0x30] ;  /* 0x01000600ff0477ac */ /* 0x000f620008000a00 */
[----:B-1----:R-:W-:Y:S01]  /*ace0*/  IMAD.U32 R4, RZ, RZ, UR8 ;  /* 0x00000008ff047e24 */ /* 0x002fe2000f8e00ff */
[----:B------:R-:W-:Y:S01]  /*acf0*/  MOV R5, UR9 ;  /* 0x0000000900057c02 */ /* 0x000fe20008000f00 */
[----:B---3--:R-:W-:Y:S01]  /*ad00*/  IMAD.U32 R6, RZ, RZ, UR6 ;  /* 0x00000006ff067e24 */ /* 0x008fe2000f8e00ff */
[----:B------:R-:W-:Y:S01]  /*ad10*/  MOV R7, UR7 ;  /* 0x0000000700077c02 */ /* 0x000fe20008000f00 */
[----:B-----5:R-:W-:Y:S01]  /*ad20*/  IMAD.U32 R10, RZ, RZ, UR4 ;  /* 0x00000004ff0a7e24 */ /* 0x020fe2000f8e00ff */
[----:B------:R-:W-:-:S02]  /*ad30*/  MOV R11, UR5 ;  /* 0x00000005000b7c02 */ /* 0x000fc40008000f00 */
[----:B------:R-:W-:-:S07]  /*ad40*/  LEPC R20, `(.L_x_173) ;  /* 0x000000001014794e */ /* 0x000fce0000000000 */
[----:B--2-4-:R-:W-:Y:S05]  /*ad50*/  CALL.ABS.NOINC R2 ;  /* 0x0000000002007343 */ /* 0x014fea0003c00000 */
.L_x_173:
[----:B------:R-:W-:Y:S05]  /*ad60*/  WARPSYNC.ALL ;  /* 0x0000000000007948 */ /* 0x000fea0003800000 */
[----:B------:R-:W-:Y:S02]  /*ad70*/  R2UR UR4, R23 ;  /* 0x00000000170472ca */ /* 0x000fe400000e0000 */
[----:B------:R-:W-:Y:S02]  /*ad80*/  ISETP.NE.AND P0, PT, R17, R67, PT ;  /* 0x000000431100720c */ /* 0x000fe40003f05270 */
[----:B------:R-:W-:-:S09]  /*ad90*/  FSETP.NEU.AND P1, PT, R16, 1, PT ;  /* 0x3f8000001000780b */ /* 0x000fd20003f2d000 */
[----:B--2---:R-:W2:Y:S04]  /*ada0*/  LDTM.x16 R40, tmem[UR4+0x120] ;  /* 0x00012004002879ee */ /* 0x004ea80008240000 */
        /* <DEDUP_REMOVED lines=25> */
.L_x_174:
        /* <DEDUP_REMOVED lines=21> */
.L_x_175:
        /* <DEDUP_REMOVED lines=30> */
.L_x_176:
        /* <DEDUP_REMOVED lines=21> */
.L_x_177:
        /* <DEDUP_REMOVED lines=30> */
.L_x_178:
        /* <DEDUP_REMOVED lines=21> */
.L_x_179:
        /* <DEDUP_REMOVED lines=30> */
.L_x_180:
        /* <DEDUP_REMOVED lines=21> */
.L_x_181:
        /* <DEDUP_REMOVED lines=30> */
.L_x_182:
        /* <DEDUP_REMOVED lines=21> */
.L_x_183:
[----:B------:R-:W-:Y:S05]  /*bd50*/  WARPSYNC.ALL ;  /* 0x0000000000007948 */ /* 0x000fea0003800000 */
[----:B------:R-:W-:Y:S02]  /*bd60*/  R2UR UR4, R23 ;  /* 0x00000000170472ca */ /* 0x000fe400000e0000 */
[----:B------:R-:W-:Y:S02]  /*bd70*/  ISETP.NE.AND P0, PT, R17, R62, PT ;  /* 0x0000003e1100720c */ /* 0x000fe40003f05270 */
[----:B------:R-:W-:-:S04]  /*bd80*/  FSETP.NEU.AND P1, PT, R16, 1, PT ;  /* 0x3f8000001000780b */ /* 0x000fc80003f2d000 */
[----:B------:R-:W-:-:S05]  /*bd90*/  P2R R18, PR, RZ, 0x2 ;  /* 0x00000002ff127803 */ /* 0x000fca0000000000 */
        /* <DEDUP_REMOVED lines=26> */
.L_x_184:
[----:B------:R-:W-:Y:S05]  /*bf40*/  WARPSYNC.ALL ;  /* 0x0000000000007948 */ /* 0x000fea0003800000 */
[----:B------:R-:W-:Y:S02]  /*bf50*/  R2UR UR4, R23 ;  /* 0x00000000170472ca */ /* 0x000fe400000e0000 */
[----:B------:R-:W-:Y:S02]  /*bf60*/  ISETP.NE.AND P0, PT, R17, R61, PT ;  /* 0x0000003d1100720c */ /* 0x000fe40003f05270 */
[----:B------:R-:W-:-:S09]  /*bf70*/  ISETP.NE.AND P6, PT, R18, RZ, PT ;  /* 0x000000ff1200720c */ /* 0x000fd20003fc5270 */
[----:B------:R2:W-:Y:S04]  /*bf80*/  STTM.x16 tmem[UR4+0x160], R40 ;  /* 0x00016028000079ed */ /* 0x0005e80008240004 */
        /* <DEDUP_REMOVED lines=8> */
[----:B------:R-:W-:Y:S06]  /*c010*/  @!P0 BRA `(.L_x_185) ;  /* 0x0000000000408947 */ /* 0x000fec0003800000 */
        /* <DEDUP_REMOVED lines=16> */
.L_x_185:
[----:B------:R-:W-:Y:S05]  /*c120*/  WARPSYNC.ALL ;  /* 0x0000000000007948 */ /* 0x000fea0003800000 */
[----:B------:R-:W-:-:S13]  /*c130*/  R2UR UR4, R23 ;  /* 0x00000000170472ca */ /* 0x000fda00000e0000 */
[----:B------:R3:W-:Y:S02]  /*c140*/  STTM.x16 tmem[UR4+0x170], R24 ;  /* 0x00017018000079ed */ /* 0x0007e40008240004 */
.L_x_169:
[----:B------:R-:W-:-:S09]  /*c150*/  UISETP.NE.AND UP0, UPT, UR44, URZ, UPT ;  /* 0x000000ff2c00728c */ /* 0x000fd2000bf05270 */
[----:B------:R-:W-:Y:S05]  /*c160*/  BRA.U !UP0, `(.L_x_186) ;  /* 0x0000000108047547 */ /* 0x000fea000b800000 */
[----:B------:R-:W-:Y:S05]  /*c170*/  BPT.TRAP 0x1 ;  /* 0x000000040000795c */ /* 0x000fea0000300000 */
.L_x_186:
[----:B------:R-:W-:Y:S02]  /*c180*/  UIADD3 UR4, UPT, UPT, UR36, 0x28088, URZ ;  /* 0x0002808824047890 */ /* 0x000fe4000fffe0ff */
[----:B------:R-:W-:Y:S02]  /*c190*/  UISETP.NE.AND UP0, UPT, UR41, URZ, UPT ;  /* 0x000000ff2900728c */ /* 0x000fe4000bf05270 */
[----:B------:R-:W-:Y:S02]  /*c1a0*/  UPRMT UR4, UR48, 0x654, UR4 ;  /* 0x0000065430047896 */ /* 0x000fe40008000004 */
[----:B------:R-:W-:-:S07]  /*c1b0*/  ULOP3.LUT UR37, UR45, 0x1, URZ, 0x3c, !UPT ;  /* 0x000000012d257892 */ /* 0x000fce000f8e3cff */
[----:B------:R-:W-:Y:S01]  /*c1c0*/  SYNCS.ARRIVE.TRANS64.RED.A1T0 RZ, [UR4], RZ ;  /* 0x000000ffffff79a7 */ /* 0x000fe20008100404 */
[----:B------:R-:W4:Y:S01]  /*c1d0*/  FENCE.VIEW.ASYNC.T ;  /* 0x00000000000073c6 */ /* 0x000f220000000200 */
[----:B------:R-:W-:Y:S05]  /*c1e0*/  BRA.U UP0, `(.L_x_187) ;  /* 0x0000000100087547 */ /* 0x000fea000b800000 */
[----:B------:R-:W-:Y:S05]  /*c1f0*/  BPT.TRAP 0x1 ;  /* 0x000000040000795c */ /* 0x000fea0000300000 */
[----:B------:R-:W-:Y:S05]  /*c200*/  BPT.TRAP 0x1 ;  /* 0x000000040000795c */ /* 0x000fea0000300000 */
.L_x_187:
[----:B------:R-:W-:Y:S02]  /*c210*/  UIADD3 UR4, UPT, UPT, UR36, 0x280a0, URZ ;  /* 0x000280a024047890 */ /* 0x000fe4000fffe0ff */
[----:B------:R-:W-:Y:S02]  /*c220*/  UISETP.NE.AND UP0, UPT, UR44, URZ, UPT ;  /* 0x000000ff2c00728c */ /* 0x000fe4000bf05270 */
[----:B------:R-:W-:-:S09]  /*c230*/  UPRMT UR4, UR48, 0x654, UR4 ;  /* 0x0000065430047896 */ /* 0x000fd20008000004 */
[----:B----4-:R-:W-:Y:S01]  /*c240*/  SYNCS.ARRIVE.TRANS64.RED.A1T0 RZ, [UR4], RZ ;  /* 0x000000ffffff79a7 */ /* 0x010fe20008100404 */
[----:B------:R-:W-:Y:S05]  /*c250*/  BRA.U !UP0, `(.L_x_188) ;  /* 0x0000000108047547 */ /* 0x000fea000b800000 */
[----:B------:R-:W-:Y:S05]  /*c260*/  BPT.TRAP 0x1 ;  /* 0x000000040000795c */ /* 0x000fea0000300000 */
.L_x_188:
[----:B-1----:R-:W-:Y:S01]  /*c270*/  IMAD.U32 R0, RZ, RZ, UR37 ;  /* 0x00000025ff007e24 */ /* 0x002fe2000f8e00ff */
[----:B------:R-:W-:-:S04]  /*c280*/  ISETP.NE.AND P0, PT, R17, R70, PT ;  /* 0x000000461100720c */ /* 0x000fc80003f05270 */
[----:B------:R-:W-:-:S04]  /*c290*/  SHF.L.U32 R0, R0, 0x1f, RZ ;  /* 0x0000001f00007819 */ /* 0x000fc800000006ff */
[----:B------:R-:W1:Y:S02]  /*c2a0*/  SYNCS.PHASECHK.TRANS64.TRYWAIT P1, [UR36+0x28080], R0 ;  /* 0x02808000ff0075a7 */ /* 0x000e640008021124 */
[----:B-1----:R-:W-:Y:S05]  /*c2b0*/  @!P1 BRA `(.L_x_189) ;  /* 0x000000fc00189947 */ /* 0x002fea0003800000 */
.L_x_413:
[----:B------:R-:W-:Y:S05]  /*c2c0*/  @!P0 BRA `(.L_x_190) ;  /* 0x0000000000408947 */ /* 0x000fea0003800000 */
[----:B-1----:R-:W-:Y:S01]  /*c2d0*/  MOV R2, 0x8 ;  /* 0x0000000800027802 */ /* 0x002fe20000000f00 */
[----:B------:R-:W1:Y:S01]  /*c2e0*/  LDCU.64 UR6, c[0x4][0xb0] ;  /* 0x01001600ff0677ac */ /* 0x000e620008000a00 */
[----:B------:R-:W-:Y:S02]  /*c2f0*/  HFMA2 R12, -RZ, RZ, 0, 5.9604644775390625e-08 ;  /* 0x00000001ff0c7431 */ /* 0x000fe400000001ff */
[----:B------:R-:W-:Y:S01]  /*c300*/  IMAD.MOV.U32 R8, RZ, RZ, 0x192 ;  /* 0x00000192ff087424 */ /* 0x000fe200078e00ff */
[----:B------:R-:W4:Y:S01]  /*c310*/  LDCU.64 UR4, c[0x4][0xb8] ;  /* 0x01001700ff0477ac */ /* 0x000f220008000a00 */
[----:B------:R-:W2:Y:S01]  /*c320*/  LDC.64 R2, c[0x4][R2] ;  /* 0x0100000002027b82 */ /* 0x000ea20000000a00 */
[----:B------:R-:W-:Y:S01]  /*c330*/  IMAD.MOV.U32 R13, RZ, RZ, RZ ;  /* 0x000000ffff0d7224 */ /* 0x000fe200078e00ff */
[----:B------:R-:W5:Y:S01]  /*c340*/  LDCU.64 UR8, c[0x4][0x28] ;  /* 0x01000500ff0877ac */ /* 0x000f620008000a00 */
[----:B-1----:R-:W-:Y:S01]  /*c350*/  IMAD.U32 R4, RZ, RZ, UR6 ;  /* 0x00000006ff047e24 */ /* 0x002fe2000f8e00ff */
[----:B------:R-:W-:Y:S01]  /*c360*/  MOV R5, UR7 ;  /* 0x0000000700057c02 */ /* 0x000fe20008000f00 */
[----:B----4-:R-:W-:Y:S01]  /*c370*/  IMAD.U32 R6, RZ, RZ, UR4 ;  /* 0x00000004ff067e24 */ /* 0x010fe2000f8e00ff */
[----:B------:R-:W-:Y:S01]  /*c380*/  MOV R7, UR5 ;  /* 0x0000000500077c02 */ /* 0x000fe20008000f00 */
[----:B-----5:R-:W-:Y:S01]  /*c390*/  IMAD.U32 R10, RZ, RZ, UR8 ;  /* 0x00000008ff0a7e24 */ /* 0x020fe2000f8e00ff */
[----:B------:R-:W-:-:S02]  /*c3a0*/  MOV R11, UR9 ;  /* 0x00000009000b7c02 */ /* 0x000fc40008000f00 */
[----:B------:R-:W-:-:S07]  /*c3b0*/  LEPC R20, `(.L_x_190) ;  /* 0x000000001014794e */ /* 0x000fce0000000000 */
[----:B--23--:R-:W-:Y:S05]  /*c3c0*/  CALL.ABS.NOINC R2 ;  /* 0x0000000002007343 */ /* 0x00cfea0003c00000 */
.L_x_190:
[----:B------:R-:W-:Y:S05]  /*c3d0*/  WARPSYNC.ALL ;  /* 0x0000000000007948 */ /* 0x000fea0003800000 */
        /* <DEDUP_REMOVED lines=17> */
.L_x_191:
[----:B------:R-:W-:Y:S01]  /*c4f0*/  IMAD.U32 R0, RZ, RZ, UR38 ;  /* 0x00000026ff007e24 */ /* 0x000fe2000f8e00ff */
[----:B------:R-:W-:-:S04]  /*c500*/  FSETP.NEU.AND P1, PT, R16, 1, PT ;  /* 0x3f8000001000780b */ /* 0x000fc80003f2d000 */
[----:B------:R-:W-:-:S04]  /*c510*/  SHF.L.U32 R0, R0, 0x1f, RZ ;  /* 0x0000001f00007819 */ /* 0x000fc800000006ff */
[----:B------:R-:W1:Y:S02]  /*c520*/  SYNCS.PHASECHK.TRANS64.TRYWAIT P0, [UR36+0x28098], R0 ;  /* 0x02809800ff0075a7 */ /* 0x000e640008001124 */
[----:B-1----:R-:W-:Y:S05]  /*c530*/  @!P0 BRA `(.L_x_192) ;  /* 0x000000f800908947 */ /* 0x002fea0003800000 */
.L_x_414:
        /* <DEDUP_REMOVED lines=20> */
.L_x_194:
[----:B------:R-:W-:Y:S05]  /*c680*/  WARPSYNC.ALL ;  /* 0x0000000000007948 */ /* 0x000fea0003800000 */
[----:B------:R-:W-:Y:S02]  /*c690*/  R2UR UR4, R23 ;  /* 0x00000000170472ca */ /* 0x000fe400000e0000 */
[----:B------:R-:W-:-:S11]  /*c6a0*/  ISETP.NE.AND P0, PT, R17, R60, PT ;  /* 0x0000003c1100720c */ /* 0x000fd60003f05270 */
[----:B--2---:R-:W2:Y:S02]  /*c6b0*/  LDTM.x16 R40, tmem[UR4+0x180] ;  /* 0x00018004002879ee */ /* 0x004ea40008240000 */
[----:B--2---:R-:W-:Y:S05]  /*c6c0*/  @!P0 BRA `(.L_x_195) ;  /* 0x0000000000408947 */ /* 0x004fea0003800000 */
[----:B-1----:R-:W-:Y:S01]  /*c6d0*/  MOV R2, 0x8 ;  /* 0x0000000800027802 */ /* 0x002fe20000000f00 */
[----:B------:R-:W1:Y:S01]  /*c6e0*/  LDCU.64 UR8, c[0x4][0xb0] ;  /* 0x01001600ff0877ac */ /* 0x000e620008000a00 */
[----:B------:R-:W-:Y:S02]  /*c6f0*/  HFMA2 R12, -RZ, RZ, 0, 5.9604644775390625e-08 ;  /* 0x00000001ff0c7431 */ /* 0x000fe400000001ff */
[----:B------:R-:W-:Y:S01]  /*c700*/  IMAD.MOV.U32 R8, RZ, RZ, 0x192 ;  /* 0x00000192ff087424 */ /* 0x000fe200078e00ff */
[----:B------:R-:W2:Y:S01]  /*c710*/  LDCU.64 UR6, c[0x4][0xb8] ;  /* 0x01001700ff0677ac */ /* 0x000ea20008000a00 */
[----:B------:R-:W4:Y:S01]  /*c720*/  LDC.64 R2, c[0x4][R2] ;  /* 0x0100000002027b82 */ /* 0x000f220000000a00 */
[----:B------:R-:W-:Y:S01]  /*c730*/  IMAD.MOV.U32 R13, RZ, RZ, RZ ;  /* 0x000000ffff0d7224 */ /* 0x000fe200078e00ff */
[----:B------:R-:W5:Y:S01]  /*c740*/  LDCU.64 UR4, c[0x4][0x30] ;  /* 0x01000600ff0477ac */ /* 0x000f620008000a00 */
[----:B-1----:R-:W-:Y:S01]  /*c750*/  IMAD.U32 R4, RZ, RZ, UR8 ;  /* 0x00000008ff047e24 */ /* 0x002fe2000f8e00ff */
[----:B------:R-:W-:Y:S01]  /*c760*/  MOV R5, UR9 ;  /* 0x0000000900057c02 */ /* 0x000fe20008000f00 */
[----:B--2---:R-:W-:Y:S01]  /*c770*/  IMAD.U32 R6, RZ, RZ, UR6 ;  /* 0x00000006ff067e24 */ /* 0x004fe2000f8e00ff */
[----:B------:R-:W-:Y:S01]  /*c780*/  MOV R7, UR7 ;  /* 0x0000000700077c02 */ /* 0x000fe20008000f00 */
[----:B-----5:R-:W-:Y:S01]  /*c790*/  IMAD.U32 R10, RZ, RZ, UR4 ;  /* 0x00000004ff0a7e24 */ /* 0x020fe2000f8e00ff */
[----:B------:R-:W-:-:S02]  /*c7a0*/  MOV R11, UR5 ;  /* 0x00000005000b7c02 */ /* 0x000fc40008000f00 */
[----:B------:R-:W-:-:S07]  /*c7b0*/  LEPC R20, `(.L_x_195) ;  /* 0x000000001014794e */ /* 0x000fce0000000000 */
[----:B---34-:R-:W-:Y:S05]  /*c7c0*/  CALL.ABS.NOINC R2 ;  /* 0x0000000002007343 */ /* 0x018fea0003c00000 */
.L_x_195:
[----:B------:R-:W-:Y:S05]  /*c7d0*/  WARPSYNC.ALL ;  /* 0x0000000000007948 */ /* 0x000fea0003800000 */
[----:B------:R-:W-:Y:S02]  /*c7e0*/  R2UR UR4, R23 ;  /* 0x00000000170472ca */ /* 0x000fe400000e0000 */
[----:B------:R-:W-:Y:S02]  /*c7f0*/  ISETP.NE.AND P0, PT, R17, R68, PT ;  /* 0x000000441100720c */ /* 0x000fe40003f05270 */
[----:B------:R-:W-:-:S09]  /*c800*/  FSETP.NEU.AND P1, PT, R16, 1, PT ;  /* 0x3f8000001000780b */ /* 0x000fd20003f2d000 */
[----:B---3--:R-:W2:Y:S04]  /*c810*/  LDTM.x16 R24, tmem[UR4+0x190] ;  /* 0x00019004001879ee */ /* 0x008ea80008240000 */
        /* <DEDUP_REMOVED lines=25> */
.L_x_196:
        /* <DEDUP_REMOVED lines=21> */
.L_x_197:
        /* <DEDUP_REMOVED lines=30> */
.L_x_198:
        /* <DEDUP_REMOVED lines=21> */
.L_x_199:
        /* <DEDUP_REMOVED lines=30> */
.L_x_200:
        /* <DEDUP_REMOVED lines=21> */
.L_x_201:
        /* <DEDUP_REMOVED lines=30> */
.L_x_202:
        /* <DEDUP_REMOVED lines=21> */
.L_x_203:
        /* <DEDUP_REMOVED lines=30> */
.L_x_204:
        /* <DEDUP_REMOVED lines=21> */
.L_x_205:
        /* <DEDUP_REMOVED lines=30> */
.L_x_206:
        /* <DEDUP_REMOVED lines=21> */
.L_x_207:
        /* <DEDUP_REMOVED lines=31> */
.L_x_208:
        /* <DEDUP_REMOVED lines=30> */
.L_x_209:
[----:B------:R-:W-:Y:S05]  /*dec0*/  WARPSYNC.ALL ;  /* 0x0000000000007948 */ /* 0x000fea0003800000 */
[----:B------:R-:W-:-:S13]  /*ded0*/  R2UR UR4, R23 ;  /* 0x00000000170472ca */ /* 0x000fda00000e0000 */
[----:B------:R4:W-:Y:S02]  /*dee0*/  STTM.x16 tmem[UR4+0x1f0], R24 ;  /* 0x0001f018000079ed */ /* 0x0009e40008240004 */
.L_x_193:
[----:B------:R-:W-:-:S09]  /*def0*/  UISETP.NE.AND UP0, UPT, UR42, URZ, UPT ;  /* 0x000000ff2a00728c */ /* 0x000fd2000bf05270 */
[----:B------:R-:W-:Y:S05]  /*df00*/  BRA.U !UP0, `(.L_x_210) ;  /* 0x0000000108047547 */ /* 0x000fea000b800000 */
[----:B------:R-:W-:Y:S05]  /*df10*/  BPT.TRAP 0x1 ;  /* 0x000000040000795c */ /* 0x000fea0000300000 */
.L_x_210:
[----:B------:R-:W-:Y:S02]  /*df20*/  UIADD3 UR4, UPT, UPT, UR36, 0x28078, URZ ;  /* 0x0002807824047890 */ /* 0x000fe4000fffe0ff */
[----:B------:R-:W-:Y:S02]  /*df30*/  UISETP.NE.AND UP0, UPT, UR41, URZ, UPT ;  /* 0x000000ff2900728c */ /* 0x000fe4000bf05270 */
[----:B------:R-:W-:-:S09]  /*df40*/  UPRMT UR5, UR48, 0x654, UR4 ;  /* 0x0000065430057896 */ /* 0x000fd20008000004 */
[----:B------:R-:W-:Y:S01]  /*df50*/  SYNCS.ARRIVE.TRANS64.RED.A1T0 RZ, [UR5], RZ ;  /* 0x000000ffffff79a7 */ /* 0x000fe20008100405 */
[----:B------:R-:W1:Y:S01]  /*df60*/  FENCE.VIEW.ASYNC.T ;  /* 0x00000000000073c6 */ /* 0x000e620000000200 */
[----:B------:R-:W-:Y:S05]  /*df70*/  BRA.U UP0, `(.L_x_211) ;  /* 0x0000000100087547 */ /* 0x000fea000b800000 */
[----:B------:R-:W-:Y:S05]  /*df80*/  BPT.TRAP 0x1 ;  /* 0x000000040000795c */ /* 0x000fea0000300000 */
[----:B------:R-:W-:Y:S05]  /*df90*/  BPT.TRAP 0x1 ;  /* 0x000000040000795c */ /* 0x000fea0000300000 */
.L_x_211:
[----:B------:R-:W-:Y:S02]  /*dfa0*/  UIADD3 UR4, UPT, UPT, UR36, 0x280a8, URZ ;  /* 0x000280a824047890 */ /* 0x000fe4000fffe0ff */
[----:B------:R-:W-:Y:S02]  /*dfb0*/  UISETP.NE.AND UP0, UPT, UR43, URZ, UPT ;  /* 0x000000ff2b00728c */ /* 0x000fe4000bf05270 */
[----:B------:R-:W-:Y:S02]  /*dfc0*/  UPRMT UR4, UR48, 0x654, UR4 ;  /* 0x0000065430047896 */ /* 0x000fe40008000004 */
[----:B------:R-:W-:Y:S02]  /*dfd0*/  ULOP3.LUT UR38, UR38, 0x1, URZ, 0x3c, !UPT ;  /* 0x0000000126267892 */ /* 0x000fe4000f8e3cff */
[----:B------:R-:W-:-:S05]  /*dfe0*/  ULOP3.LUT UR39, UR39, 0x1, URZ, 0x3c, !UPT ;  /* 0x0000000127277892 */ /* 0x000fca000f8e3cff */
[----:B-1----:R-:W-:Y:S01]  /*dff0*/  SYNCS.ARRIVE.TRANS64.RED.A1T0 RZ, [UR4], RZ ;  /* 0x000000ffffff79a7 */ /* 0x002fe20008100404 */
[----:B------:R-:W-:Y:S06]  /*e000*/  BRA.U UP0, `(.L_x_212) ;  /* 0xffffffc5005c7547 */ /* 0x000fec000b83ffff */
.L_x_164:
[----:B------:R-:W-:-:S09]  /*e010*/  UISETP.NE.AND UP0, UPT, UR44, URZ, UPT ;  /* 0x000000ff2c00728c */ /* 0x000fd2000bf05270 */
[----:B------:R-:W-:Y:S05]  /*e020*/  BRA.U !UP0, `(.L_x_213) ;  /* 0x0000000108047547 */ /* 0x000fea000b800000 */
[----:B------:R-:W-:Y:S05]  /*e030*/  BPT.TRAP 0x1 ;  /* 0x000000040000795c */ /* 0x000fea0000300000 */
.L_x_213:
[----:B---34-:R-:W3:Y:S01]  /*e040*/  S2R R38, SR_CgaCtaId ;  /* 0x0000000000267919 */ /* 0x018ee20000008800 */
[----:B------:R-:W-:Y:S01]  /*e050*/  MOV R36, 0x400 ;  /* 0x0000040000247802 */ /* 0x000fe20000000f00 */
[----:B------:R-:W-:-:S03]  /*e060*/  UISETP.NE.AND UP0, UPT, UR42, URZ, UPT ;  /* 0x000000ff2a00728c */ /* 0x000fc6000bf05270 */
[----:B---3--:R-:W-:-:S05]  /*e070*/  LEA R36, R38, R36, 0x18 ;  /* 0x0000002426247211 */ /* 0x008fca00078ec0ff */
[----:B------:R-:W-:-:S05]  /*e080*/  VIADD R27, R36, 0x28088 ;  /* 0x00028088241b7836 */ /* 0x000fca0000000000 */
[----:B-12---:R-:W-:-:S04]  /*e090*/  PRMT R0, R38, 0x654, R27 ;  /* 0x0000065426007816 */ /* 0x006fc8000000001b */
[----:B------:R1:W-:Y:S01]  /*e0a0*/  SYNCS.ARRIVE.TRANS64.RED.A1T0 RZ, [R0+URZ], RZ ;  /* 0x000000ff00ff79a7 */ /* 0x0003e200081004ff */
[----:B------:R-:W-:Y:S05]  /*e0b0*/  BRA.U !UP0, `(.L_x_214) ;  /* 0x0000000108047547 */ /* 0x000fea000b800000 */
[----:B------:R-:W-:Y:S05]  /*e0c0*/  BPT.TRAP 0x1 ;  /* 0x000000040000795c */ /* 0x000fea0000300000 */
.L_x_214:
[----:B-1----:R-:W-:-:S04]  /*e0d0*/  MOV R0, UR39 ;  /* 0x0000002700007c02 */ /* 0x002fc80008000f00 */
[----:B------:R-:W-:-:S04]  /*e0e0*/  SHF.L.U32 R0, R0, 0x1f, RZ ;  /* 0x0000001f00007819 */ /* 0x000fc800000006ff */
[----:B------:R-:W1:Y:S02]  /*e0f0*/  SYNCS.PHASECHK.TRANS64.TRYWAIT P0, [R36+URZ+0x28070], R0 ;  /* 0x02807000240075a7 */ /* 0x000e6400080011ff */
[----:B-1----:R-:W-:Y:S05]  /*e100*/  @!P0 BRA `(.L_x_215) ;  /* 0x000000dc00b48947 */ /* 0x002fea0003800000 */
.L_x_415:
[----:B------:R-:W-:Y:S01]  /*e110*/  R2UR UR4, R23 ;  /* 0x00000000170472ca */ /* 0x000fe200000e0000 */
[----:B------:R-:W-:-:S12]  /*e120*/  UISETP.NE.AND UP0, UPT, UR42, URZ, UPT ;  /* 0x000000ff2a00728c */ /* 0x000fd8000bf05270 */
[----:B------:R-:W2:Y:S02]  /*e130*/  LDTM.x2 R34, tmem[UR4] ;  /* 0x00000004002279ee */ /* 0x000ea400080c0000 */
[----:B--2---:R-:W-:Y:S05]  /*e140*/  BRA.U !UP0, `(.L_x_216) ;  /* 0x0000000108047547 */ /* 0x004fea000b800000 */
[----:B------:R-:W-:Y:S05]  /*e150*/  BPT.TRAP 0x1 ;  /* 0x000000040000795c */ /* 0x000fea0000300000 */
.L_x_216:
[----:B------:R-:W-:Y:S01]  /*e160*/  SYNCS.ARRIVE.TRANS64.RED.A1T0 RZ, [UR5], RZ ;  /* 0x000000ffffff79a7 */ /* 0x000fe20008100405 */
[----:B------:R-:W-:-:S09]  /*e170*/  UISETP.NE.AND UP0, UPT, UR41, URZ, UPT ;  /* 0x000000ff2900728c */ /* 0x000fd2000bf05270 */
[----:B------:R-:W-:Y:S05]  /*e180*/  BRA.U UP0, `(.L_x_217) ;  /* 0x0000000100047547 */ /* 0x000fea000b800000 */
[----:B------:R-:W-:Y:S05]  /*e190*/  BPT.TRAP 0x1 ;  /* 0x000000040000795c */ /* 0x000fea0000300000 */
.L_x_217:
[----:B-1----:R-:W-:-:S04]  /*e1a0*/  MOV R0, UR38 ;  /* 0x0000002600007c02 */ /* 0x002fc80008000f00 */
[----:B------:R-:W-:-:S04]  /*e1b0*/  SHF.L.U32 R0, R0, 0x1f, RZ ;  /* 0x0000001f00007819 */ /* 0x000fc800000006ff */
[----:B------:R-:W1:Y:S02]  /*e1c0*/  SYNCS.PHASECHK.TRANS64.TRYWAIT P0, [R36+URZ+0x28090], R0 ;  /* 0x02809000240075a7 */ /* 0x000e6400080011ff */
[----:B-1----:R-:W-:Y:S05]  /*e1d0*/  @!P0 BRA `(.L_x_218) ;  /* 0x000000dc00948947 */ /* 0x002fea0003800000 */
.L_x_416:
[----:B------:R-:W-:-:S09]  /*e1e0*/  UISETP.NE.AND UP0, UPT, UR41, URZ, UPT ;  /* 0x000000ff2900728c */ /* 0x000fd2000bf05270 */
[----:B------:R-:W-:Y:S05]  /*e1f0*/  BRA.U UP0, `(.L_x_219) ;  /* 0x0000000100047547 */ /* 0x000fea000b800000 */
[----:B------:R-:W-:Y:S05]  /*e200*/  BPT.TRAP 0x1 ;  /* 0x000000040000795c */ /* 0x000fea0000300000 */
.L_x_219:
[----:B------:R-:W-:Y:S01]  /*e210*/  MOV R2, 0x1 ;  /* 0x0000000100027802 */ /* 0x000fe20000000f00 */
[----:B-1----:R1:W2:Y:S03]  /*e220*/  MUFU.RCP R0, R34 ;  /* 0x0000002200007308 */ /* 0x0022a60000001000 */
[----:B------:R-:W-:-:S04]  /*e230*/  SHF.L.U32 R2, R2, 0x1f, RZ ;  /* 0x0000001f02027819 */ /* 0x000fc800000006ff */
[----:B------:R-:W3:Y:S02]  /*e240*/  SYNCS.PHASECHK.TRANS64.TRYWAIT P0, [R36+URZ+0x280c0], R2 ;  /* 0x0280c002240075a7 */ /* 0x000ee400080011ff */
[----:B-123--:R-:W-:Y:S05]  /*e250*/  @!P0 BRA `(.L_x_220) ;  /* 0x000000dc00888947 */ /* 0x00efea0003800000 */
.L_x_417:
[----:B------:R-:W2:Y:S01]  /*e260*/  LDCU UR4, c[0x0][0x708] ;  /* 0x0000e100ff0477ac */ /* 0x000ea20008000800 */
[----:B-1----:R-:W-:Y:S01]  /*e270*/  FFMA R2, -R34, R0, 1 ;  /* 0x3f80000022027423 */ /* 0x002fe20000000100 */
[----:B------:R-:W1:Y:S01]  /*e280*/  LDC R41, c[0x0][0x708] ;  /* 0x0001c200ff297b82 */ /* 0x000e620000000800 */
[----:B------:R-:W-:Y:S02]  /*e290*/  BSSY.RECONVERGENT B2, `(.L_x_221) ;  /* 0x000000c000027945 */ /* 0x000fe40003800200 */
[----:B------:R-:W-:Y:S01]  /*e2a0*/  FFMA R0, R0, R2, R0 ;  /* 0x0000000200007223 */ /* 0x000fe20000000000 */
[----:B--2---:R-:W-:-:S03]  /*e2b0*/  MOV R2, UR4 ;  /* 0x0000000400027c02 */ /* 0x004fc60008000f00 */
[----:B------:R-:W-:Y:S01]  /*e2c0*/  FFMA R22, R0, UR4, RZ ;  /* 0x0000000400167c23 */ /* 0x000fe200080000ff */
[----:B------:R2:W3:Y:S03]  /*e2d0*/  FCHK P0, R2, R34 ;  /* 0x0000002202007302 */ /* 0x0004e60000000000 */
[----:B--2---:R-:W-:-:S04]  /*e2e0*/  FFMA R2, -R34, R22, UR4 ;  /* 0x0000000422027e23 */ /* 0x004fc80008000116 */
[----:B------:R-:W-:Y:S01]  /*e2f0*/  FFMA R22, R0, R2, R22 ;  /* 0x0000000200167223 */ /* 0x000fe20000000016 */
[----:B-1-3--:R-:W-:Y:S06]  /*e300*/  @!P0 BRA `(.L_x_222) ;  /* 0x0000000000108947 */ /* 0x00afec0003800000 */
[----:B------:R-:W-:Y:S02]  /*e310*/  MOV R0, R34 ;  /* 0x0000002200007202 */ /* 0x000fe40000000f00 */
[----:B------:R-:W-:Y:S02]  /*e320*/  MOV R8, 0xe340 ;  /* 0x0000e34000087802 */ /* 0x000fe40000000f00 */
[----:B------:R-:W-:Y:S05]  /*e330*/  CALL.REL.NOINC `($__internal_3_$__cuda_sm3x_div_rn_noftz_f32_slowpath) ;  /* 0x000000e400d47944 */ /* 0x000fea0003c00000 */
[----:B------:R-:W-:Y:S02]  /*e340*/  MOV R22, R0 ;  /* 0x0000000000167202 */ /* 0x000fe40000000f00 */
.L_x_222:
[----:B------:R-:W-:Y:S05]  /*e350*/  BSYNC.RECONVERGENT B2 ;  /* 0x0000000000027941 */ /* 0x000fea0003800200 */
.L_x_221:
[----:B------:R-:W1:Y:S01]  /*e360*/  S2R R3, SR_TID.X ;  /* 0x0000000000037919 */ /* 0x000e620000002100 */
[----:B------:R-:W-:Y:S01]  /*e370*/  VIADD R0, R23, 0x100 ;  /* 0x0000010017007836 */ /* 0x000fe20000000000 */
[C---:B------:R-:W-:Y:S01]  /*e380*/  LOP3.LUT R37, R72.reuse, 0x3, RZ, 0xc0, !PT ;  /* 0x0000000348257812 */ /* 0x040fe200078ec0ff */
[----:B------:R-:W-:-:S03]  /*e390*/  IMAD.SHL.U32 R26, R72, 0x1000, RZ ;  /* 0x00001000481a7824 */ /* 0x000fc600078e00ff */
[----:B------:R-:W-:-:S04]  /*e3a0*/  SHF.R.U32.HI R0, RZ, 0x15, R0 ;  /* 0x00000015ff007819 */ /* 0x000fc80000011600 */
[----:B------:R-:W-:Y:S01]  /*e3b0*/  ISETP.NE.AND P0, PT, R37, R0, PT ;  /* 0x000000002500720c */ /* 0x000fe20003f05270 */
[C---:B-1----:R-:W-:Y:S02]  /*e3c0*/  IMAD.SHL.U32 R2, R3.reuse, 0x80, RZ ;  /* 0x0000008003027824 */ /* 0x042fe400078e00ff */
[----:B------:R-:W-:-:S03]  /*e3d0*/  IMAD.SHL.U32 R3, R3, 0x40, RZ ;  /* 0x0000004003037824 */ /* 0x000fc600078e00ff */
[----:B------:R-:W-:-:S04]  /*e3e0*/  LOP3.LUT R2, R2, 0xc00, RZ, 0xc0, !PT ;  /* 0x00000c0002027812 */ /* 0x000fc800078ec0ff */
[----:B------:R-:W-:-:S04]  /*e3f0*/  LOP3.LUT R0, R2, 0x1c0, R3, 0xf8, !PT ;  /* 0x000001c002007812 */ /* 0x000fc800078ef803 */
[----:B------:R-:W-:Y:S01]  /*e400*/  LOP3.LUT R26, R0, 0x3000, R26, 0xf8, !PT ;  /* 0x00003000001a7812 */ /* 0x000fe200078ef81a */
[----:B------:R-:W-:Y:S06]  /*e410*/  @!P0 BRA `(.L_x_223) ;  /* 0x0000000000408947 */ /* 0x000fec0003800000 */
[----:B------:R-:W-:Y:S01]  /*e420*/  MOV R2, 0x8 ;  /* 0x0000000800027802 */ /* 0x000fe20000000f00 */
        /* <DEDUP_REMOVED lines=15> */
.L_x_223:
[----:B------:R-:W1:Y:S01]  /*e520*/  S2R R0, SR_SWINHI ;  /* 0x0000000000007919 */ /* 0x000e620000002f00 */
[----:B------:R-:W-:Y:S05]  /*e530*/  WARPSYNC.ALL ;  /* 0x0000000000007948 */ /* 0x000fea0003800000 */
[----:B------:R-:W-:-:S13]  /*e540*/  R2UR UR4, R23 ;  /* 0x00000000170472ca */ /* 0x000fda00000e0000 */
[----:B------:R-:W2:Y:S01]  /*e550*/  LDTM.x16 R4, tmem[UR4+0x100] ;  /* 0x00010004000479ee */ /* 0x000ea20008240000 */
[----:B------:R-:W-:Y:S02]  /*e560*/  MOV R24, R36 ;  /* 0x0000002400187202 */ /* 0x000fe40000000f00 */
[----:B-1----:R-:W-:Y:S02]  /*e570*/  MOV R25, R0 ;  /* 0x0000000000197202 */ /* 0x002fe40000000f00 */
[----:B------:R-:W-:-:S05]  /*e580*/  LEA R26, P0, R26, R24, 0x1 ;  /* 0x000000181a1a7211 */ /* 0x000fca00078008ff */
[----:B------:R-:W-:Y:S01]  /*e590*/  IMAD.X R25, RZ, RZ, R25, P0 ;  /* 0x000000ffff197224 */ /* 0x000fe200000e0619 */
[----:B------:R-:W-:Y:S01]  /*e5a0*/  IADD3 R0, P0, PT, R26, 0x10, RZ ;  /* 0x000000101a007810 */ /* 0x000fe20007f1e0ff */
[C---:B--2---:R-:W-:Y:S02]  /*e5b0*/  FMUL2 R2, R22.reuse.F32, R8.F32x2.HI_LO ;  /* 0x000000081602724a */ /* 0x044fe40000040000 */
[C---:B------:R-:W-:Y:S02]  /*e5c0*/  FMUL2 R20, R22.reuse.F32, R4.F32x2.HI_LO ;  /* 0x000000041614724a */ /* 0x040fe40000040000 */
[C---:B------:R-:W-:Y:S01]  /*e5d0*/  FMUL2 R4, R22.reuse.F32, R10.F32x2.HI_LO ;  /* 0x0000000a1604724a */ /* 0x040fe20000040000 */
[----:B------:R-:W-:Y:S01]  /*e5e0*/  F2FP.F16.F32.PACK_AB R10, R3, R2 ;  /* 0x00000002030a723e */ /* 0x000fe200000000ff */
[----:B------:R-:W-:Y:S02]  /*e5f0*/  FMUL2 R6, R22.F32, R6.F32x2.HI_LO ;  /* 0x000000061606724a */ /* 0x000fe40000040000 */
[--C-:B------:R-:W-:Y:S01]  /*e600*/  IMAD.X R3, RZ, RZ, R25.reuse, P0 ;  /* 0x000000ffff037224 */ /* 0x100fe200000e0619 */
[----:B------:R-:W-:Y:S01]  /*e610*/  SHF.R.U64 R2, R26, 0x3, R25 ;  /* 0x000000031a027819 */ /* 0x000fe20000001219 */
[C---:B------:R-:W-:Y:S01]  /*e620*/  FMUL2 R12, R22.reuse.F32, R12.F32x2.HI_LO ;  /* 0x0000000c160c724a */ /* 0x040fe20000040000 */
[----:B------:R-:W-:Y:S01]  /*e630*/  F2FP.F16.F32.PACK_AB R8, R21, R20 ;  /* 0x000000141508723e */ /* 0x000fe200000000ff */
[C---:B------:R-:W-:Y:S01]  /*e640*/  FMUL2 R14, R22.reuse.F32, R14.F32x2.HI_LO ;  /* 0x0000000e160e724a */ /* 0x040fe20000040000 */
[----:B------:R-:W-:Y:S01]  /*e650*/  F2FP.F16.F32.PACK_AB R9, R7, R6 ;  /* 0x000000060709723e */ /* 0x000fe200000000ff */
[----:B------:R-:W-:Y:S01]  /*e660*/  FMUL2 R16, R22.F32, R16.F32x2.HI_LO ;  /* 0x000000101610724a */ /* 0x000fe20000040000 */
[----:B------:R-:W-:Y:S01]  /*e670*/  SHF.R.U64 R7, R0, 0x3, R3 ;  /* 0x0000000300077819 */ /* 0x000fe20000001203 */
[----:B------:R-:W-:Y:S01]  /*e680*/  FMUL2 R18, R22.F32, R18.F32x2.HI_LO ;  /* 0x000000121612724a */ /* 0x000fe20000040000 */
[----:B------:R-:W-:-:S02]  /*e690*/  LOP3.LUT R24, R26, 0x70, R2, 0x78, !PT ;  /* 0x000000701a187812 */ /* 0x000fc400078e7802 */
[----:B------:R-:W-:Y:S02]  /*e6a0*/  F2FP.F16.F32.PACK_AB R11, R5, R4 ;  /* 0x00000004050b723e */ /* 0x000fe400000000ff */
[----:B------:R-:W-:Y:S01]  /*e6b0*/  LOP3.LUT R2, R0, 0x70, R7, 0x78, !PT ;  /* 0x0000007000027812 */ /* 0x000fe200078e7807 */
[----:B------:R-:W-:Y:S01]  /*e6c0*/  VIADD R0, R23, 0x110 ;  /* 0x0000011017007836 */ /* 0x000fe20000000000 */
[----:B------:R-:W-:Y:S01]  /*e6d0*/  F2FP.F16.F32.PACK_AB R4, R13, R12 ;  /* 0x0000000c0d04723e */ /* 0x000fe200000000ff */
[----:B------:R1:W-:Y:S01]  /*e6e0*/  ST.E.128 desc[UR46][R24.64], R8 ;  /* 0x0000000818007985 */ /* 0x0003e2000c101d2e */
[----:B------:R-:W-:Y:S02]  /*e6f0*/  F2FP.F16.F32.PACK_AB R5, R15, R14 ;  /* 0x0000000e0f05723e */ /* 0x000fe400000000ff */
[----:B------:R-:W-:Y:S02]  /*e700*/  F2FP.F16.F32.PACK_AB R6, R17, R16 ;  /* 0x000000101106723e */ /* 0x000fe400000000ff */
[----:B------:R-:W-:-:S02]  /*e710*/  F2FP.F16.F32.PACK_AB R7, R19, R18 ;  /* 0x000000121307723e */ /* 0x000fc400000000ff */
[----:B------:R-:W-:-:S03]  /*e720*/  SHF.R.U32.HI R0, RZ, 0x15, R0 ;  /* 0x00000015ff007819 */ /* 0x000fc60000011600 */
[----:B------:R1:W-:Y:S01]  /*e730*/  ST.E.128 desc[UR46][R2.64], R4 ;  /* 0x0000000402007985 */ /* 0x0003e2000c101d2e */
        /* <DEDUP_REMOVED lines=18> */
.L_x_224:
[----:B------:R-:W-:Y:S05]  /*e860*/  WARPSYNC.ALL ;  /* 0x0000000000007948 */ /* 0x000fea0003800000 */
[----:B------:R-:W-:Y:S02]  /*e870*/  R2UR UR4, R23 ;  /* 0x00000000170472ca */ /* 0x000fe400000e0000 */
[C---:B-1----:R-:W-:Y:S02]  /*e880*/  IADD3 R2, P1, PT, R26.reuse, 0x20, RZ ;  /* 0x000000201a027810 */ /* 0x042fe40007f3e0ff */
[----:B------:R-:W-:-:S05]  /*e890*/  IADD3 R0, P0, PT, R26, 0x30, RZ ;  /* 0x000000301a007810 */ /* 0x000fca0007f1e0ff */
[----:B------:R-:W-:-:S04]  /*e8a0*/  IMAD.X R3, RZ, RZ, R25, P0 ;  /* 0x000000ffff037224 */ /* 0x000fc800000e0619 */
[----:B------:R-:W1:Y:S02]  /*e8b0*/  LDTM.x16 R4, tmem[UR4+0x110] ;  /* 0x00011004000479ee */ /* 0x000e640008240000 */
[C---:B-1----:R-:W-:Y:S02]  /*e8c0*/  FMUL2 R32, R22.reuse.F32, R4.F32x2.HI_LO ;  /* 0x000000041620724a */ /* 0x042fe40000040000 */
[----:B------:R-:W-:Y:S02]  /*e8d0*/  IMAD.X R5, RZ, RZ, R25, P1 ;  /* 0x000000ffff057224 */ /* 0x000fe400008e0619 */
[C---:B------:R-:W-:Y:S02]  /*e8e0*/  FMUL2 R28, R22.reuse.F32, R8.F32x2.HI_LO ;  /* 0x00000008161c724a */ /* 0x040fe40000040000 */
[C---:B------:R-:W-:Y:S02]  /*e8f0*/  FMUL2 R20, R22.reuse.F32, R10.F32x2.HI_LO ;  /* 0x0000000a1614724a */ /* 0x040fe40000040000 */
[----:B------:R-:W-:Y:S01]  /*e900*/  FMUL2 R8, R22.F32, R12.F32x2.HI_LO ;  /* 0x0000000c1608724a */ /* 0x000fe20000040000 */
[----:B------:R-:W-:Y:S01]  /*e910*/  SHF.R.U64 R4, R2, 0x3, R5 ;  /* 0x0000000302047819 */ /* 0x000fe20000001205 */
[----:B------:R-:W-:Y:S01]  /*e920*/  FMUL2 R30, R22.F32, R6.F32x2.HI_LO ;  /* 0x00000006161e724a */ /* 0x000fe20000040000 */
[----:B------:R-:W-:Y:S01]  /*e930*/  SHF.R.U64 R6, R0, 0x3, R3 ;  /* 0x0000000300067819 */ /* 0x000fe20000001203 */
[C---:B------:R-:W-:Y:S01]  /*e940*/  FMUL2 R10, R22.reuse.F32, R14.F32x2.HI_LO ;  /* 0x0000000e160a724a */ /* 0x040fe20000040000 */
[----:B------:R-:W-:Y:S01]  /*e950*/  F2FP.F16.F32.PACK_AB R8, R9, R8 ;  /* 0x000000080908723e */ /* 0x000fe200000000ff */
[----:B------:R-:W-:Y:S01]  /*e960*/  FMUL2 R16, R22.F32, R16.F32x2.HI_LO ;  /* 0x000000101610724a */ /* 0x000fe20000040000 */
[----:B------:R-:W-:Y:S01]  /*e970*/  LOP3.LUT R4, R2, 0x70, R4, 0x78, !PT ;  /* 0x0000007002047812 */ /* 0x000fe200078e7804 */
[----:B------:R-:W-:Y:S01]  /*e980*/  FMUL2 R18, R22.F32, R18.F32x2.HI_LO ;  /* 0x000000121612724a */ /* 0x000fe20000040000 */
[----:B------:R-:W-:-:S02]  /*e990*/  F2FP.F16.F32.PACK_AB R12, R33, R32 ;  /* 0x00000020210c723e */ /* 0x000fc400000000ff */
[----:B------:R-:W-:Y:S02]  /*e9a0*/  F2FP.F16.F32.PACK_AB R13, R31, R30 ;  /* 0x0000001e1f0d723e */ /* 0x000fe400000000ff */
[----:B------:R-:W-:Y:S02]  /*e9b0*/  F2FP.F16.F32.PACK_AB R14, R29, R28 ;  /* 0x0000001c1d0e723e */ /* 0x000fe400000000ff */
[----:B------:R-:W-:Y:S02]  /*e9c0*/  F2FP.F16.F32.PACK_AB R15, R21, R20 ;  /* 0x00000014150f723e */ /* 0x000fe400000000ff */
[----:B------:R-:W-:Y:S02]  /*e9d0*/  F2FP.F16.F32.PACK_AB R9, R11, R10 ;  /* 0x0000000a0b09723e */ /* 0x000fe400000000ff */
[----:B------:R-:W-:Y:S01]  /*e9e0*/  LOP3.LUT R2, R0, 0x70, R6, 0x78, !PT ;  /* 0x0000007000027812 */ /* 0x000fe200078e7806 */
[----:B------:R-:W-:Y:S01]  /*e9f0*/  VIADD R0, R23, 0x120 ;  /* 0x0000012017007836 */ /* 0x000fe20000000000 */
[----:B------:R-:W-:Y:S01]  /*ea00*/  F2FP.F16.F32.PACK_AB R10, R17, R16 ;  /* 0x00000010110a723e */ /* 0x000fe200000000ff */
[----:B------:R1:W-:Y:S01]  /*ea10*/  ST.E.128 desc[UR46][R4.64], R12 ;  /* 0x0000000c04007985 */ /* 0x0003e2000c101d2e */
        /* <DEDUP_REMOVED lines=21> */
.L_x_225:
        /* <DEDUP_REMOVED lines=49> */
.L_x_226:
        /* <DEDUP_REMOVED lines=49> */
.L_x_227:
        /* <DEDUP_REMOVED lines=49> */
.L_x_228:
        /* <DEDUP_REMOVED lines=49> */
.L_x_229:
        /* <DEDUP_REMOVED lines=49> */
.L_x_230:
[----:B------:R-:W-:Y:S05]  /*fac0*/  WARPSYNC.ALL ;  /* 0x0000000000007948 */ /* 0x000fea0003800000 */
[----:B------:R-:W-:Y:S01]  /*fad0*/  R2UR UR4, R23 ;  /* 0x00000000170472ca */ /* 0x000fe200000e0000 */
[----:B------:R-:W2:Y:S01]  /*fae0*/  S2R R40, SR_CTAID.X ;  /* 0x0000000000287919 */ /* 0x000ea20000002500 */
[C---:B-1----:R-:W-:Y:S02]  /*faf0*/  IADD3 R2, P1, PT, R26.reuse, 0x460, RZ ;  /* 0x000004601a027810 */ /* 0x042fe40007f3e0ff */
[----:B------:R-:W-:Y:S01]  /*fb00*/  IADD3 R0, P0, PT, R26, 0x470, RZ ;  /* 0x000004701a007810 */ /* 0x000fe20007f1e0ff */
[----:B------:R-:W1:Y:S04]  /*fb10*/  S2R R42, SR_CTAID.Y ;  /* 0x00000000002a7919 */ /* 0x000e680000002600 */
[----:B------:R-:W-:Y:S01]  /*fb20*/  IMAD.X R3, RZ, RZ, R25, P0 ;  /* 0x000000ffff037224 */ /* 0x000fe200000e0619 */
[----:B------:R-:W3:Y:S03]  /*fb30*/  S2R R39, SR_CTAID.Z ;  /* 0x0000000000277919 */ /* 0x000ee60000002700 */
[----:B------:R-:W4:Y:S01]  /*fb40*/  LDTM.x16 R4, tmem[UR4+0x170] ;  /* 0x00017004000479ee */ /* 0x000f220008240000 */
[----:B------:R-:W5:Y:S02]  /*fb50*/  LDCU.64 UR4, c[0x0][0x880] ;  /* 0x00011000ff0477ac */ /* 0x000f640008000a00 */
[----:B-----5:R-:W-:-:S04]  /*fb60*/  UISETP.NE.U32.AND UP0, UPT, UR4, URZ, UPT ;  /* 0x000000ff0400728c */ /* 0x020fc8000bf05070 */
[----:B------:R-:W-:Y:S01]  /*fb70*/  UISETP.NE.AND.EX UP0, UPT, UR5, URZ, UPT, UP0 ;  /* 0x000000ff0500728c */ /* 0x000fe2000bf05300 */
[C---:B----4-:R-:W-:Y:S02]  /*fb80*/  FMUL2 R32, R22.reuse.F32, R4.F32x2.HI_LO ;  /* 0x000000041620724a */ /* 0x050fe40000040000 */
        /* <DEDUP_REMOVED lines=18> */
[----:B------:R4:W-:Y:S01]  /*fcb0*/  ST.E.128 desc[UR46][R4.64], R12 ;  /* 0x0000000c04007985 */ /* 0x0009e2000c101d2e */
[----:B------:R-:W-:-:S02]  /*fcc0*/  F2FP.F16.F32.PACK_AB R10, R17, R16 ;  /* 0x00000010110a723e */ /* 0x000fc400000000ff */
[----:B------:R-:W-:-:S05]  /*fcd0*/  F2FP.F16.F32.PACK_AB R11, R19, R18 ;  /* 0x00000012130b723e */ /* 0x000fca00000000ff */
[----:B------:R4:W-:Y:S01]  /*fce0*/  ST.E.128 desc[UR46][R2.64], R8 ;  /* 0x0000000802007985 */ /* 0x0009e2000c101d2e */
[----:B------:R-:W-:Y:S01]  /*fcf0*/  @!PT LDS RZ, [RZ] ;  /* 0x00000000fffff984 */ /* 0x000fe20000000800 */
[----:B------:R-:W-:Y:S01]  /*fd00*/  @!PT LDS RZ, [RZ] ;  /* 0x00000000fffff984 */ /* 0x000fe20000000800 */
[----:B------:R-:W-:Y:S01]  /*fd10*/  @!PT LDS RZ, [RZ] ;  /* 0x00000000fffff984 */ /* 0x000fe20000000800 */
[----:B------:R-:W-:Y:S01]  /*fd20*/  @!PT LDS RZ, [RZ] ;  /* 0x00000000fffff984 */ /* 0x000fe20000000800 */
[----:B------:R5:W-:Y:S06]  /*fd30*/  MEMBAR.ALL.CTA ;  /* 0x0000000000007992 */ /* 0x000bec0000008000 */
[----:B-----5:R-:W1:Y:S01]  /*fd40*/  FENCE.VIEW.ASYNC.S ;  /* 0x00000000000073c6 */ /* 0x020e620000000000 */
[----:B--23--:R-:W-:Y:S05]  /*fd50*/  BRA.U !UP0, `(.L_x_231) ;  /* 0x0000000108fc7547 */ /* 0x00cfea000b800000 */
[C---:B------:R-:W-:Y:S01]  /*fd60*/  FSETP.GEU.AND P0, PT, R34.reuse, 1.175494350822287508e-38, PT ;  /* 0x008000002200780b */ /* 0x040fe20003f0e000 */
[----:B------:R-:W2:Y:S01]  /*fd70*/  LDCU UR4, c[0x0][0x380] ;  /* 0x00007000ff0477ac */ /* 0x000ea20008000800 */
[----:B----4-:R-:W-:Y:S01]  /*fd80*/  MOV R3, 0x3e055027 ;  /* 0x3e05502700037802 */ /* 0x010fe20000000f00 */
[----:B------:R-:W-:Y:S01]  /*fd90*/  BSSY.RECONVERGENT B0, `(.L_x_231) ;  /* 0x000003b000007945 */ /* 0x000fe20003800200 */
[----:B------:R-:W-:Y:S01]  /*fda0*/  FSEL R5, RZ, -23, P0 ;  /* 0xc1b80000ff057808 */ /* 0x000fe20000000000 */
[----:B------:R-:W3:Y:S08]  /*fdb0*/  LDCU UR5, c[0x0][0x700] ;  /* 0x0000e000ff0577ac */ /* 0x000ef00008000800 */
[----:B------:R-:W-:-:S05]  /*fdc0*/  @!P0 FMUL R34, R34, 8388608 ;  /* 0x4b00000022228820 */ /* 0x000fca0000400000 */
[C---:B------:R-:W-:Y:S02]  /*fdd0*/  IADD3 R2, PT, PT, R34.reuse, -0x3f2aaaab, RZ ;  /* 0xc0d5555522027810 */ /* 0x040fe40007ffe0ff */
[----:B------:R-:W-:Y:S02]  /*fde0*/  ISETP.GT.U32.AND P0, PT, R34, 0x7f7fffff, PT ;  /* 0x7f7fffff2200780c */ /* 0x000fe40003f04070 */
[----:B------:R-:W-:Y:S02]  /*fdf0*/  LOP3.LUT R2, R2, 0xff800000, RZ, 0xc0, !PT ;  /* 0xff80000002027812 */ /* 0x000fe400078ec0ff */
[C---:B------:R-:W-:Y:S02]  /*fe00*/  FSETP.NEU.AND P1, PT, R34.reuse, RZ, PT ;  /* 0x000000ff2200720b */ /* 0x040fe40003f2d000 */
[-C--:B------:R-:W-:Y:S02]  /*fe10*/  IADD3 R0, PT, PT, R34, -R2.reuse, RZ ;  /* 0x8000000222007210 */ /* 0x080fe40007ffe0ff */
[----:B------:R-:W-:-:S03]  /*fe20*/  I2FP.F32.S32 R4, R2 ;  /* 0x0000000200047245 */ /* 0x000fc60000201400 */
[----:B------:R-:W-:-:S04]  /*fe30*/  FADD R0, R0, -1 ;  /* 0xbf80000000007421 */ /* 0x000fc80000000000 */
[----:B------:R-:W-:-:S04]  /*fe40*/  FFMA R3, R0, -R3, 0.14084610342979431152 ;  /* 0x3e1039f600037423 */ /* 0x000fc80000000803 */
[----:B------:R-:W-:-:S04]  /*fe50*/  FFMA R3, R0, R3, -0.12148627638816833496 ;  /* 0xbdf8cdcc00037423 */ /* 0x000fc80000000003 */
[----:B------:R-:W-:-:S04]  /*fe60*/  FFMA R3, R0, R3, 0.13980610668659210205 ;  /* 0x3e0f295500037423 */ /* 0x000fc80000000003 */
[----:B------:R-:W-:-:S04]  /*fe70*/  FFMA R3, R0, R3, -0.16684235632419586182 ;  /* 0xbe2ad8b900037423 */ /* 0x000fc80000000003 */
[----:B------:R-:W-:-:S04]  /*fe80*/  FFMA R3, R0, R3, 0.20012299716472625732 ;  /* 0x3e4ced0b00037423 */ /* 0x000fc80000000003 */
[----:B------:R-:W-:-:S04]  /*fe90*/  FFMA R3, R0, R3, -0.24999669194221496582 ;  /* 0xbe7fff2200037423 */ /* 0x000fc80000000003 */
[----:B------:R-:W-:-:S04]  /*fea0*/  FFMA R3, R0, R3, 0.33333182334899902344 ;  /* 0x3eaaaa7800037423 */ /* 0x000fc80000000003 */
[----:B------:R-:W-:-:S04]  /*feb0*/  FFMA R3, R0, R3, -0.5 ;  /* 0xbf00000000037423 */ /* 0x000fc80000000003 */
[----:B------:R-:W-:Y:S01]  /*fec0*/  FMUL R2, R0, R3 ;  /* 0x0000000300027220 */ /* 0x000fe20000400000 */
[----:B------:R-:W-:Y:S01]  /*fed0*/  FFMA R3, R4, 1.1920928955078125e-07, R5 ;  /* 0x3400000004037823 */ /* 0x000fe20000000005 */
[----:B------:R-:W-:Y:S02]  /*fee0*/  LEA R4, R40, R73, 0x8 ;  /* 0x0000004928047211 */ /* 0x000fe400078e40ff */
[----:B------:R-:W-:Y:S01]  /*fef0*/  FFMA R0, R0, R2, R0 ;  /* 0x0000000200007223 */ /* 0x000fe20000000000 */
[----:B------:R-:W-:-:S03]  /*ff00*/  MOV R2, 0x7f800000 ;  /* 0x7f80000000027802 */ /* 0x000fc60000000f00 */
[----:B------:R-:W-:Y:S02]  /*ff10*/  FFMA R0, R3, 0.69314718246459960938, R0 ;  /* 0x3f31721803007823 */ /* 0x000fe40000000000 */
[----:B------:R-:W-:Y:S01]  /*ff20*/  @P0 FFMA R0, R34, R2, +INF ;  /* 0x7f80000022000423 */ /* 0x000fe20000000002 */
[----:B--2---:R-:W-:-:S04]  /*ff30*/  ISETP.GE.AND P0, PT, R4, UR4, PT ;  /* 0x0000000404007c0c */ /* 0x004fc8000bf06270 */
[----:B------:R-:W-:-:S05]  /*ff40*/  FSEL R0, R0, -INF , P1 ;  /* 0xff80000000007808 */ /* 0x000fca0000800000 */
[----:B---3--:R-:W-:-:S04]  /*ff50*/  FFMA R35, R35, UR5, R0 ;  /* 0x0000000523237c23 */ /* 0x008fc80008000000 */
[----:B------:R-:W-:Y:S05]  /*ff60*/  @P0 BRA `(.L_x_232) ;  /* 0x0000000000740947 */ /* 0x000fea0003800000 */
[----:B------:R-:W2:Y:S01]  /*ff70*/  LDCU UR4, c[0x0][0x38c] ;  /* 0x00007180ff0477ac */ /* 0x000ea20008000800 */
[----:B------:R-:W3:Y:S01]  /*ff80*/  LDC.64 R6, c[0x0][0x880] ;  /* 0x00022000ff067b82 */ /* 0x000ee20000000a00 */
[----:B------:R-:W4:Y:S01]  /*ff90*/  LDCU UR5, c[0x0][0x890] ;  /* 0x00011200ff0577ac */ /* 0x000f220008000800 */
[----:B------:R-:W5:Y:S01]  /*ffa0*/  LDCU.64 UR6, c[0x0][0x888] ;  /* 0x00011100ff0677ac */ /* 0x000f620008000a00 */
[----:B--2---:R-:W2:Y:S01]  /*ffb0*/  I2F.U32.RP R2, UR4 ;  /* 0x0000000400027d06 */ /* 0x004ea20008209000 */
[----:B------:R-:W-:Y:S01]  /*ffc0*/  ISETP.NE.U32.AND P0, PT, RZ, UR4, PT ;  /* 0x00000004ff007c0c */ /* 0x000fe2000bf05070 */
[----:B----4-:R-:W-:-:S06]  /*ffd0*/  IMAD R4, R39, UR5, R4 ;  /* 0x0000000527047c24 */ /* 0x010fcc000f8e0204 */
[----:B--2---:R-:W2:Y:S02]  /*ffe0*/  MUFU.RCP R2, R2 ;  /* 0x0000000200027308 */ /* 0x004ea40000001000 */
[----:B--2---:R-:W-:-:S06]  /*fff0*/  IADD3 R2, PT, PT, R2, 0xffffffe, RZ ;  /* 0x0ffffffe02027810 */ /* 0x004fcc0007ffe0ff */
[----:B------:R2:W4:Y:S02]  /*10000*/  F2I.FTZ.U32.TRUNC.NTZ R3, R2 ;  /* 0x0000000200037305 */ /* 0x000524000021f000 */
[----:B--2---:R-:W-:Y:S01]  /*10010*/  HFMA2 R2, -RZ, RZ, 0, 0 ;  /* 0x00000000ff027431 */ /* 0x004fe200000001ff */
[----:B----4-:R-:W-:-:S05]  /*10020*/  IADD3 R0, PT, PT, RZ, -R3, RZ ;  /* 0x80000003ff007210 */ /* 0x010fca0007ffe0ff */
[----:B------:R-:W-:-:S04]  /*10030*/  IMAD R0, R0, UR4, RZ ;  /* 0x0000000400007c24 */ /* 0x000fc8000f8e02ff */
[----:B------:R-:W-:-:S06]  /*10040*/  IMAD.HI.U32 R0, R3, R0, R2 ;  /* 0x0000000003007227 */ /* 0x000fcc00078e0002 */
[----:B-1----:R-:W-:-:S05]  /*10050*/  IMAD.HI.U32 R0, R0, R42, RZ ;  /* 0x0000002a00007227 */ /* 0x002fca00078e00ff */
[----:B------:R-:W-:-:S05]  /*10060*/  IADD3 R2, PT, PT, -R0, RZ, RZ ;  /* 0x000000ff00027210 */ /* 0x000fca0007ffe1ff */
[----:B------:R-:W-:-:S05]  /*10070*/  IMAD R2, R2, UR4, R42 ;  /* 0x0000000402027c24 */ /* 0x000fca000f8e022a */
[----:B------:R-:W-:-:S13]  /*10080*/  ISETP.GE.U32.AND P2, PT, R2, UR4, PT ;  /* 0x0000000402007c0c */ /* 0x000fda000bf46070 */
[----:B------:R-:W-:Y:S02]  /*10090*/  @P2 IADD3 R2, PT, PT, R2, -UR4, RZ ;  /* 0x8000000402022c10 */ /* 0x000fe4000fffe0ff */
[----:B------:R-:W-:Y:S02]  /*100a0*/  @P2 IADD3 R0, PT, PT, R0, 0x1, RZ ;  /* 0x0000000100002810 */ /* 0x000fe40007ffe0ff */
[----:B------:R-:W-:-:S13]  /*100b0*/  ISETP.GE.U32.AND P1, PT, R2, UR4, PT ;  /* 0x0000000402007c0c */ /* 0x000fda000bf26070 */
[----:B------:R-:W-:Y:S02]  /*100c0*/  @P1 IADD3 R0, PT, PT, R0, 0x1, RZ ;  /* 0x0000000100001810 */ /* 0x000fe40007ffe0ff */
[----:B------:R-:W-:-:S04]  /*100d0*/  @!P0 LOP3.LUT R0, RZ, UR4, RZ, 0x33, !PT ;  /* 0x00000004ff008c12 */ /* 0x000fc8000f8e33ff */
[C---:B------:R-:W-:Y:S01]  /*100e0*/  IADD3 R2, PT, PT, -R0.reuse, RZ, RZ ;  /* 0x000000ff00027210 */ /* 0x040fe20007ffe1ff */
[----:B-----5:R-:W-:-:S04]  /*100f0*/  IMAD R0, R0, UR7, R4 ;  /* 0x0000000700007c24 */ /* 0x020fc8000f8e0204 */
[----:B------:R-:W-:-:S04]  /*10100*/  IMAD R2, R2, UR4, R42 ;  /* 0x0000000402027c24 */ /* 0x000fc8000f8e022a */
[----:B------:R-:W-:-:S04]  /*10110*/  IMAD R0, R2, UR6, R0 ;  /* 0x0000000602007c24 */ /* 0x000fc8000f8e0200 */
[----:B---3--:R-:W-:-:S05]  /*10120*/  IMAD.WIDE.U32 R2, R0, 0x4, R6 ;  /* 0x0000000400027825 */ /* 0x008fca00078e0006 */
[----:B------:R2:W-:Y:S02]  /*10130*/  STG.E desc[UR46][R2.64], R35 ;  /* 0x0000002302007986 */ /* 0x0005e4000c10192e */
.L_x_232:
[----:B------:R-:W-:Y:S05]  /*10140*/  BSYNC.RECONVERGENT B0 ;  /* 0x0000000000007941 */ /* 0x000fea0003800200 */
.L_x_231:
[----:B------:R-:W-:Y:S01]  /*10150*/  UISETP.NE.AND UP0, UPT, UR41, URZ, UPT ;  /* 0x000000ff2900728c */ /* 0x000fe2000bf05270 */
[----:B------:R-:W-:-:S08]  /*10160*/  NOP ;  /* 0x0000000000007918 */ /* 0x000fd00000000000 */
[----:B------:R-:W-:Y:S05]  /*10170*/  BRA.U UP0, `(.L_x_233) ;  /* 0x0000000100087547 */ /* 0x000fea000b800000 */
[----:B------:R-:W-:Y:S05]  /*10180*/  BPT.TRAP 0x1 ;  /* 0x000000040000795c */ /* 0x000fea0000300000 */
[----:B------:R-:W-:Y:S05]  /*10190*/  BPT.TRAP 0x1 ;  /* 0x000000040000795c */ /* 0x000fea0000300000 */
.L_x_233:
[----:B------:R-:W-:Y:S01]  /*101a0*/  IADD3 R0, PT, PT, R36, 0x280a0, RZ ;  /* 0x000280a024007810 */ /* 0x000fe20007ffe0ff */
[----:B------:R-:W-:-:S03]  /*101b0*/  UISETP.NE.AND UP0, UPT, UR41, URZ, UPT ;  /* 0x000000ff2900728c */ /* 0x000fc6000bf05270 */
[----:B------:R-:W-:-:S04]  /*101c0*/  PRMT R0, R38, 0x654, R0 ;  /* 0x0000065426007816 */ /* 0x000fc80000000000 */
[----:B-1----:R1:W-:Y:S02]  /*101d0*/  SYNCS.ARRIVE.TRANS64.RED.A1T0 RZ, [R0+URZ], RZ ;  /* 0x000000ff00ff79a7 */ /* 0x0023e400081004ff */
[----:B------:R-:W-:Y:S05]  /*101e0*/  BRA.U UP0, `(.L_x_234) ;  /* 0x0000000100047547 */ /* 0x000fea000b800000 */
[----:B------:R-:W-:Y:S05]  /*101f0*/  BPT.TRAP 0x1 ;  /* 0x000000040000795c */ /* 0x000fea0000300000 */
.L_x_234:
[----:B------:R3:W-:Y:S01]  /*10200*/  SYNCS.ARRIVE.TRANS64.A1T0 RZ, [R36+URZ+0x280b0], RZ ;  /* 0x0280b0ff24ff79a7 */ /* 0x0007e200081000ff */
[----:B------:R-:W-:-:S09]  /*10210*/  UISETP.NE.AND UP0, UPT, UR44, URZ, UPT ;  /* 0x000000ff2c00728c */ /* 0x000fd2000bf05270 */
[----:B------:R-:W-:Y:S05]  /*10220*/  BRA.U !UP0, `(.L_x_235) ;  /* 0x0000000108047547 */ /* 0x000fea000b800000 */
[----:B------:R-:W-:Y:S05]  /*10230*/  BPT.TRAP 0x1 ;  /* 0x000000040000795c */ /* 0x000fea0000300000 */
.L_x_235:
[----:B-1----:R-:W-:Y:S01]  /*10240*/  IMAD.U32 R0, RZ, RZ, UR45 ;  /* 0x0000002dff007e24 */ /* 0x002fe2000f8e00ff */
[----:B--2-4-:R-:W-:-:S04]  /*10250*/  SHF.R.U32.HI R2, RZ, 0x15, R71 ;  /* 0x00000015ff027819 */ /* 0x014fc80000011647 */
[----:B------:R-:W-:Y:S02]  /*10260*/  SHF.L.U32 R0, R0, 0x1f, RZ ;  /* 0x0000001f00007819 */ /* 0x000fe400000006ff */
[----:B------:R-:W-:Y:S02]  /*10270*/  ISETP.NE.AND P0, PT, R37, R2, PT ;  /* 0x000000022500720c */ /* 0x000fe40003f05270 */
[----:B------:R-:W1:Y:S02]  /*10280*/  SYNCS.PHASECHK.TRANS64.TRYWAIT P1, [R36+URZ+0x28080], R0 ;  /* 0x02808000240075a7 */ /* 0x000e6400080211ff */
[----:B-1----:R-:W-:Y:S09]  /*10290*/  @!P1 BRA `(.L_x_236) ;  /* 0x000000bc008c9947 */ /* 0x002ff20003800000 */
.L_x_418:
[----:B------:R-:W-:Y:S05]  /*102a0*/  @!P0 BRA `(.L_x_237) ;  /* 0x0000000000408947 */ /* 0x000fea0003800000 */
[----:B------:R-:W-:Y:S01]  /*102b0*/  MOV R2, 0x8 ;  /* 0x0000000800027802 */ /* 0x000fe20000000f00 */
[----:B------:R-:W2:Y:S01]  /*102c0*/  LDCU.64 UR8, c[0x4][0xb0] ;  /* 0x01001600ff0877ac */ /* 0x000ea20008000a00 */
[----:B------:R-:W-:Y:S02]  /*102d0*/  HFMA2 R12, -RZ, RZ, 0, 5.9604644775390625e-08 ;  /* 0x00000001ff0c7431 */ /* 0x000fe400000001ff */
[----:B------:R-:W-:Y:S01]  /*102e0*/  IMAD.MOV.U32 R8, RZ, RZ, 0x192 ;  /* 0x00000192ff087424 */ /* 0x000fe200078e00ff */
[----:B------:R-:W4:Y:S01]  /*102f0*/  LDCU.64 UR6, c[0x4][0xb8] ;  /* 0x01001700ff0677ac */ /* 0x000f220008000a00 */
[----:B------:R-:W1:Y:S01]  /*10300*/  LDC.64 R2, c[0x4][R2] ;  /* 0x0100000002027b82 */ /* 0x000e620000000a00 */
[----:B------:R-:W-:Y:S01]  /*10310*/  IMAD.MOV.U32 R13, RZ, RZ, RZ ;  /* 0x000000ffff0d7224 */ /* 0x000fe200078e00ff */
[----:B------:R-:W5:Y:S01]  /*10320*/  LDCU.64 UR4, c[0x4][0x28] ;  /* 0x01000500ff0477ac */ /* 0x000f620008000a00 */
[----:B--2---:R-:W-:Y:S01]  /*10330*/  IMAD.U32 R4, RZ, RZ, UR8 ;  /* 0x00000008ff047e24 */ /* 0x004fe2000f8e00ff */
[----:B------:R-:W-:Y:S01]  /*10340*/  MOV R5, UR9 ;  /* 0x0000000900057c02 */ /* 0x000fe20008000f00 */
[----:B----4-:R-:W-:Y:S01]  /*10350*/  IMAD.U32 R6, RZ, RZ, UR6 ;  /* 0x00000006ff067e24 */ /* 0x010fe2000f8e00ff */
[----:B------:R-:W-:Y:S01]  /*10360*/  MOV R7, UR7 ;  /* 0x0000000700077c02 */ /* 0x000fe20008000f00 */
[----:B-----5:R-:W-:Y:S01]  /*10370*/  IMAD.U32 R10, RZ, RZ, UR4 ;  /* 0x00000004ff0a7e24 */ /* 0x020fe2000f8e00ff */
[----:B------:R-:W-:-:S02]  /*10380*/  MOV R11, UR5 ;  /* 0x00000005000b7c02 */ /* 0x000fc40008000f00 */
[----:B------:R-:W-:-:S07]  /*10390*/  LEPC R20, `(.L_x_237) ;  /* 0x000000001014794e */ /* 0x000fce0000000000 */
[----:B-1-3--:R-:W-:Y:S05]  /*103a0*/  CALL.ABS.NOINC R2 ;  /* 0x0000000002007343 */ /* 0x00afea0003c00000 */
.L_x_237:
[----:B------:R-:W-:Y:S05]  /*103b0*/  WARPSYNC.ALL ;  /* 0x0000000000007948 */ /* 0x000fea0003800000 */
[----:B------:R-:W-:Y:S01]  /*103c0*/  R2UR UR4, R71 ;  /* 0x00000000470472ca */ /* 0x000fe200000e0000 */
[----:B------:R-:W-:-:S12]  /*103d0*/  UISETP.NE.AND UP0, UPT, UR44, URZ, UPT ;  /* 0x000000ff2c00728c */ /* 0x000fd8000bf05270 */
[----:B------:R-:W2:Y:S02]  /*103e0*/  LDTM.x2 R34, tmem[UR4] ;  /* 0x00000004002279ee */ /* 0x000ea400080c0000 */
[----:B--2---:R-:W-:Y:S05]  /*103f0*/  BRA.U !UP0, `(.L_x_238) ;  /* 0x0000000108047547 */ /* 0x004fea000b800000 */
[----:B------:R-:W-:Y:S05]  /*10400*/  BPT.TRAP 0x1 ;  /* 0x000000040000795c */ /* 0x000fea0000300000 */
.L_x_238:
[----:B-1----:R-:W-:Y:S01]  /*10410*/  PRMT R0, R38, 0x654, R27 ;  /* 0x0000065426007816 */ /* 0x002fe2000000001b */
[----:B------:R-:W-:-:S03]  /*10420*/  UISETP.NE.AND UP0, UPT, UR41, URZ, UPT ;  /* 0x000000ff2900728c */ /* 0x000fc6000bf05270 */
[----:B------:R1:W-:Y:S06]  /*10430*/  SYNCS.ARRIVE.TRANS64.RED.A1T0 RZ, [R0+URZ], RZ ;  /* 0x000000ff00ff79a7 */ /* 0x0003ec00081004ff */
[----:B------:R-:W-:Y:S05]  /*10440*/  BRA.U UP0, `(.L_x_239) ;  /* 0x0000000100047547 */ /* 0x000fea000b800000 */
[----:B------:R-:W-:Y:S05]  /*10450*/  BPT.TRAP 0x1 ;  /* 0x000000040000795c */ /* 0x000fea0000300000 */
.L_x_239:
[----:B-1----:R-:W-:-:S04]  /*10460*/  MOV R0, UR38 ;  /* 0x0000002600007c02 */ /* 0x002fc80008000f00 */
[----:B------:R-:W-:-:S04]  /*10470*/  SHF.L.U32 R0, R0, 0x1f, RZ ;  /* 0x0000001f00007819 */ /* 0x000fc800000006ff */
[----:B------:R-:W1:Y:S02]  /*10480*/  SYNCS.PHASECHK.TRANS64.TRYWAIT P0, [R36+URZ+0x28098], R0 ;  /* 0x02809800240075a7 */ /* 0x000e6400080011ff */
[----:B-1----:R-:W-:Y:S05]  /*10490*/  @!P0 BRA `(.L_x_240) ;  /* 0x000000bc00208947 */ /* 0x002fea0003800000 */
.L_x_419:
[----:B------:R-:W-:-:S09]  /*104a0*/  UISETP.NE.AND UP0, UPT, UR41, URZ, UPT ;  /* 0x000000ff2900728c */ /* 0x000fd2000bf05270 */
[----:B------:R-:W-:Y:S05]  /*104b0*/  BRA.U UP0, `(.L_x_241) ;  /* 0x0000000100047547 */ /* 0x000fea000b800000 */
[----:B------:R-:W-:Y:S05]  /*104c0*/  BPT.TRAP 0x1 ;  /* 0x000000040000795c */ /* 0x000fea0000300000 */
.L_x_241:
[----:B------:R-:W-:Y:S01]  /*104d0*/  MOV R2, 0x1 ;  /* 0x0000000100027802 */ /* 0x000fe20000000f00 */
[----:B-1----:R1:W2:Y:S03]  /*104e0*/  MUFU.RCP R0, R34 ;  /* 0x0000002200007308 */ /* 0x0022a60000001000 */
[----:B------:R-:W-:-:S04]  /*104f0*/  SHF.L.U32 R2, R2, 0x1f, RZ ;  /* 0x0000001f02027819 */ /* 0x000fc800000006ff */
[----:B------:R-:W4:Y:S02]  /*10500*/  SYNCS.PHASECHK.TRANS64.TRYWAIT P0, [R36+URZ+0x280c8], R2 ;  /* 0x0280c802240075a7 */ /* 0x000f2400080011ff */
[----:B-12-4-:R-:W-:Y:S05]  /*10510*/  @!P0 BRA `(.L_x_242) ;  /* 0x000000bc00148947 */ /* 0x016fea0003800000 */
.L_x_420:
[----:B------:R-:W2:Y:S01]  /*10520*/  LDCU UR4, c[0x0][0x708] ;  /* 0x0000e100ff0477ac */ /* 0x000ea20008000800 */
[----:B-1----:R-:W-:Y:S01]  /*10530*/  FFMA R2, -R34, R0, 1 ;  /* 0x3f80000022027423 */ /* 0x002fe20000000100 */
[----:B------:R-:W-:Y:S03]  /*10540*/  BSSY.RECONVERGENT B2, `(.L_x_243) ;  /* 0x000000c000027945 */ /* 0x000fe60003800200 */
[----:B------:R-:W-:Y:S01]  /*10550*/  FFMA R0, R0, R2, R0 ;  /* 0x0000000200007223 */ /* 0x000fe20000000000 */
[----:B--2---:R-:W-:-:S03]  /*10560*/  MOV R2, UR4 ;  /* 0x0000000400027c02 */ /* 0x004fc60008000f00 */
[----:B------:R-:W-:Y:S01]  /*10570*/  FFMA R22, R0, UR4, RZ ;  /* 0x0000000400167c23 */ /* 0x000fe200080000ff */
[----:B------:R1:W2:Y:S03]  /*10580*/  FCHK P0, R2, R34 ;  /* 0x0000002202007302 */ /* 0x0002a60000000000 */
[----:B-1----:R-:W-:-:S04]  /*10590*/  FFMA R2, -R34, R22, UR4 ;  /* 0x0000000422027e23 */ /* 0x002fc80008000116 */
[----:B------:R-:W-:Y:S01]  /*105a0*/  FFMA R22, R0, R2, R22 ;  /* 0x0000000200167223 */ /* 0x000fe20000000016 */
[----:B--2---:R-:W-:Y:S06]  /*105b0*/  @!P0 BRA `(.L_x_244) ;  /* 0x0000000000108947 */ /* 0x004fec0003800000 */
[----:B------:R-:W-:Y:S02]  /*105c0*/  MOV R0, R34 ;  /* 0x0000002200007202 */ /* 0x000fe40000000f00 */
[----:B------:R-:W-:Y:S02]  /*105d0*/  MOV R8, 0x105f0 ;  /* 0x000105f000087802 */ /* 0x000fe40000000f00 */
[----:B---3--:R-:W-:Y:S05]  /*105e0*/  CALL.REL.NOINC `($__internal_3_$__cuda_sm3x_div_rn_noftz_f32_slowpath) ;  /* 0x000000c400287944 */ /* 0x008fea0003c00000 */
[----:B------:R-:W-:Y:S02]  /*105f0*/  MOV R22, R0 ;  /* 0x0000000000167202 */ /* 0x000fe40000000f00 */
.L_x_244:
[----:B------:R-:W-:Y:S05]  /*10600*/  BSYNC.RECONVERGENT B2 ;  /* 0x0000000000027941 */ /* 0x000fea0003800200 */
.L_x_243:
[----:B------:R-:W-:-:S05]  /*10610*/  VIADD R0, R23, 0x180 ;  /* 0x0000018017007836 */ /* 0x000fca0000000000 */
[----:B------:R-:W-:-:S04]  /*10620*/  SHF.R.U32.HI R0, RZ, 0x15, R0 ;  /* 0x00000015ff007819 */ /* 0x000fc80000011600 */
[----:B------:R-:W-:-:S13]  /*10630*/  ISETP.NE.AND P0, PT, R37, R0, PT ;  /* 0x000000002500720c */ /* 0x000fda0003f05270 */
[----:B------:R-:W-:Y:S05]  /*10640*/  @!P0 BRA `(.L_x_245) ;  /* 0x0000000000408947 */ /* 0x000fea0003800000 */
[----:B------:R-:W-:Y:S01]  /*10650*/  MOV R2, 0x8 ;  /* 0x0000000800027802 */ /* 0x000fe20000000f00 */
        /* <DEDUP_REMOVED lines=15> */
.L_x_245:
[----:B------:R-:W-:Y:S05]  /*10750*/  WARPSYNC.ALL ;  /* 0x0000000000007948 */ /* 0x000fea0003800000 */
[----:B------:R-:W-:Y:S02]  /*10760*/  R2UR UR4, R23 ;  /* 0x00000000170472ca */ /* 0x000fe400000e0000 */
[C---:B------:R-:W-:Y:S02]  /*10770*/  IADD3 R2, P1, PT, R26.reuse, 0x8000, RZ ;  /* 0x000080001a027810 */ /* 0x040fe40007f3e0ff */
        /* <DEDUP_REMOVED lines=46> */
.L_x_246:
        /* <DEDUP_REMOVED lines=49> */
.L_x_247:
        /* <DEDUP_REMOVED lines=49> */
.L_x_248:
        /* <DEDUP_REMOVED lines=49> */
.L_x_249:
        /* <DEDUP_REMOVED lines=49> */
.L_x_250:
        /* <DEDUP_REMOVED lines=49> */
.L_x_251:
        /* <DEDUP_REMOVED lines=49> */
.L_x_252:
[----:B------:R-:W2:Y:S01]  /*11cc0*/  LDCU.64 UR4, c[0x0][0x880] ;  /* 0x00011000ff0477ac */ /* 0x000ea20008000a00 */
[C---:B------:R-:W-:Y:S02]  /*11cd0*/  IADD3 R0, P2, PT, R26.reuse, 0x8460, RZ ;  /* 0x000084601a007810 */ /* 0x040fe40007f5e0ff */
[----:B------:R-:W-:-:S05]  /*11ce0*/  IADD3 R26, P1, PT, R26, 0x8470, RZ ;  /* 0x000084701a1a7810 */ /* 0x000fca0007f3e0ff */
[----:B-1----:R-:W-:-:S05]  /*11cf0*/  IMAD.X R3, RZ, RZ, R25, P1 ;  /* 0x000000ffff037224 */ /* 0x002fca00008e0619 */
[----:B------:R-:W-:-:S04]  /*11d00*/  SHF.R.U64 R2, R26, 0x3, R3 ;  /* 0x000000031a027819 */ /* 0x000fc80000001203 */
[----:B------:R-:W-:Y:S02]  /*11d10*/  LOP3.LUT R2, R26, 0x70, R2, 0x78, !PT ;  /* 0x000000701a027812 */ /* 0x000fe400078e7802 */
[----:B--2---:R-:W-:-:S04]  /*11d20*/  ISETP.NE.U32.AND P0, PT, RZ, UR4, PT ;  /* 0x00000004ff007c0c */ /* 0x004fc8000bf05070 */
[----:B------:R-:W-:Y:S01]  /*11d30*/  ISETP.NE.AND.EX P0, PT, RZ, UR5, PT, P0 ;  /* 0x00000005ff007c0c */ /* 0x000fe2000bf05300 */
[----:B------:R-:W-:Y:S05]  /*11d40*/  WARPSYNC.ALL ;  /* 0x0000000000007948 */ /* 0x000fea0003800000 */
[----:B------:R-:W-:-:S13]  /*11d50*/  R2UR UR4, R23 ;  /* 0x00000000170472ca */ /* 0x000fda00000e0000 */
[----:B------:R-:W1:Y:S02]  /*11d60*/  LDTM.x16 R4, tmem[UR4+0x1f0] ;  /* 0x0001f004000479ee */ /* 0x000e640008240000 */
[C---:B-1----:R-:W-:Y:S02]  /*11d70*/  FMUL2 R30, R22.reuse.F32, R4.F32x2.HI_LO ;  /* 0x00000004161e724a */ /* 0x042fe40000040000 */
[----:B------:R-:W-:Y:S02]  /*11d80*/  IMAD.X R5, RZ, RZ, R25, P2 ;  /* 0x000000ffff057224 */ /* 0x000fe400010e0619 */
[C---:B------:R-:W-:Y:S02]  /*11d90*/  FMUL2 R20, R22.reuse.F32, R8.F32x2.HI_LO ;  /* 0x000000081614724a */ /* 0x040fe40000040000 */
[C---:B------:R-:W-:Y:S02]  /*11da0*/  FMUL2 R28, R22.reuse.F32, R6.F32x2.HI_LO ;  /* 0x00000006161c724a */ /* 0x040fe40000040000 */
[----:B------:R-:W-:Y:S01]  /*11db0*/  FMUL2 R10, R22.F32, R10.F32x2.HI_LO ;  /* 0x0000000a160a724a */ /* 0x000fe20000040000 */
[----:B------:R-:W-:Y:S01]  /*11dc0*/  SHF.R.U64 R4, R0, 0x3, R5 ;  /* 0x0000000300047819 */ /* 0x000fe20000001205 */
[C---:B------:R-:W-:Y:S01]  /*11dd0*/  FMUL2 R8, R22.reuse.F32, R12.F32x2.HI_LO ;  /* 0x0000000c1608724a */ /* 0x040fe20000040000 */
[----:B------:R-:W-:Y:S01]  /*11de0*/  F2FP.F16.F32.PACK_AB R12, R31, R30 ;  /* 0x0000001e1f0c723e */ /* 0x000fe200000000ff */
[----:B------:R-:W-:Y:S01]  /*11df0*/  FMUL2 R6, R22.F32, R14.F32x2.HI_LO ;  /* 0x0000000e1606724a */ /* 0x000fe20000040000 */
[----:B------:R-:W-:Y:S01]  /*11e00*/  LOP3.LUT R4, R0, 0x70, R4, 0x78, !PT ;  /* 0x0000007000047812 */ /* 0x000fe200078e7804 */
[C---:B------:R-:W-:Y:S01]  /*11e10*/  FMUL2 R16, R22.reuse.F32, R16.F32x2.HI_LO ;  /* 0x000000101610724a */ /* 0x040fe20000040000 */
[----:B------:R-:W-:Y:S01]  /*11e20*/  F2FP.F16.F32.PACK_AB R13, R29, R28 ;  /* 0x0000001c1d0d723e */ /* 0x000fe200000000ff */
[----:B------:R-:W-:Y:S01]  /*11e30*/  FMUL2 R18, R22.F32, R18.F32x2.HI_LO ;  /* 0x000000121612724a */ /* 0x000fe20000040000 */
[----:B------:R-:W-:-:S02]  /*11e40*/  F2FP.F16.F32.PACK_AB R14, R21, R20 ;  /* 0x00000014150e723e */ /* 0x000fc400000000ff */
[----:B------:R-:W-:Y:S02]  /*11e50*/  F2FP.F16.F32.PACK_AB R15, R11, R10 ;  /* 0x0000000a0b0f723e */ /* 0x000fe400000000ff */
[----:B------:R-:W-:Y:S02]  /*11e60*/  F2FP.F16.F32.PACK_AB R8, R9, R8 ;  /* 0x000000080908723e */ /* 0x000fe400000000ff */
[----:B------:R-:W-:Y:S01]  /*11e70*/  F2FP.F16.F32.PACK_AB R9, R7, R6 ;  /* 0x000000060709723e */ /* 0x000fe200000000ff */
[----:B------:R1:W-:Y:S01]  /*11e80*/  ST.E.128 desc[UR46][R4.64], R12 ;  /* 0x0000000c04007985 */ /* 0x0003e2000c101d2e */
[----:B------:R-:W-:Y:S02]  /*11e90*/  F2FP.F16.F32.PACK_AB R10, R17, R16 ;  /* 0x00000010110a723e */ /* 0x000fe400000000ff */
[----:B------:R-:W-:-:S05]  /*11ea0*/  F2FP.F16.F32.PACK_AB R11, R19, R18 ;  /* 0x00000012130b723e */ /* 0x000fca00000000ff */
[----:B------:R1:W-:Y:S01]  /*11eb0*/  ST.E.128 desc[UR46][R2.64], R8 ;  /* 0x0000000802007985 */ /* 0x0003e2000c101d2e */
[----:B------:R-:W-:Y:S01]  /*11ec0*/  @!PT LDS RZ, [RZ] ;  /* 0x00000000fffff984 */ /* 0x000fe20000000800 */
[----:B------:R-:W-:Y:S01]  /*11ed0*/  @!PT LDS RZ, [RZ] ;  /* 0x00000000fffff984 */ /* 0x000fe20000000800 */
[----:B------:R-:W-:Y:S01]  /*11ee0*/  @!PT LDS RZ, [RZ] ;  /* 0x00000000fffff984 */ /* 0x000fe20000000800 */
[----:B------:R-:W-:Y:S01]  /*11ef0*/  @!PT LDS RZ, [RZ] ;  /* 0x00000000fffff984 */ /* 0x000fe20000000800 */
[----:B------:R2:W-:Y:S06]  /*11f00*/  MEMBAR.ALL.CTA ;  /* 0x0000000000007992 */ /* 0x0005ec0000008000 */
[----:B--2---:R-:W2:Y:S01]  /*11f10*/  FENCE.VIEW.ASYNC.S ;  /* 0x00000000000073c6 */ /* 0x004ea20000000000 */
[----:B------:R-:W-:Y:S05]  /*11f20*/  @!P0 BRA `(.L_x_253) ;  /* 0x0000000400008947 */ /* 0x000fea0003800000 */
[C---:B------:R-:W-:Y:S01]  /*11f30*/  FSETP.GEU.AND P0, PT, R34.reuse, 1.175494350822287508e-38, PT ;  /* 0x008000002200780b */ /* 0x040fe20003f0e000 */
[----:B------:R-:W4:Y:S01]  /*11f40*/  LDCU UR4, c[0x0][0x380] ;  /* 0x00007000ff0477ac */ /* 0x000f220008000800 */
[----:B-1----:R-:W-:Y:S01]  /*11f50*/  MOV R3, 0x3e055027 ;  /* 0x3e05502700037802 */ /* 0x002fe20000000f00 */
[----:B------:R-:W-:Y:S01]  /*11f60*/  BSSY.RECONVERGENT B0, `(.L_x_253) ;  /* 0x000003c000007945 */ /* 0x000fe20003800200 */
[----:B------:R-:W-:Y:S01]  /*11f70*/  FSEL R5, RZ, -23, P0 ;  /* 0xc1b80000ff057808 */ /* 0x000fe20000000000 */
[----:B------:R-:W1:Y:S08]  /*11f80*/  LDCU UR5, c[0x0][0x700] ;  /* 0x0000e000ff0577ac */ /* 0x000e700008000800 */
        /* <DEDUP_REMOVED lines=20> */
[----:B------:R-:W-:Y:S02]  /*120d0*/  MOV R2, 0x7f800000 ;  /* 0x7f80000000027802 */ /* 0x000fe40000000f00 */
[----:B------:R-:W-:Y:S01]  /*120e0*/  IADD3 R4, PT, PT, R4, 0x80, RZ ;  /* 0x0000008004047810 */ /* 0x000fe20007ffe0ff */
[----:B------:R-:W-:Y:S02]  /*120f0*/  FFMA R0, R3, 0.69314718246459960938, R0 ;  /* 0x3f31721803007823 */ /* 0x000fe40000000000 */
[----:B------:R-:W-:Y:S01]  /*12100*/  @P0 FFMA R0, R34, R2, +INF ;  /* 0x7f80000022000423 */ /* 0x000fe20000000002 */
[----:B----4-:R-:W-:-:S04]  /*12110*/  ISETP.GE.AND P0, PT, R4, UR4, PT ;  /* 0x0000000404007c0c */ /* 0x010fc8000bf06270 */
[----:B------:R-:W-:-:S05]  /*12120*/  FSEL R0, R0, -INF , P1 ;  /* 0xff80000000007808 */ /* 0x000fca0000800000 */
[----:B-1----:R-:W-:-:S04]  /*12130*/  FFMA R35, R35, UR5, R0 ;  /* 0x0000000523237c23 */ /* 0x002fc80008000000 */
[----:B------:R-:W-:Y:S05]  /*12140*/  @P0 BRA `(.L_x_254) ;  /* 0x0000000000740947 */ /* 0x000fea0003800000 */
[----:B------:R-:W1:Y:S01]  /*12150*/  LDCU UR4, c[0x0][0x38c] ;  /* 0x00007180ff0477ac */ /* 0x000e620008000800 */
[----:B------:R-:W4:Y:S01]  /*12160*/  LDC.64 R6, c[0x0][0x880] ;  /* 0x00022000ff067b82 */ /* 0x000f220000000a00 */
[----:B------:R-:W5:Y:S01]  /*12170*/  LDCU UR5, c[0x0][0x890] ;  /* 0x00011200ff0577ac */ /* 0x000f620008000800 */
[----:B------:R-:W2:Y:S01]  /*12180*/  LDCU.64 UR6, c[0x0][0x888] ;  /* 0x00011100ff0677ac */ /* 0x000ea20008000a00 */
[----:B-1----:R-:W1:Y:S01]  /*12190*/  I2F.U32.RP R2, UR4 ;  /* 0x0000000400027d06 */ /* 0x002e620008209000 */
[----:B------:R-:W-:Y:S01]  /*121a0*/  ISETP.NE.U32.AND P0, PT, RZ, UR4, PT ;  /* 0x00000004ff007c0c */ /* 0x000fe2000bf05070 */
[----:B-----5:R-:W-:-:S06]  /*121b0*/  IMAD R4, R39, UR5, R4 ;  /* 0x0000000527047c24 */ /* 0x020fcc000f8e0204 */
[----:B-1----:R-:W1:Y:S02]  /*121c0*/  MUFU.RCP R2, R2 ;  /* 0x0000000200027308 */ /* 0x002e640000001000 */
[----:B-1----:R-:W-:-:S06]  /*121d0*/  IADD3 R2, PT, PT, R2, 0xffffffe, RZ ;  /* 0x0ffffffe02027810 */ /* 0x002fcc0007ffe0ff */
[----:B------:R1:W5:Y:S02]  /*121e0*/  F2I.FTZ.U32.TRUNC.NTZ R3, R2 ;  /* 0x0000000200037305 */ /* 0x000364000021f000 */
[----:B-1----:R-:W-:Y:S01]  /*121f0*/  HFMA2 R2, -RZ, RZ, 0, 0 ;  /* 0x00000000ff027431 */ /* 0x002fe200000001ff */
[----:B-----5:R-:W-:-:S05]  /*12200*/  IADD3 R0, PT, PT, RZ, -R3, RZ ;  /* 0x80000003ff007210 */ /* 0x020fca0007ffe0ff */
[----:B------:R-:W-:-:S04]  /*12210*/  IMAD R0, R0, UR4, RZ ;  /* 0x0000000400007c24 */ /* 0x000fc8000f8e02ff */
[----:B------:R-:W-:-:S06]  /*12220*/  IMAD.HI.U32 R0, R3, R0, R2 ;  /* 0x0000000003007227 */ /* 0x000fcc00078e0002 */
[----:B------:R-:W-:-:S05]  /*12230*/  IMAD.HI.U32 R0, R0, R42, RZ ;  /* 0x0000002a00007227 */ /* 0x000fca00078e00ff */
        /* <DEDUP_REMOVED lines=9> */
[----:B--2---:R-:W-:-:S04]  /*122d0*/  IMAD R0, R0, UR7, R4 ;  /* 0x0000000700007c24 */ /* 0x004fc8000f8e0204 */
[----:B------:R-:W-:-:S04]  /*122e0*/  IMAD R2, R2, UR4, R42 ;  /* 0x0000000402027c24 */ /* 0x000fc8000f8e022a */
[----:B------:R-:W-:-:S04]  /*122f0*/  IMAD R0, R2, UR6, R0 ;  /* 0x0000000602007c24 */ /* 0x000fc8000f8e0200 */
[----:B----4-:R-:W-:-:S05]  /*12300*/  IMAD.WIDE.U32 R2, R0, 0x4, R6 ;  /* 0x0000000400027825 */ /* 0x010fca00078e0006 */
[----:B------:R1:W-:Y:S02]  /*12310*/  STG.E desc[UR46][R2.64], R35 ;  /* 0x0000002302007986 */ /* 0x0003e4000c10192e */
.L_x_254:
[----:B------:R-:W-:Y:S05]  /*12320*/  BSYNC.RECONVERGENT B0 ;  /* 0x0000000000007941 */ /* 0x000fea0003800200 */
.L_x_253:
[----:B------:R-:W-:Y:S01]  /*12330*/  UISETP.NE.AND UP0, UPT, UR41, URZ, UPT ;  /* 0x000000ff2900728c */ /* 0x000fe2000bf05270 */
[----:B------:R-:W-:-:S08]  /*12340*/  NOP ;  /* 0x0000000000007918 */ /* 0x000fd00000000000 */
[----:B------:R-:W-:Y:S05]  /*12350*/  BRA.U UP0, `(.L_x_255) ;  /* 0x0000000100087547 */ /* 0x000fea000b800000 */
[----:B------:R-:W-:Y:S05]  /*12360*/  BPT.TRAP 0x1 ;  /* 0x000000040000795c */ /* 0x000fea0000300000 */
[----:B------:R-:W-:Y:S05]  /*12370*/  BPT.TRAP 0x1 ;  /* 0x000000040000795c */ /* 0x000fea0000300000 */
.L_x_255:
[----:B------:R-:W-:Y:S01]  /*12380*/  IADD3 R0, PT, PT, R36, 0x280a8, RZ ;  /* 0x000280a824007810 */ /* 0x000fe20007ffe0ff */
[----:B------:R-:W-:-:S03]  /*12390*/  UISETP.NE.AND UP0, UPT, UR41, URZ, UPT ;  /* 0x000000ff2900728c */ /* 0x000fc6000bf05270 */
[----:B------:R-:W-:-:S04]  /*123a0*/  PRMT R0, R38, 0x654, R0 ;  /* 0x0000065426007816 */ /* 0x000fc80000000000 */
[----:B--2---:R2:W-:Y:S02]  /*123b0*/  SYNCS.ARRIVE.TRANS64.RED.A1T0 RZ, [R0+URZ], RZ ;  /* 0x000000ff00ff79a7 */ /* 0x0045e400081004ff */
[----:B------:R-:W-:Y:S05]  /*123c0*/  BRA.U UP0, `(.L_x_256) ;  /* 0x0000000100047547 */ /* 0x000fea000b800000 */
[----:B------:R-:W-:Y:S05]  /*123d0*/  BPT.TRAP 0x1 ;  /* 0x000000040000795c */ /* 0x000fea0000300000 */
.L_x_256:
[----:B------:R-:W-:Y:S01]  /*123e0*/  SYNCS.ARRIVE.TRANS64.A1T0 RZ, [R36+URZ+0x280b8], RZ ;  /* 0x0280b8ff24ff79a7 */ /* 0x000fe200081000ff */
[----:B------:R-:W-:Y:S05]  /*123f0*/  EXIT ;  /* 0x000000000000794d */ /* 0x000fea0003800000 */
.L_x_27:
[----:B------:R-:W-:-:S08]  /*12400*/  NOP ;  /* 0x0000000000007918 */ /* 0x000fd00000000000 */
[----:B------:R-:W1:Y:S02]  /*12410*/  USETMAXREG.TRY_ALLOC.CTAPOOL UP0, 0xc0 ;  /* 0x000000c0000079c8 */ /* 0x000e640008000600 */
[----:B-1----:R-:W-:Y:S05]  /*12420*/  BRA.U !UP0, `(.L_x_27) ;  /* 0xfffffffd08f47547 */ /* 0x002fea000b83ffff */
[----:B------:R-:W1:Y:S01]  /*12430*/  S2UR UR4, SR_CTAID.X ;  /* 0x00000000000479c3 */ /* 0x000e620000002500 */
[----:B------:R-:W2:Y:S02]  /*12440*/  LDCU.64 UR6, c[0x0][0x380] ;  /* 0x00007000ff0677ac */ /* 0x000ea40008000a00 */
[----:B--2---:R-:W-:Y:S02]  /*12450*/  UISETP.NE.AND UP0, UPT, UR7, URZ, UPT ;  /* 0x000000ff0700728c */ /* 0x004fe4000bf05270 */
[----:B-1----:R-:W-:-:S04]  /*12460*/  USHF.L.U32 UR4, UR4, 0x8, URZ ;  /* 0x0000000804047899 */ /* 0x002fc800080006ff */
[----:B------:R-:W-:-:S06]  /*12470*/  UISETP.GE.U32.OR UP0, UPT, UR4, UR6, !UP0 ;  /* 0x000000060400728c */ /* 0x000fcc000c706470 */
[----:B------:R-:W-:-:S13]  /*12480*/  PLOP3.LUT P0, PT, PT, PT, UP0, 0x80, 0x8 ;  /* 0x000000000008781c */ /* 0x000fda0003f0f008 */
[----:B------:R-:W-:Y:S05]  /*12490*/  @P0 EXIT ;  /* 0x000000000000094d */ /* 0x000fea0003800000 */
[----:B------:R-:W-:-:S04]  /*124a0*/  UISETP.NE.AND UP0, UPT, UR39, URZ, UPT ;  /* 0x000000ff2700728c */ /* 0x000fc8000bf05270 */
[----:B------:R-:W-:-:S04]  /*124b0*/  USEL UR4, UR10, UR5, UP0 ;  /* 0x000000050a047287 */ /* 0x000fc80008000000 */
[----:B------:R-:W-:-:S04]  /*124c0*/  ULOP3.LUT UR46, UR4, 0x1, URZ, 0xc0, !UPT ;  /* 0x00000001042e7892 */ /* 0x000fc8000f8ec0ff */
[----:B------:R-:W-:-:S09]  /*124d0*/  UISETP.NE.U32.AND UP0, UPT, UR46, 0x1, UPT ;  /* 0x000000012e00788c */ /* 0x000fd2000bf05070 */
[----:B------:R-:W-:Y:S05]  /*124e0*/  BRA.U !UP0, `(.L_x_257) ;  /* 0x0000000108047547 */ /* 0x000fea000b800000 */
[----:B------:R-:W-:Y:S05]  /*124f0*/  BPT.TRAP 0x1 ;  /* 0x000000040000795c */ /* 0x000fea0000300000 */
.L_x_257:
[----:B------:R-:W1:Y:S01]  /*12500*/  S2UR UR4, SR_CgaCtaId ;  /* 0x00000000000479c3 */ /* 0x000e620000008800 */
[----:B------:R-:W-:Y:S01]  /*12510*/  UISETP.NE.AND UP0, UPT, UR39, URZ, UPT ;  /* 0x000000ff2700728c */ /* 0x000fe2000bf05270 */
[----:B------:R-:W-:Y:S01]  /*12520*/  MOV R2, 0x1 ;  /* 0x0000000100027802 */ /* 0x000fe20000000f00 */
[----:B------:R-:W-:-:S03]  /*12530*/  UMOV UR5, 0x400 ;  /* 0x0000040000057882 */ /* 0x000fc60000000000 */
[----:B------:R-:W-:Y:S01]  /*12540*/  SHF.L.U32 R2, R2, 0x1f, RZ ;  /* 0x0000001f02027819 */ /* 0x000fe200000006ff */
[----:B-1----:R-:W-:-:S04]  /*12550*/  ULEA UR4, UR4, UR5, 0x18 ;  /* 0x0000000504047291 */ /* 0x002fc8000f8ec0ff */
[----:B------:R-:W-:Y:S02]  /*12560*/  UIADD3 UR5, UPT, UPT, UR4, 0x28078, URZ ;  /* 0x0002807804057890 */ /* 0x000fe4000fffe0ff */
[----:B------:R-:W-:-:S09]  /*12570*/  @!UP0 UIADD3 UR5, UPT, UPT, UR4, 0x28088, URZ ;  /* 0x0002808804058890 */ /* 0x000fd2000fffe0ff */
[----:B------:R-:W1:Y:S02]  /*12580*/  SYNCS.PHASECHK.TRANS64.TRYWAIT P0, [UR5], R2 ;  /* 0x00000002ff0075a7 */ /* 0x000e640008001105 */
[----:B-1----:R-:W-:Y:S05]  /*12590*/  @!P0 BRA `(.L_x_258) ;  /* 0x0000009c00088947 */ /* 0x002fea0003800000 */
.L_x_422:
[----:B------:R-:W-:Y:S01]  /*125a0*/  UISETP.GE.AND UP0, UPT, UR7, 0x1, UPT ;  /* 0x000000010700788c */ /* 0x000fe2000bf06270 */
[----:B------:R-:W-:Y:S01]  /*125b0*/  UMOV UR45, 0x1 ;  /* 0x00000001002d7882 */ /* 0x000fe20000000000 */
[----:B------:R-:W-:-:S07]  /*125c0*/  UMOV UR44, 0x1 ;  /* 0x00000001002c7882 */ /* 0x000fce0000000000 */
[----:B------:R-:W-:Y:S05]  /*125d0*/  BRA.U !UP0, `(.L_x_259) ;  /* 0x0000004508e47547 */ /* 0x000fea000b800000 */
[----:B------:R-:W-:Y:S01]  /*125e0*/  UIADD3 UR7, UPT, UPT, UR7, 0x7f, URZ ;  /* 0x0000007f07077890 */ /* 0x000fe2000fffe0ff */
[----:B------:R-:W-:Y:S01]  /*125f0*/  HFMA2 R178, -RZ, RZ, 0, 0 ;  /* 0x00000000ffb27431 */ /* 0x000fe200000001ff */
[----:B------:R-:W-:Y:S01]  /*12600*/  UIADD3 UR5, UPT, UPT, UR4, 0x280d0, URZ ;  /* 0x000280d004057890 */ /* 0x000fe2000fffe0ff */
[----:B------:R-:W-:Y:S01]  /*12610*/  MOV R156, 0xff800000 ;  /* 0xff800000009c7802 */ /* 0x000fe20000000f00 */
[----:B------:R-:W-:Y:S02]  /*12620*/  UIADD3 UR49, UPT, UPT, UR4, 0x280d8, URZ ;  /* 0x000280d804317890 */ /* 0x000fe4000fffe0ff */
[----:B------:R-:W-:Y:S01]  /*12630*/  USHF.R.S32.HI UR4, URZ, 0x1f, UR7 ;  /* 0x0000001fff047899 */ /* 0x000fe20008011407 */
[----:B------:R-:W2:Y:S03]  /*12640*/  LDCU UR36, c[0x0][0x704] ;  /* 0x0000e080ff2477ac */ /* 0x000ea60008000800 */
[----:B------:R-:W-:-:S02]  /*12650*/  ULEA.HI UR4, UR4, UR7, URZ, 0x7 ;  /* 0x0000000704047291 */ /* 0x000fc4000f8f38ff */
[----:B------:R-:W-:Y:S02]  /*12660*/  @!UP4 UIADD3 UR49, UPT, UPT, UR5, URZ, URZ ;  /* 0x000000ff0531c290 */ /* 0x000fe4000fffe0ff */
[----:B------:R-:W-:Y:S02]  /*12670*/  ULEA UR50, UR43, UR5, 0x3 ;  /* 0x000000052b327291 */ /* 0x000fe4000f8e18ff */
[----:B------:R-:W-:Y:S01]  /*12680*/  ULEA.HI.SX32 UR40, UR4, 0xffffffff, 0x19 ;  /* 0xffffffff04287891 */ /* 0x000fe2000f8fcaff */
[----:B------:R-:W-:Y:S01]  /*12690*/  UMOV UR42, URZ ;  /* 0x000000ff002a7c82 */ /* 0x000fe20008000000 */
[----:B------:R-:W-:Y:S01]  /*126a0*/  UMOV UR44, 0x1 ;  /* 0x00000001002c7882 */ /* 0x000fe20000000000 */
[----:B------:R-:W-:Y:S01]  /*126b0*/  UMOV UR45, 0x1 ;  /* 0x00000001002d7882 */ /* 0x000fe20000000000 */
[----:B------:R-:W-:-:S08]  /*126c0*/  UMOV UR41, URZ ;  /* 0x000000ff00297c82 */ /* 0x000fd00008000000 */
.L_x_280:
[----:B-1----:R-:W1:Y:S01]  /*126d0*/  S2R R3, SR_TID.X ;  /* 0x0000000000037919 */ /* 0x002e620000002100 */
[----:B------:R-:W-:Y:S01]  /*126e0*/  UISETP.NE.AND UP0, UPT, UR39, URZ, UPT ;  /* 0x000000ff2700728c */ /* 0x000fe2000bf05270 */
[----:B------:R-:W-:-:S03]  /*126f0*/  UMOV UR4, 0x20 ;  /* 0x0000002000047882 */ /* 0x000fc60000000000 */
[----:B------:R-:W-:Y:S02]  /*12700*/  USEL UR4, UR4, 0xa0, UP0 ;  /* 0x000000a004047887 */ /* 0x000fe40008000000 */
[----:B------:R-:W-:Y:S01]  /*12710*/  USEL UR5, UR41, UR42, UP0 ;  /* 0x0000002a29057287 */ /* 0x000fe20008000000 */
[----:B-1----:R-:W-:-:S05]  /*12720*/  IMAD.U32 R2, R3, 0x10000, RZ ;  /* 0x0001000003027824 */ /* 0x002fca00078e00ff */
[----:B------:R-:W-:-:S05]  /*12730*/  LOP3.LUT R2, R2, 0x600000, RZ, 0xc0, !PT ;  /* 0x0060000002027812 */ /* 0x000fca00078ec0ff */
[----:B------:R-:W-:Y:S01]  /*12740*/  VIADD R0, R2, UR4 ;  /* 0x0000000402007c36 */ /* 0x000fe20008000000 */
[----:B------:R-:W-:-:S04]  /*12750*/  USEL UR4, UR47, UR48, UP0 ;  /* 0x000000302f047287 */ /* 0x000fc80008000000 */
[----:B------:R-:W-:Y:S01]  /*12760*/  UISETP.GT.U32.AND UP0, UPT, UR4, 0x1, UPT ;  /* 0x000000010400788c */ /* 0x000fe2000bf04070 */
[----:B------:R-:W1:Y:S02]  /*12770*/  SHFL.IDX PT, R0, R0, RZ, 0x1f ;  /* 0x00001fff00007589 */ /* 0x000e6400000e0000 */
[----:B-1----:R-:W-:-:S06]  /*12780*/  R2UR UR37, R0 ;  /* 0x00000000002572ca */ /* 0x002fcc00000e0000 */
[----:B--2---:R-:W-:Y:S09]  /*12790*/  BRA.U UP0, `(.L_x_260) ;  /* 0x0000000100047547 */ /* 0x004ff2000b800000 */
[----:B--2---:R-:W-:Y:S05]  /*127a0*/  BPT.TRAP 0x1 ;  /* 0x000000040000795c */ /* 0x004fea0000300000 */
.L_x_260:
[----:B------:R-:W1:Y:S01]  /*127b0*/  S2UR UR38, SR_CgaCtaId ;  /* 0x00000000002679c3 */ /* 0x000e620000008800 */
[----:B------:R-:W-:Y:S01]  /*127c0*/  UISETP.NE.AND UP0, UPT, UR39, URZ, UPT ;  /* 0x000000ff2700728c */ /* 0x000fe2000bf05270 */
[----:B------:R-:W-:Y:S01]  /*127d0*/  IMAD.U32 R0, RZ, RZ, UR5 ;  /* 0x00000005ff007e24 */ /* 0x000fe2000f8e00ff */
[----:B------:R-:W-:Y:S01]  /*127e0*/  UMOV UR4, 0x400 ;  /* 0x0000040000047882 */ /* 0x000fe20000000000 */
[----:B------:R-:W-:Y:S01]  /*127f0*/  SHF.R.U32.HI R56, RZ, 0x5, R3 ;  /* 0x00000005ff387819 */ /* 0x000fe20000011603 */
[----:B------:R-:W-:Y:S01]  /*12800*/  USEL UR5, URZ, 0x80, UP0 ;  /* 0x00000080ff057887 */ /* 0x000fe20008000000 */
[----:B------:R-:W-:Y:S02]  /*12810*/  SHF.R.U32.HI R17, RZ, 0x15, R2 ;  /* 0x00000015ff117819 */ /* 0x000fe40000011602 */
[----:B------:R-:W-:Y:S02]  /*12820*/  SHF.L.U32 R0, R0, 0x1f, RZ ;  /* 0x0000001f00007819 */ /* 0x000fe400000006ff */
[----:B------:R-:W-:-:S02]  /*12830*/  LOP3.LUT R18, R56, 0x3, RZ, 0xc0, !PT ;  /* 0x0000000338127812 */ /* 0x000fc400078ec0ff */
[----:B------:R-:W-:Y:S02]  /*12840*/  LOP3.LUT R16, R2, UR5, RZ, 0xfc, !PT ;  /* 0x0000000502107c12 */ /* 0x000fe4000f8efcff */
[----:B------:R-:W-:Y:S01]  /*12850*/  ISETP.NE.AND P0, PT, R18, R17, PT ;  /* 0x000000111200720c */ /* 0x000fe20003f05270 */
[----:B-1----:R-:W-:-:S04]  /*12860*/  ULEA UR38, UR38, UR4, 0x18 ;  /* 0x0000000426267291 */ /* 0x002fc8000f8ec0ff */
[----:B------:R-:W-:Y:S02]  /*12870*/  UIADD3 UR4, UPT, UPT, UR38, 0x28060, URZ ;  /* 0x0002806026047890 */ /* 0x000fe4000fffe0ff */
[----:B------:R-:W-:-:S09]  /*12880*/  @UP0 UIADD3 UR4, UPT, UPT, UR38, 0x28050, URZ ;  /* 0x0002805026040890 */ /* 0x000fd2000fffe0ff */
[----:B------:R-:W1:Y:S02]  /*12890*/  SYNCS.PHASECHK.TRANS64.TRYWAIT P1, [UR4], R0 ;  /* 0x00000000ff0075a7 */ /* 0x000e640008021104 */
[----:B-1----:R-:W-:Y:S05]  /*128a0*/  @!P1 BRA `(.L_x_261) ;  /* 0x00000098005c9947 */ /* 0x002fea0003800000 */
.L_x_424:
[----:B------:R-:W-:Y:S05]  /*128b0*/  @!P0 BRA `(.L_x_262) ;  /* 0x0000000000408947 */ /* 0x000fea0003800000 */
[----:B-1----:R-:W-:Y:S01]  /*128c0*/  MOV R0, 0x8 ;  /* 0x0000000800007802 */ /* 0x002fe20000000f00 */
[----:B------:R-:W1:Y:S01]  /*128d0*/  LDCU.64 UR6, c[0x4][0xb0] ;  /* 0x01001600ff0677ac */ /* 0x000e620008000a00 */
[----:B------:R-:W-:Y:S02]  /*128e0*/  HFMA2 R12, -RZ, RZ, 0, 5.9604644775390625e-08 ;  /* 0x00000001ff0c7431 */ /* 0x000fe400000001ff */
[----:B------:R-:W-:Y:S01]  /*128f0*/  IMAD.MOV.U32 R8, RZ, RZ, 0x192 ;  /* 0x00000192ff087424 */ /* 0x000fe200078e00ff */
[----:B------:R3:W4:Y:S01]  /*12900*/  LDC.64 R2, c[0x4][R0] ;  /* 0x0100000000027b82 */ /* 0x0007220000000a00 */
[----:B------:R-:W5:Y:S01]  /*12910*/  LDCU.64 UR4, c[0x4][0xb8] ;  /* 0x01001700ff0477ac */ /* 0x000f620008000a00 */
[----:B------:R-:W-:Y:S01]  /*12920*/  IMAD.MOV.U32 R13, RZ, RZ, RZ ;  /* 0x000000ffff0d7224 */ /* 0x000fe200078e00ff */
[----:B------:R-:W2:Y:S01]  /*12930*/  LDCU.64 UR8, c[0x4][0x10] ;  /* 0x01000200ff0877ac */ /* 0x000ea20008000a00 */
[----:B-1----:R-:W-:Y:S01]  /*12940*/  IMAD.U32 R4, RZ, RZ, UR6 ;  /* 0x00000006ff047e24 */ /* 0x002fe2000f8e00ff */
[----:B------:R-:W-:Y:S01]  /*12950*/  MOV R5, UR7 ;  /* 0x0000000700057c02 */ /* 0x000fe20008000f00 */
[----:B-----5:R-:W-:Y:S01]  /*12960*/  IMAD.U32 R6, RZ, RZ, UR4 ;  /* 0x00000004ff067e24 */ /* 0x020fe2000f8e00ff */
[----:B------:R-:W-:Y:S01]  /*12970*/  MOV R7, UR5 ;  /* 0x0000000500077c02 */ /* 0x000fe20008000f00 */
[----:B--2---:R-:W-:Y:S01]  /*12980*/  IMAD.U32 R10, RZ, RZ, UR8 ;  /* 0x00000008ff0a7e24 */ /* 0x004fe2000f8e00ff */
[----:B------:R-:W-:-:S02]  /*12990*/  MOV R11, UR9 ;  /* 0x00000009000b7c02 */ /* 0x000fc40008000f00 */
[----:B------:R-:W-:-:S07]  /*129a0*/  LEPC R20, `(.L_x_262) ;  /* 0x000000001014794e */ /* 0x000fce0000000000 */
[----:B---34-:R-:W-:Y:S05]  /*129b0*/  CALL.ABS.NOINC R2 ;  /* 0x0000000002007343 */ /* 0x018fea0003c00000 */
.L_x_262:
[C---:B-1----:R-:W-:Y:S01]  /*129c0*/  VIADD R0, R16.reuse, 0x20 ;  /* 0x0000002010007836 */ /* 0x042fe20000000000 */
[----:B------:R-:W-:Y:S05]  /*129d0*/  WARPSYNC.ALL ;  /* 0x0000000000007948 */ /* 0x000fea0003800000 */
[----:B------:R-:W-:Y:S02]  /*129e0*/  SHF.R.U32.HI R0, RZ, 0x15, R0 ;  /* 0x00000015ff007819 */ /* 0x000fe40000011600 */
[----:B------:R-:W-:Y:S02]  /*129f0*/  R2UR UR4, R16 ;  /* 0x00000000100472ca */ /* 0x000fe400000e0000 */
[----:B------:R-:W-:-:S11]  /*12a00*/  ISETP.NE.AND P0, PT, R18, R0, PT ;  /* 0x000000001200720c */ /* 0x000fd60003f05270 */
[----:B------:R-:W1:Y:S02]  /*12a10*/  LDTM.x32 R124, tmem[UR4] ;  /* 0x00000004007c79ee */ /* 0x000e6400082c0000 */
[----:B-1----:R-:W-:Y:S05]  /*12a20*/  @!P0 BRA `(.L_x_263) ;  /* 0x0000000000408947 */ /* 0x002fea0003800000 */
[----:B------:R-:W-:Y:S01]  /*12a30*/  MOV R2, 0x8 ;  /* 0x0000000800027802 */ /* 0x000fe20000000f00 */
        /* <DEDUP_REMOVED lines=15> */
.L_x_263:
[C---:B------:R-:W-:Y:S01]  /*12b30*/  VIADD R0, R16.reuse, 0x40 ;  /* 0x0000004010007836 */ /* 0x040fe20000000000 */
[----:B------:R-:W-:Y:S05]  /*12b40*/  WARPSYNC.ALL ;  /* 0x0000000000007948 */ /* 0x000fea0003800000 */
[----:B------:R-:W-:Y:S02]  /*12b50*/  SHF.R.U32.HI R0, RZ, 0x15, R0 ;  /* 0x00000015ff007819 */ /* 0x000fe40000011600 */
[----:B------:R-:W-:Y:S02]  /*12b60*/  R2UR UR4, R16 ;  /* 0x00000000100472ca */ /* 0x000fe400000e0000 */
[----:B------:R-:W-:-:S11]  /*12b70*/  ISETP.NE.AND P0, PT, R18, R0, PT ;  /* 0x000000001200720c */ /* 0x000fd60003f05270 */
[----:B------:R-:W1:Y:S02]  /*12b80*/  LDTM.x32 R92, tmem[UR4+0x20] ;  /* 0x00002004005c79ee */ /* 0x000e6400082c0000 */
        /* <DEDUP_REMOVED lines=17> */
.L_x_264:
        /* <DEDUP_REMOVED lines=23> */
.L_x_265:
[C---:B------:R-:W-:Y:S01]  /*12e10*/  FMNMX3 R2, R156.reuse, R124, R128, !PT ;  /* 0x0000007c9c027276 */ /* 0x040fe20007800080 */
[----:B------:R-:W-:Y:S05]  /*12e20*/  WARPSYNC.ALL ;  /* 0x0000000000007948 */ /* 0x000fea0003800000 */
[C---:B------:R-:W-:Y:S02]  /*12e30*/  FMNMX3 R0, R156.reuse, R125, R129, !PT ;  /* 0x0000007d9c007276 */ /* 0x040fe40007800081 */
[C---:B------:R-:W-:Y:S02]  /*12e40*/  FMNMX3 R4, R156.reuse, R126, R130, !PT ;  /* 0x0000007e9c047276 */ /* 0x040fe40007800082 */
[----:B------:R-:W-:-:S02]  /*12e50*/  FMNMX3 R6, R156, R127, R131, !PT ;  /* 0x0000007f9c067276 */ /* 0x000fc40007800083 */
[----:B------:R-:W-:Y:S02]  /*12e60*/  FMNMX3 R5, R2, R132, R136, !PT ;  /* 0x0000008402057276 */ /* 0x000fe40007800088 */
[----:B------:R-:W-:Y:S02]  /*12e70*/  FMNMX3 R3, R0, R133, R137, !PT ;  /* 0x0000008500037276 */ /* 0x000fe40007800089 */
[----:B------:R-:W-:Y:S02]  /*12e80*/  FMNMX3 R2, R4, R134, R138, !PT ;  /* 0x0000008604027276 */ /* 0x000fe4000780008a */
[----:B------:R-:W-:Y:S02]  /*12e90*/  FMNMX3 R0, R6, R135, R139, !PT ;  /* 0x0000008706007276 */ /* 0x000fe4000780008b */
[----:B------:R-:W-:Y:S02]  /*12ea0*/  FMNMX3 R3, R3, R141, R145, !PT ;  /* 0x0000008d03037276 */ /* 0x000fe40007800091 */
[----:B------:R-:W-:-:S02]  /*12eb0*/  FMNMX3 R5, R5, R140, R144, !PT ;  /* 0x0000008c05057276 */ /* 0x000fc40007800090 */
[----:B------:R-:W-:Y:S02]  /*12ec0*/  FMNMX3 R2, R2, R142, R146, !PT ;  /* 0x0000008e02027276 */ /* 0x000fe40007800092 */
[----:B------:R-:W-:Y:S02]  /*12ed0*/  R2UR UR4, R16 ;  /* 0x00000000100472ca */ /* 0x000fe400000e0000 */
[----:B------:R-:W-:Y:S02]  /*12ee0*/  FMNMX3 R0, R0, R143, R147, !PT ;  /* 0x0000008f00007276 */ /* 0x000fe40007800093 */
[----:B------:R-:W-:Y:S02]  /*12ef0*/  FMNMX3 R4, R3, R149, R153, !PT ;  /* 0x0000009503047276 */ /* 0x000fe40007800099 */
[----:B------:R-:W-:Y:S02]  /*12f00*/  FMNMX3 R5, R5, R148, R152, !PT ;  /* 0x0000009405057276 */ /* 0x000fe40007800098 */
[----:B------:R-:W-:-:S02]  /*12f10*/  FMNMX3 R3, R2, R150, R154, !PT ;  /* 0x0000009602037276 */ /* 0x000fc4000780009a */
[----:B------:R-:W-:Y:S02]  /*12f20*/  FMNMX3 R0, R0, R151, R155, !PT ;  /* 0x0000009700007276 */ /* 0x000fe4000780009b */
[----:B------:R-:W-:Y:S01]  /*12f30*/  FMNMX3 R5, R5, R92, R96, !PT ;  /* 0x0000005c05057276 */ /* 0x000fe20007800060 */
[----:B------:R-:W1:Y:S01]  /*12f40*/  LDTM.x32 R60, tmem[UR4+0x60] ;  /* 0x00006004003c79ee */ /* 0x000e6200082c0000 */
[----:B------:R-:W-:Y:S02]  /*12f50*/  FMNMX3 R4, R4, R93, R97, !PT ;  /* 0x0000005d04047276 */ /* 0x000fe40007800061 */
[----:B------:R-:W-:Y:S02]  /*12f60*/  FMNMX3 R3, R3, R94, R98, !PT ;  /* 0x0000005e03037276 */ /* 0x000fe40007800062 */
[----:B------:R-:W-:Y:S02]  /*12f70*/  FMNMX3 R0, R0, R95, R99, !PT ;  /* 0x0000005f00007276 */ /* 0x000fe40007800063 */
        /* <DEDUP_REMOVED lines=28> */
[----:B-1----:R-:W-:Y:S02]  /*13140*/  FMNMX3 R5, R5, R60, R64, !PT ;  /* 0x0000003c05057276 */ /* 0x002fe40007800040 */
        /* <DEDUP_REMOVED lines=14> */
[----:B------:R-:W-:Y:S02]  /*13230*/  ISETP.NE.AND P0, PT, R18, R17, PT ;  /* 0x000000111200720c */ /* 0x000fe40003f05270 */
[----:B------:R-:W-:Y:S02]  /*13240*/  FMNMX3 R2, R0, R87, R91, !PT ;  /* 0x0000005700027276 */ /* 0x000fe4000780005b */
[----:B------:R-:W-:-:S04]  /*13250*/  FMNMX3 R0, R5, R4, R3, !PT ;  /* 0x0000000405007276 */ /* 0x000fc80007800003 */
[----:B------:R-:W-:-:S04]  /*13260*/  FMNMX R179, R2, R0, !PT ;  /* 0x0000000002b37209 */ /* 0x000fc80007800000 */
[----:B------:R-:W-:-:S04]  /*13270*/  FSETP.NEU.AND P1, PT, R179, -INF , PT ;  /* 0xff800000b300780b */ /* 0x000fc80003f2d000 */
[----:B------:R-:W-:Y:S01]  /*13280*/  FSEL R157, R179, RZ, P1 ;  /* 0x000000ffb39d7208 */ /* 0x000fe20000800000 */
[----:B------:R-:W-:Y:S08]  /*13290*/  @!P0 BRA `(.L_x_266) ;  /* 0x0000000000408947 */ /* 0x000ff00003800000 */
        /* <DEDUP_REMOVED lines=16> */
.L_x_266:
[----:B------:R-:W-:Y:S05]  /*133a0*/  WARPSYNC.ALL ;  /* 0x0000000000007948 */ /* 0x000fea0003800000 */
[----:B------:R-:W-:Y:S02]  /*133b0*/  R2UR UR4, R16 ;  /* 0x00000000100472ca */ /* 0x000fe400000e0000 */
[----:B------:R-:W-:-:S11]  /*133c0*/  ISETP.NE.AND P0, PT, RZ, UR46, PT ;  /* 0x0000002eff007c0c */ /* 0x000fd6000bf05270 */
[----:B------:R1:W-:Y:S02]  /*133d0*/  STTM.x2 tmem[UR4], R156 ;  /* 0x0000009c000079ed */ /* 0x0003e400080c0004 */
[----:B------:R-:W-:Y:S05]  /*133e0*/  @P0 BRA `(.L_x_267) ;  /* 0x0000000000040947 */ /* 0x000fea0003800000 */
[----:B--2---:R-:W-:Y:S05]  /*133f0*/  BPT.TRAP 0x1 ;  /* 0x000000040000795c */ /* 0x004fea0000300000 */
.L_x_267:
[----:B------:R-:W-:Y:S01]  /*13400*/  UISETP.NE.AND UP0, UPT, UR39, URZ, UPT ;  /* 0x000000ff2700728c */ /* 0x000fe2000bf05270 */
[----:B------:R-:W-:Y:S01]  /*13410*/  MOV R0, UR43 ;  /* 0x0000002b00007c02 */ /* 0x000fe20008000f00 */
[----:B------:R-:W-:Y:S01]  /*13420*/  UIADD3 UR4, UPT, UPT, UR38, 0x28080, URZ ;  /* 0x0002808026047890 */ /* 0x000fe2000fffe0ff */
[C---:B------:R-:W-:Y:S02]  /*13430*/  FSETP.NEU.AND P0, PT, R179.reuse, -INF , PT ;  /* 0xff800000b300780b */ /* 0x040fe40003f0d000 */
[----:B------:R-:W-:Y:S02]  /*13440*/  SHF.L.U32 R2, R0, 0x1f, RZ ;  /* 0x0000001f00027819 */ /* 0x000fe400000006ff */
[----:B------:R-:W-:-:S04]  /*13450*/  FSEL R0, R179, RZ, P0 ;  /* 0x000000ffb3007208 */ /* 0x000fc80000000000 */
[----:B------:R-:W-:Y:S01]  /*13460*/  @UP0 UIADD3 UR4, UPT, UPT, UR38, 0x28070, URZ ;  /* 0x0002807026040890 */ /* 0x000fe2000fffe0ff */
[----:B--2---:R-:W-:-:S04]  /*13470*/  FMUL R0, R0, -UR36 ;  /* 0x8000002400007c20 */ /* 0x004fc80008400000 */
[--C-:B------:R-:W-:Y:S02]  /*13480*/  FFMA2 R124, R124.F32x2.HI_LO, UR36.F32, R0.reuse.F32 ;  /* 0x000000247c7c7c49 */ /* 0x100fe40009200000 */
[--C-:B------:R-:W-:Y:S02]  /*13490*/  FFMA2 R126, R126.F32x2.HI_LO, UR36.F32, R0.reuse.F32 ;  /* 0x000000247e7e7c49 */ /* 0x100fe40009200000 */
[----:B------:R-:W-:Y:S01]  /*134a0*/  SYNCS.ARRIVE.TRANS64.A1T0 RZ, [UR4], RZ ;  /* 0x000000ffffff79a7 */ /* 0x000fe20008100004 */
[----:B------:R-:W-:Y:S01]  /*134b0*/  FSETP.GEU.AND P4, PT, R124, -126, PT ;  /* 0xc2fc00007c00780b */ /* 0x000fe20003f8e000 */
[----:B------:R-:W-:Y:S01]  /*134c0*/  USEL UR4, UR45, UR44, UP0 ;  /* 0x0000002c2d047287 */ /* 0x000fe20008000000 */
[----:B------:R-:W-:Y:S01]  /*134d0*/  FSETP.GEU.AND P2, PT, R126, -126, PT ;  /* 0xc2fc00007e00780b */ /* 0x000fe20003f4e000 */
[--C-:B------:R-:W-:Y:S01]  /*134e0*/  FFMA2 R128, R128.F32x2.HI_LO, UR36.F32, R0.reuse.F32 ;  /* 0x0000002480807c49 */ /* 0x100fe20009200000 */
[----:B------:R-:W-:Y:S01]  /*134f0*/  FSETP.GEU.AND P3, PT, R125, -126, PT ;  /* 0xc2fc00007d00780b */ /* 0x000fe20003f6e000 */
[----:B------:R-:W-:Y:S01]  /*13500*/  ULOP3.LUT UR38, UR4, 0x1, URZ, 0x3c, !UPT ;  /* 0x0000000104267892 */ /* 0x000fe2000f8e3cff */
[----:B------:R-:W-:Y:S01]  /*13510*/  FSETP.GEU.AND P1, PT, R127, -126, PT ;  /* 0xc2fc00007f00780b */ /* 0x000fe20003f2e000 */
[----:B------:R-:W2:Y:S01]  /*13520*/  SYNCS.PHASECHK.TRANS64.TRYWAIT P5, [UR49], R2 ;  /* 0x00000002ff0075a7 */ /* 0x000ea200080a1131 */
[----:B------:R-:W-:Y:S01]  /*13530*/  FSETP.GEU.AND P0, PT, R128, -126, PT ;  /* 0xc2fc00008000780b */ /* 0x000fe20003f0e000 */
[----:B------:R-:W-:Y:S01]  /*13540*/  FFMA2 R130, R130.F32x2.HI_LO, UR36.F32, R0.F32 ;  /* 0x0000002482827c49 */ /* 0x000fe20009200000 */
[----:B------:R-:W-:-:S03]  /*13550*/  FSETP.GEU.AND P6, PT, R129, -126, PT ;  /* 0xc2fc00008100780b */ /* 0x000fc60003fce000 */
[----:B------:R-:W-:Y:S02]  /*13560*/  @!P4 FMUL R124, R124, 0.5 ;  /* 0x3f0000007c7cc820 */ /* 0x000fe40000400000 */
[----:B------:R-:W-:Y:S02]  /*13570*/  @!P2 FMUL R126, R126, 0.5 ;  /* 0x3f0000007e7ea820 */ /* 0x000fe40000400000 */
[----:B------:R-:W3:Y:S01]  /*13580*/  MUFU.EX2 R3, R124 ;  /* 0x0000007c00037308 */ /* 0x000ee20000000800 */
[----:B------:R-:W-:Y:S01]  /*13590*/  @!P3 FMUL R125, R125, 0.5 ;  /* 0x3f0000007d7db820 */ /* 0x000fe20000400000 */
[----:B------:R-:W-:-:S06]  /*135a0*/  @!P1 FMUL R127, R127, 0.5 ;  /* 0x3f0000007f7f9820 */ /* 0x000fcc0000400000 */
[----:B------:R-:W4:Y:S01]  /*135b0*/  MUFU.EX2 R4, R125 ;  /* 0x0000007d00047308 */ /* 0x000f220000000800 */
[----:B---3--:R3:W-:Y:S04]  /*135c0*/  STL [R1+0x70], R3 ;  /* 0x0000700301007387 */ /* 0x0087e80000100800 */
[----:B----4-:R-:W-:Y:S03]  /*135d0*/  STL [R1+0x74], R4 ;  /* 0x0000740401007387 */ /* 0x010fe60000100800 */
[----:B---3--:R-:W3:Y:S02]  /*135e0*/  MUFU.EX2 R3, R126 ;  /* 0x0000007e00037308 */ /* 0x008ee40000000800 */
[----:B---3--:R3:W-:Y:S06]  /*135f0*/  STL [R1+0x48], R3 ;  /* 0x0000480301007387 */ /* 0x0087ec0000100800 */
[----:B---3--:R-:W3:Y:S02]  /*13600*/  MUFU.EX2 R3, R127 ;  /* 0x0000007f00037308 */ /* 0x008ee40000000800 */
[----:B---3--:R3:W-:Y:S01]  /*13610*/  STL [R1+0x4c], R3 ;  /* 0x00004c0301007387 */ /* 0x0087e20000100800 */
[----:B--2---:R-:W-:Y:S05]  /*13620*/  @!P5 BRA `(.L_x_268) ;  /* 0x0000008c0014d947 */ /* 0x004fea0003800000 */
.L_x_425:
[----:B------:R-:W4:Y:S04]  /*13630*/  LDL R18, [R1+0x4c] ;  /* 0x00004c0001127983 */ /* 0x000f280000100800 */
[----:B------:R-:W5:Y:S04]  /*13640*/  LDL R17, [R1+0x70] ;  /* 0x0000700001117983 */ /* 0x000f680000100800 */
[----:B------:R-:W5:Y:S04]  /*13650*/  LDL R16, [R1+0x74] ;  /* 0x0000740001107983 */ /* 0x000f680000100800 */
[----:B------:R-:W5:Y:S01]  /*13660*/  LDL R57, [R1+0x48] ;  /* 0x0000480001397983 */ /* 0x000f620000100800 */
[----:B------:R-:W-:Y:S01]  /*13670*/  @!P0 FMUL R128, R128, 0.5 ;  /* 0x3f00000080808820 */ /* 0x000fe20000400000 */
[--C-:B------:R-:W-:Y:S01]  /*13680*/  FFMA2 R132, R132.F32x2.HI_LO, UR36.F32, R0.reuse.F32 ;  /* 0x0000002484847c49 */ /* 0x100fe20009200000 */
[----:B------:R-:W-:Y:S01]  /*13690*/  FSETP.GEU.AND P5, PT, R130, -126, PT ;  /* 0xc2fc00008200780b */ /* 0x000fe20003fae000 */
[--C-:B------:R-:W-:Y:S01]  /*136a0*/  FFMA2 R134, R134.F32x2.HI_LO, UR36.F32, R0.reuse.F32 ;  /* 0x0000002486867c49 */ /* 0x100fe20009200000 */
[----:B------:R-:W1:Y:S01]  /*136b0*/  MUFU.EX2 R58, R128 ;  /* 0x00000080003a7308 */ /* 0x000e620000000800 */
[----:B------:R-:W-:Y:S01]  /*136c0*/  @!P6 FMUL R129, R129, 0.5 ;  /* 0x3f0000008181e820 */ /* 0x000fe20000400000 */
[--C-:B------:R-:W-:Y:S01]  /*136d0*/  FFMA2 R136, R136.F32x2.HI_LO, UR36.F32, R0.reuse.F32 ;  /* 0x0000002488887c49 */ /* 0x100fe20009200000 */
[----:B------:R-:W-:Y:S01]  /*136e0*/  USHF.R.U32.HI UR4, URZ, 0x15, UR37 ;  /* 0x00000015ff047899 */ /* 0x000fe20008011625 */
[--C-:B------:R-:W-:Y:S01]  /*136f0*/  FFMA2 R138, R138.F32x2.HI_LO, UR36.F32, R0.reuse.F32 ;  /* 0x000000248a8a7c49 */ /* 0x100fe20009200000 */
[----:B------:R-:W-:Y:S01]  /*13700*/  UISETP.NE.AND UP0, UPT, UR39, URZ, UPT ;  /* 0x000000ff2700728c */ /* 0x000fe2000bf05270 */
[--C-:B------:R-:W-:Y:S01]  /*13710*/  FFMA2 R140, R140.F32x2.HI_LO, UR36.F32, R0.reuse.F32 ;  /* 0x000000248c8c7c49 */ /* 0x100fe20009200000 */
[----:B------:R-:W-:Y:S01]  /*13720*/  SYNCS.ARRIVE.TRANS64.A1T0 RZ, [UR50], RZ ;  /* 0x000000ffffff79a7 */ /* 0x000fe20008100032 */
[----:B------:R-:W2:Y:S01]  /*13730*/  MUFU.EX2 R19, R129 ;  /* 0x0000008100137308 */ /* 0x000ea20000000800 */
[--C-:B------:R-:W-:Y:S01]  /*13740*/  FFMA2 R142, R142.F32x2.HI_LO, UR36.F32, R0.reuse.F32 ;  /* 0x000000248e8e7c49 */ /* 0x100fe20009200000 */
[----:B------:R-:W-:Y:S01]  /*13750*/  USEL UR45, UR38, UR45, UP0 ;  /* 0x0000002d262d7287 */ /* 0x000fe20008000000 */
[----:B------:R-:W-:Y:S01]  /*13760*/  @!P5 FMUL R130, R130, 0.5 ;  /* 0x3f0000008282d820 */ /* 0x000fe20000400000 */
[--C-:B------:R-:W-:Y:S01]  /*13770*/  FFMA2 R144, R144.F32x2.HI_LO, UR36.F32, R0.reuse.F32 ;  /* 0x0000002490907c49 */ /* 0x100fe20009200000 */
[----:B------:R-:W-:Y:S01]  /*13780*/  USEL UR44, UR44, UR38, UP0 ;  /* 0x000000262c2c7287 */ /* 0x000fe20008000000 */
[----:B------:R-:W-:-:S02]  /*13790*/  FFMA2 R146, R146.F32x2.HI_LO, UR36.F32, R0.F32 ;  /* 0x0000002492927c49 */ /* 0x000fc40009200000 */
[----:B------:R-:W3:Y:S01]  /*137a0*/  MUFU.EX2 R21, R130 ;  /* 0x0000008200157308 */ /* 0x000ee20000000800 */
[----:B-1----:R-:W-:Y:S01]  /*137b0*/  @!P0 FMUL R58, R58, R58 ;  /* 0x0000003a3a3a8220 */ /* 0x002fe20000400000 */
[----:B------:R-:W-:Y:S01]  /*137c0*/  FSETP.GEU.AND P0, PT, R135, -126, PT ;  /* 0xc2fc00008700780b */ /* 0x000fe20003f0e000 */
[--C-:B------:R-:W-:Y:S02]  /*137d0*/  FFMA2 R148, R148.F32x2.HI_LO, UR36.F32, R0.reuse.F32 ;  /* 0x0000002494947c49 */ /* 0x100fe40009200000 */
[--C-:B------:R-:W-:Y:S01]  /*137e0*/  FFMA2 R150, R150.F32x2.HI_LO, UR36.F32, R0.reuse.F32 ;  /* 0x0000002496967c49 */ /* 0x100fe20009200000 */
[----:B------:R-:W-:Y:S01]  /*137f0*/  STL [R1+0x40], R58 ;  /* 0x0000403a01007387 */ /* 0x000fe20000100800 */
[--C-:B------:R-:W-:Y:S02]  /*13800*/  FFMA2 R152, R152.F32x2.HI_LO, UR36.F32, R0.reuse.F32 ;  /* 0x0000002498987c49 */ /* 0x100fe40009200000 */
[----:B--2---:R-:W-:Y:S01]  /*13810*/  @!P6 FMUL R19, R19, R19 ;  /* 0x000000131313e220 */ /* 0x004fe20000400000 */
[----:B------:R-:W-:Y:S01]  /*13820*/  FSETP.GEU.AND P6, PT, R136, -126, PT ;  /* 0xc2fc00008800780b */ /* 0x000fe20003fce000 */
[----:B------:R-:W-:-:S02]  /*13830*/  FFMA2 R154, R154.F32x2.HI_LO, UR36.F32, R0.F32 ;  /* 0x000000249a9a7c49 */ /* 0x000fc40009200000 */
[--C-:B------:R-:W-:Y:S01]  /*13840*/  FFMA2 R92, R92.F32x2.HI_LO, UR36.F32, R0.reuse.F32 ;  /* 0x000000245c5c7c49 */ /* 0x100fe20009200000 */
[----:B------:R-:W-:Y:S01]  /*13850*/  STL [R1+0x44], R19 ;  /* 0x0000441301007387 */ /* 0x000fe20000100800 */
[----:B------:R-:W-:Y:S01]  /*13860*/  @!P0 FMUL R135, R135, 0.5 ;  /* 0x3f00000087878820 */ /* 0x000fe20000400000 */
[--C-:B------:R-:W-:Y:S02]  /*13870*/  FFMA2 R94, R94.F32x2.HI_LO, UR36.F32, R0.reuse.F32 ;  /* 0x000000245e5e7c49 */ /* 0x100fe40009200000 */
[----:B---3--:R-:W-:Y:S01]  /*13880*/  @!P5 FMUL R21, R21, R21 ;  /* 0x000000151515d220 */ /* 0x008fe20000400000 */
[----:B------:R-:W1:Y:S01]  /*13890*/  MUFU.EX2 R14, R135 ;  /* 0x00000087000e7308 */ /* 0x000e620000000800 */
[----:B------:R-:W-:Y:S01]  /*138a0*/  FSETP.GEU.AND P5, PT, R137, -126, PT ;  /* 0xc2fc00008900780b */ /* 0x000fe20003fae000 */
[--C-:B------:R-:W-:Y:S02]  /*138b0*/  FFMA2 R96, R96.F32x2.HI_LO, UR36.F32, R0.reuse.F32 ;  /* 0x0000002460607c49 */ /* 0x100fe40009200000 */
[----:B------:R-:W-:Y:S01]  /*138c0*/  @!P6 FMUL R136, R136, 0.5 ;  /* 0x3f0000008888e820 */ /* 0x000fe20000400000 */
[--C-:B------:R-:W-:Y:S01]  /*138d0*/  FFMA2 R98, R98.F32x2.HI_LO, UR36.F32, R0.reuse.F32 ;  /* 0x0000002462627c49 */ /* 0x100fe20009200000 */
[----:B------:R-:W-:Y:S01]  /*138e0*/  STL [R1+0x38], R21 ;  /* 0x0000381501007387 */ /* 0x000fe20000100800 */
[--C-:B------:R-:W-:Y:S01]  /*138f0*/  FFMA2 R100, R100.F32x2.HI_LO, UR36.F32, R0.reuse.F32 ;  /* 0x0000002464647c49 */ /* 0x100fe20009200000 */
[----:B------:R-:W2:Y:S01]  /*13900*/  MUFU.EX2 R11, R136 ;  /* 0x00000088000b7308 */ /* 0x000ea20000000800 */
[----:B------:R-:W-:-:S02]  /*13910*/  FFMA2 R102, R102.F32x2.HI_LO, UR36.F32, R0.F32 ;  /* 0x0000002466667c49 */ /* 0x000fc40009200000 */
[--C-:B------:R-:W-:Y:S02]  /*13920*/  FFMA2 R104, R104.F32x2.HI_LO, UR36.F32, R0.reuse.F32 ;  /* 0x0000002468687c49 */ /* 0x100fe40009200000 */
[--C-:B------:R-:W-:Y:S02]  /*13930*/  FFMA2 R106, R106.F32x2.HI_LO, UR36.F32, R0.reuse.F32 ;  /* 0x000000246a6a7c49 */ /* 0x100fe40009200000 */
[----:B------:R-:W-:Y:S01]  /*13940*/  @!P5 FMUL R137, R137, 0.5 ;  /* 0x3f0000008989d820 */ /* 0x000fe20000400000 */
[--C-:B------:R-:W-:Y:S02]  /*13950*/  FFMA2 R108, R108.F32x2.HI_LO, UR36.F32, R0.reuse.F32 ;  /* 0x000000246c6c7c49 */ /* 0x100fe40009200000 */
[----:B-1----:R-:W-:Y:S01]  /*13960*/  @!P0 FMUL R14, R14, R14 ;  /* 0x0000000e0e0e8220 */ /* 0x002fe20000400000 */
[----:B------:R-:W-:Y:S01]  /*13970*/  FSETP.GEU.AND P0, PT, R142, -126, PT ;  /* 0xc2fc00008e00780b */ /* 0x000fe20003f0e000 */
[----:B------:R-:W1:Y:S01]  /*13980*/  MUFU.EX2 R12, R137 ;  /* 0x00000089000c7308 */ /* 0x000e620000000800 */
[----:B------:R-:W-:-:S02]  /*13990*/  FFMA2 R110, R110.F32x2.HI_LO, UR36.F32, R0.F32 ;  /* 0x000000246e6e7c49 */ /* 0x000fc40009200000 */
[--C-:B------:R-:W-:Y:S01]  /*139a0*/  FFMA2 R112, R112.F32x2.HI_LO, UR36.F32, R0.reuse.F32 ;  /* 0x0000002470707c49 */ /* 0x100fe20009200000 */
[----:B------:R-:W-:Y:S01]  /*139b0*/  STL [R1+0x2c], R14 ;  /* 0x00002c0e01007387 */ /* 0x000fe20000100800 */
[----:B--2---:R-:W-:Y:S01]  /*139c0*/  @!P6 FMUL R11, R11, R11 ;  /* 0x0000000b0b0be220 */ /* 0x004fe20000400000 */
[----:B------:R-:W-:Y:S01]  /*139d0*/  FSETP.GEU.AND P6, PT, R143, -126, PT ;  /* 0xc2fc00008f00780b */ /* 0x000fe20003fce000 */
[--C-:B------:R-:W-:Y:S02]  /*139e0*/  FFMA2 R114, R114.F32x2.HI_LO, UR36.F32, R0.reuse.F32 ;  /* 0x0000002472727c49 */ /* 0x100fe40009200000 */
[--C-:B------:R-:W-:Y:S01]  /*139f0*/  FFMA2 R116, R116.F32x2.HI_LO, UR36.F32, R0.reuse.F32 ;  /* 0x0000002474747c49 */ /* 0x100fe20009200000 */
[----:B------:R-:W-:Y:S01]  /*13a00*/  STL [R1+0x20], R11 ;  /* 0x0000200b01007387 */ /* 0x000fe20000100800 */
[--C-:B------:R-:W-:Y:S02]  /*13a10*/  FFMA2 R118, R118.F32x2.HI_LO, UR36.F32, R0.reuse.F32 ;  /* 0x0000002476767c49 */ /* 0x100fe40009200000 */
[----:B------:R-:W-:Y:S01]  /*13a20*/  @!P0 FMUL R142, R142, 0.5 ;  /* 0x3f0000008e8e8820 */ /* 0x000fe20000400000 */
[----:B------:R-:W-:-:S02]  /*13a30*/  FFMA2 R120, R120.F32x2.HI_LO, UR36.F32, R0.F32 ;  /* 0x0000002478787c49 */ /* 0x000fc40009200000 */
[--C-:B------:R-:W-:Y:S01]  /*13a40*/  FFMA2 R122, R122.F32x2.HI_LO, UR36.F32, R0.reuse.F32 ;  /* 0x000000247a7a7c49 */ /* 0x100fe20009200000 */
[----:B------:R-:W2:Y:S01]  /*13a50*/  MUFU.EX2 R186, R142 ;  /* 0x0000008e00ba7308 */ /* 0x000ea20000000800 */
[----:B-1----:R-:W-:Y:S01]  /*13a60*/  @!P5 FMUL R12, R12, R12 ;  /* 0x0000000c0c0cd220 */ /* 0x002fe20000400000 */
[----:B------:R-:W-:Y:S01]  /*13a70*/  FSETP.GEU.AND P5, PT, R144, -126, PT ;  /* 0xc2fc00009000780b */ /* 0x000fe20003fae000 */
[----:B------:R-:W-:Y:S01]  /*13a80*/  @!P6 FMUL R143, R143, 0.5 ;  /* 0x3f0000008f8fe820 */ /* 0x000fe20000400000 */
[--C-:B------:R-:W-:Y:S02]  /*13a90*/  FFMA2 R24, R24.F32x2.HI_LO, UR36.F32, R0.reuse.F32 ;  /* 0x0000002418187c49 */ /* 0x100fe40009200000 */
[--C-:B------:R-:W-:Y:S01]  /*13aa0*/  FFMA2 R26, R26.F32x2.HI_LO, UR36.F32, R0.reuse.F32 ;  /* 0x000000241a1a7c49 */ /* 0x100fe20009200000 */
[----:B------:R-:W-:Y:S01]  /*13ab0*/  STL [R1+0x24], R12 ;  /* 0x0000240c01007387 */ /* 0x000fe20000100800 */
[----:B------:R-:W1:Y:S01]  /*13ac0*/  MUFU.EX2 R187, R143 ;  /* 0x0000008f00bb7308 */ /* 0x000e620000000800 */
[----:B------:R-:W-:-:S02]  /*13ad0*/  FFMA2 R28, R28.F32x2.HI_LO, UR36.F32, R0.F32 ;  /* 0x000000241c1c7c49 */ /* 0x000fc40009200000 */
[--C-:B------:R-:W-:Y:S02]  /*13ae0*/  FFMA2 R30, R30.F32x2.HI_LO, UR36.F32, R0.reuse.F32 ;  /* 0x000000241e1e7c49 */ /* 0x100fe40009200000 */
[--C-:B------:R-:W-:Y:S02]  /*13af0*/  FFMA2 R32, R32.F32x2.HI_LO, UR36.F32, R0.reuse.F32 ;  /* 0x0000002420207c49 */ /* 0x100fe40009200000 */
[----:B------:R-:W-:Y:S01]  /*13b00*/  @!P5 FMUL R144, R144, 0.5 ;  /* 0x3f0000009090d820 */ /* 0x000fe20000400000 */
[--C-:B------:R-:W-:Y:S02]  /*13b10*/  FFMA2 R34, R34.F32x2.HI_LO, UR36.F32, R0.reuse.F32 ;  /* 0x0000002422227c49 */ /* 0x100fe40009200000 */
[----:B--2---:R-:W-:Y:S01]  /*13b20*/  @!P0 FMUL R186, R186, R186 ;  /* 0x000000bababa8220 */ /* 0x004fe20000400000 */
[----:B------:R-:W-:Y:S01]  /*13b30*/  FSETP.GEU.AND P0, PT, R149, -126, PT ;  /* 0xc2fc00009500780b */ /* 0x000fe20003f0e000 */
[----:B------:R-:W2:Y:S01]  /*13b40*/  MUFU.EX2 R184, R144 ;  /* 0x0000009000b87308 */ /* 0x000ea20000000800 */
[----:B------:R-:W-:-:S02]  /*13b50*/  FFMA2 R36, R36.F32x2.HI_LO, UR36.F32, R0.F32 ;  /* 0x0000002424247c49 */ /* 0x000fc40009200000 */
[--C-:B------:R-:W-:Y:S02]  /*13b60*/  FFMA2 R38, R38.F32x2.HI_LO, UR36.F32, R0.reuse.F32 ;  /* 0x0000002426267c49 */ /* 0x100fe40009200000 */
[----:B-1----:R-:W-:Y:S01]  /*13b70*/  @!P6 FMUL R187, R187, R187 ;  /* 0x000000bbbbbbe220 */ /* 0x002fe20000400000 */
[----:B------:R-:W-:Y:S01]  /*13b80*/  FSETP.GEU.AND P6, PT, R150, -126, PT ;  /* 0xc2fc00009600780b */ /* 0x000fe20003fce000 */
[--C-:B------:R-:W-:Y:S02]  /*13b90*/  FFMA2 R40, R40.F32x2.HI_LO, UR36.F32, R0.reuse.F32 ;  /* 0x0000002428287c49 */ /* 0x100fe40009200000 */
[--C-:B------:R-:W-:Y:S02]  /*13ba0*/  FFMA2 R42, R42.F32x2.HI_LO, UR36.F32, R0.reuse.F32 ;  /* 0x000000242a2a7c49 */ /* 0x100fe40009200000 */
[--C-:B------:R-:W-:Y:S02]  /*13bb0*/  FFMA2 R44, R44.F32x2.HI_LO, UR36.F32, R0.reuse.F32 ;  /* 0x000000242c2c7c49 */ /* 0x100fe40009200000 */
[----:B------:R-:W-:Y:S01]  /*13bc0*/  @!P0 FMUL R149, R149, 0.5 ;  /* 0x3f00000095958820 */ /* 0x000fe20000400000 */
[----:B------:R-:W-:-:S02]  /*13bd0*/  FFMA2 R46, R46.F32x2.HI_LO, UR36.F32, R0.F32 ;  /* 0x000000242e2e7c49 */ /* 0x000fc40009200000 */
[--C-:B------:R-:W-:Y:S01]  /*13be0*/  FFMA2 R48, R48.F32x2.HI_LO, UR36.F32, R0.reuse.F32 ;  /* 0x0000002430307c49 */ /* 0x100fe20009200000 */
[----:B------:R-:W1:Y:S01]  /*13bf0*/  MUFU.EX2 R7, R149 ;  /* 0x0000009500077308 */ /* 0x000e620000000800 */
[----:B--2---:R-:W-:Y:S01]  /*13c00*/  @!P5 FMUL R184, R184, R184 ;  /* 0x000000b8b8b8d220 */ /* 0x004fe20000400000 */
[----:B------:R-:W-:Y:S01]  /*13c10*/  FSETP.GEU.AND P5, PT, R151, -126, PT ;  /* 0xc2fc00009700780b */ /* 0x000fe20003fae000 */
[----:B------:R-:W-:Y:S01]  /*13c20*/  @!P6 FMUL R150, R150, 0.5 ;  /* 0x3f0000009696e820 */ /* 0x000fe20000400000 */
[--C-:B------:R-:W-:Y:S02]  /*13c30*/  FFMA2 R50, R50.F32x2.HI_LO, UR36.F32, R0.reuse.F32 ;  /* 0x0000002432327c49 */ /* 0x100fe40009200000 */
[--C-:B------:R-:W-:Y:S02]  /*13c40*/  FFMA2 R52, R52.F32x2.HI_LO, UR36.F32, R0.reuse.F32 ;  /* 0x0000002434347c49 */ /* 0x100fe40009200000 */
        /* <DEDUP_REMOVED lines=15> */
[--C-:B------:R-:W-:Y:S02]  /*13d40*/  FFMA2 R72, R72.F32x2.HI_LO, UR36.F32, R0.reuse.F32 ;  /* 0x0000002448487c49 */ /* 0x100fe40009200000 */
        /* <DEDUP_REMOVED lines=9> */
[--C-:B------:R-:W-:Y:S02]  /*13de0*/  FFMA2 R82, R82.F32x2.HI_LO, UR36.F32, R0.reuse.F32 ;  /* 0x0000002452527c49 */ /* 0x100fe40009200000 */
[----:B------:R-:W1:Y:S01]  /*13df0*/  MUFU.EX2 R5, R93 ;  /* 0x0000005d00057308 */ /* 0x000e620000000800 */
[----:B------:R-:W-:-:S02]  /*13e00*/  FFMA2 R84, R84.F32x2.HI_LO, UR36.F32, R0.F32 ;  /* 0x0000002454547c49 */ /* 0x000fc40009200000 */
[----:B------:R-:W-:Y:S01]  /*13e10*/  FFMA2 R86, R86.F32x2.HI_LO, UR36.F32, R0.F32 ;  /* 0x0000002456567c49 */ /* 0x000fe20009200000 */
[----:B------:R-:W-:-:S03]  /*13e20*/  MOV R0, UR4 ;  /* 0x0000000400007c02 */ /* 0x000fc60008000f00 */
[----:B------:R-:W-:Y:S01]  /*13e30*/  @!P5 FMUL R94, R94, 0.5 ;  /* 0x3f0000005e5ed820 */ /* 0x000fe20000400000 */
[----:B--2---:R-:W-:Y:S01]  /*13e40*/  @!P0 FMUL R4, R4, R4 ;  /* 0x0000000404048220 */ /* 0x004fe20000400000 */
[----:B------:R-:W-:Y:S02]  /*13e50*/  FSETP.GEU.AND P0, PT, R99, -126, PT ;  /* 0xc2fc00006300780b */ /* 0x000fe40003f0e000 */
[----:B------:R-:W2:Y:S02]  /*13e60*/  MUFU.EX2 R168, R94 ;  /* 0x0000005e00a87308 */ /* 0x000ea40000000800 */
[----:B------:R-:W-:Y:S01]  /*13e70*/  STL [R1+0x50], R4 ;  /* 0x0000500401007387 */ /* 0x000fe20000100800 */
[----:B-1----:R-:W-:Y:S01]  /*13e80*/  @!P6 FMUL R5, R5, R5 ;  /* 0x000000050505e220 */ /* 0x002fe20000400000 */
[----:B------:R-:W-:-:S04]  /*13e90*/  FSETP.GEU.AND P6, PT, R100, -126, PT ;  /* 0xc2fc00006400780b */ /* 0x000fc80003fce000 */
[----:B------:R-:W-:Y:S03]  /*13ea0*/  STL [R1+0x54], R5 ;  /* 0x0000540501007387 */ /* 0x000fe60000100800 */
[----:B------:R-:W-:-:S04]  /*13eb0*/  @!P0 FMUL R99, R99, 0.5 ;  /* 0x3f00000063638820 */ /* 0x000fc80000400000 */
[----:B------:R-:W1:Y:S01]  /*13ec0*/  MUFU.EX2 R165, R99 ;  /* 0x0000006300a57308 */ /* 0x000e620000000800 */
[----:B--2---:R-:W-:Y:S01]  /*13ed0*/  @!P5 FMUL R168, R168, R168 ;  /* 0x000000a8a8a8d220 */ /* 0x004fe20000400000 */
[----:B------:R-:W-:Y:S01]  /*13ee0*/  FSETP.GEU.AND P5, PT, R101, -126, PT ;  /* 0xc2fc00006500780b */ /* 0x000fe20003fae000 */
[----:B------:R-:W-:-:S05]  /*13ef0*/  @!P6 FMUL R100, R100, 0.5 ;  /* 0x3f0000006464e820 */ /* 0x000fca0000400000 */
[----:B------:R-:W2:Y:S07]  /*13f00*/  MUFU.EX2 R2, R100 ;  /* 0x0000006400027308 */ /* 0x000eae0000000800 */
[----:B------:R-:W-:Y:S01]  /*13f10*/  @!P5 FMUL R101, R101, 0.5 ;  /* 0x3f0000006565d820 */ /* 0x000fe20000400000 */
[----:B-1----:R-:W-:Y:S01]  /*13f20*/  @!P0 FMUL R165, R165, R165 ;  /* 0x000000a5a5a58220 */ /* 0x002fe20000400000 */
[----:B------:R-:W-:Y:S02]  /*13f30*/  FSETP.GEU.AND P0, PT, R106, -126, PT ;  /* 0xc2fc00006a00780b */ /* 0x000fe40003f0e000 */
[----:B------:R-:W1:Y:S01]  /*13f40*/  MUFU.EX2 R3, R101 ;  /* 0x0000006500037308 */ /* 0x000e620000000800 */
[----:B--2---:R-:W-:Y:S01]  /*13f50*/  @!P6 FMUL R2, R2, R2 ;  /* 0x000000020202e220 */ /* 0x004fe20000400000 */
[----:B------:R-:W-:-:S04]  /*13f60*/  FSETP.GEU.AND P6, PT, R107, -126, PT ;  /* 0xc2fc00006b00780b */ /* 0x000fc80003fce000 */
[----:B------:R-:W-:Y:S05]  /*13f70*/  STL [R1+0x30], R2 ;  /* 0x0000300201007387 */ /* 0x000fea0000100800 */
[----:B------:R-:W-:-:S04]  /*13f80*/  @!P0 FMUL R106, R106, 0.5 ;  /* 0x3f0000006a6a8820 */ /* 0x000fc80000400000 */
[----:B------:R-:W2:Y:S01]  /*13f90*/  MUFU.EX2 R158, R106 ;  /* 0x0000006a009e7308 */ /* 0x000ea20000000800 */
[----:B-1----:R-:W-:Y:S01]  /*13fa0*/  @!P5 FMUL R3, R3, R3 ;  /* 0x000000030303d220 */ /* 0x002fe20000400000 */
[----:B------:R-:W-:Y:S01]  /*13fb0*/  FSETP.GEU.AND P5, PT, R108, -126, PT ;  /* 0xc2fc00006c00780b */ /* 0x000fe20003fae000 */
[----:B------:R-:W-:-:S03]  /*13fc0*/  @!P6 FMUL R107, R107, 0.5 ;  /* 0x3f0000006b6be820 */ /* 0x000fc60000400000 */
[----:B------:R-:W-:Y:S02]  /*13fd0*/  STL [R1+0x34], R3 ;  /* 0x0000340301007387 */ /* 0x000fe40000100800 */
[----:B------:R-:W1:Y:S07]  /*13fe0*/  MUFU.EX2 R159, R107 ;  /* 0x0000006b009f7308 */ /* 0x000e6e0000000800 */
[----:B------:R-:W-:Y:S01]  /*13ff0*/  @!P5 FMUL R108, R108, 0.5 ;  /* 0x3f0000006c6cd820 */ /* 0x000fe20000400000 */
[----:B--2---:R-:W-:Y:S01]  /*14000*/  @!P0 FMUL R158, R158, R158 ;  /* 0x0000009e9e9e8220 */ /* 0x004fe20000400000 */
[----:B------:R-:W-:-:S02]  /*14010*/  FSETP.GEU.AND P0, PT, R113, -126, PT ;  /* 0xc2fc00007100780b */ /* 0x000fc40003f0e000 */
[----:B------:R-:W2:Y:S01]  /*14020*/  MUFU.EX2 R188, R108 ;  /* 0x0000006c00bc7308 */ /* 0x000ea20000000800 */
[----:B-1----:R-:W-:Y:S01]  /*14030*/  @!P6 FMUL R159, R159, R159 ;  /* 0x0000009f9f9fe220 */ /* 0x002fe20000400000 */
[----:B------:R-:W-:-:S09]  /*14040*/  FSETP.GEU.AND P6, PT, R114, -126, PT ;  /* 0xc2fc00007200780b */ /* 0x000fd20003fce000 */
[----:B------:R-:W-:-:S04]  /*14050*/  @!P0 FMUL R113, R113, 0.5 ;  /* 0x3f00000071718820 */ /* 0x000fc80000400000 */
[----:B------:R-:W1:Y:S01]  /*14060*/  MUFU.EX2 R151, R113 ;  /* 0x0000007100977308 */ /* 0x000e620000000800 */
[----:B--2---:R-:W-:Y:S01]  /*14070*/  @!P5 FMUL R188, R188, R188 ;  /* 0x000000bcbcbcd220 */ /* 0x004fe20000400000 */
[----:B------:R-:W-:Y:S01]  /*14080*/  FSETP.GEU.AND P5, PT, R115, -126, PT ;  /* 0xc2fc00007300780b */ /* 0x000fe20003fae000 */
[----:B------:R-:W-:-:S12]  /*14090*/  @!P6 FMUL R114, R114, 0.5 ;  /* 0x3f0000007272e820 */ /* 0x000fd80000400000 */
[----:B------:R-:W-:Y:S01]  /*140a0*/  @!P5 FMUL R115, R115, 0.5 ;  /* 0x3f0000007373d820 */ /* 0x000fe20000400000 */
[----:B-1----:R-:W-:Y:S01]  /*140b0*/  @!P0 FMUL R151, R151, R151 ;  /* 0x0000009797978220 */ /* 0x002fe20000400000 */
[C---:B------:R-:W-:Y:S02]  /*140c0*/  FSETP.GEU.AND P0, PT, R120.reuse, -126, PT ;  /* 0xc2fc00007800780b */ /* 0x040fe40003f0e000 */
[----:B------:R-:W1:Y:S11]  /*140d0*/  MUFU.EX2 R149, R115 ;  /* 0x0000007300957308 */ /* 0x000e760000000800 */
[----:B------:R-:W-:Y:S01]  /*140e0*/  @!P0 FMUL R120, R120, 0.5 ;  /* 0x3f00000078788820 */ /* 0x000fe20000400000 */
[----:B----4-:R-:W-:-:S03]  /*140f0*/  @!P1 FMUL R18, R18, R18 ;  /* 0x0000001212129220 */ /* 0x010fc60000400000 */
[----:B------:R-:W2:Y:S01]  /*14100*/  MUFU.EX2 R142, R120 ;  /* 0x00000078008e7308 */ /* 0x000ea20000000800 */
[----:B-----5:R-:W-:Y:S01]  /*14110*/  @!P4 FMUL R17, R17, R17 ;  /* 0x000000111111c220 */ /* 0x020fe20000400000 */
[----:B------:R-:W-:Y:S01]  /*14120*/  @!P1 STL [R1+0x4c], R18 ;  /* 0x00004c1201009387 */ /* 0x000fe20000100800 */
[----:B------:R-:W-:Y:S01]  /*14130*/  FSETP.GEU.AND P1, PT, R134, -126, PT ;  /* 0xc2fc00008600780b */ /* 0x000fe20003f2e000 */
[----:B-1----:R-:W-:Y:S01]  /*14140*/  @!P5 FMUL R149, R149, R149 ;  /* 0x000000959595d220 */ /* 0x002fe20000400000 */
[----:B------:R-:W-:Y:S01]  /*14150*/  @!P3 FMUL R16, R16, R16 ;  /* 0x000000101010b220 */ /* 0x000fe20000400000 */
[----:B------:R-:W-:Y:S01]  /*14160*/  @!P4 STL [R1+0x70], R17 ;  /* 0x000070110100c387 */ /* 0x000fe20000100800 */
[----:B------:R-:W-:Y:S01]  /*14170*/  FSETP.GEU.AND P4, PT, R131, -126, PT ;  /* 0xc2fc00008300780b */ /* 0x000fe20003f8e000 */
[----:B------:R-:W-:Y:S02]  /*14180*/  @!P2 FMUL R57, R57, R57 ;  /* 0x000000393939a220 */ /* 0x000fe40000400000 */
[----:B------:R-:W-:Y:S01]  /*14190*/  @!P3 STL [R1+0x74], R16 ;  /* 0x000074100100b387 */ /* 0x000fe20000100800 */
[----:B------:R-:W-:-:S02]  /*141a0*/  FSETP.GEU.AND P3, PT, R132, -126, PT ;  /* 0xc2fc00008400780b */ /* 0x000fc40003f6e000 */
[----:B------:R-:W-:Y:S01]  /*141b0*/  FSETP.GEU.AND P5, PT, R122, -126, PT ;  /* 0xc2fc00007a00780b */ /* 0x000fe20003fae000 */
[----:B------:R-:W-:Y:S01]  /*141c0*/  @!P2 STL [R1+0x48], R57 ;  /* 0x000048390100a387 */ /* 0x000fe20000100800 */
[----:B------:R-:W-:Y:S01]  /*141d0*/  FSETP.GEU.AND P2, PT, R133, -126, PT ;  /* 0xc2fc00008500780b */ /* 0x000fe20003f4e000 */
[----:B------:R-:W-:Y:S01]  /*141e0*/  @!P1 FMUL R134, R134, 0.5 ;  /* 0x3f00000086869820 */ /* 0x000fe20000400000 */
[----:B--2---:R-:W-:Y:S01]  /*141f0*/  @!P0 FMUL R142, R142, R142 ;  /* 0x0000008e8e8e8220 */ /* 0x004fe20000400000 */
[----:B------:R-:W-:Y:S02]  /*14200*/  FSETP.GEU.AND P0, PT, R27, -126, PT ;  /* 0xc2fc00001b00780b */ /* 0x000fe40003f0e000 */
[----:B------:R-:W-:Y:S01]  /*14210*/  @!P4 FMUL R131, R131, 0.5 ;  /* 0x3f0000008383c820 */ /* 0x000fe20000400000 */
[----:B------:R-:W1:Y:S03]  /*14220*/  MUFU.EX2 R13, R134 ;  /* 0x00000086000d7308 */ /* 0x000e660000000800 */
[----:B------:R-:W-:-:S02]  /*14230*/  @!P3 FMUL R132, R132, 0.5 ;  /* 0x3f0000008484b820 */ /* 0x000fc40000400000 */
[----:B------:R-:W-:Y:S02]  /*14240*/  @!P5 FMUL R122, R122, 0.5 ;  /* 0x3f0000007a7ad820 */ /* 0x000fe40000400000 */
[----:B------:R-:W-:Y:S01]  /*14250*/  @!P2 FMUL R133, R133, 0.5 ;  /* 0x3f0000008585a820 */ /* 0x000fe20000400000 */
[----:B------:R-:W2:Y:S02]  /*14260*/  MUFU.EX2 R59, R131 ;  /* 0x00000083003b7308 */ /* 0x000ea40000000800 */
[----:B------:R-:W-:-:S06]  /*14270*/  @!P0 FMUL R27, R27, 0.5 ;  /* 0x3f0000001b1b8820 */ /* 0x000fcc0000400000 */
[----:B------:R-:W3:Y:S01]  /*14280*/  MUFU.EX2 R15, R132 ;  /* 0x00000084000f7308 */ /* 0x000ee20000000800 */
[----:B-1----:R-:W-:Y:S01]  /*14290*/  @!P1 FMUL R13, R13, R13 ;  /* 0x0000000d0d0d9220 */ /* 0x002fe20000400000 */
[----:B------:R-:W-:-:S04]  /*142a0*/  FSETP.GEU.AND P1, PT, R141, -126, PT ;  /* 0xc2fc00008d00780b */ /* 0x000fc80003f2e000 */
[----:B------:R-:W-:Y:S02]  /*142b0*/  STL [R1+0x28], R13 ;  /* 0x0000280d01007387 */ /* 0x000fe40000100800 */
[----:B------:R-:W1:Y:S01]  /*142c0*/  MUFU.EX2 R20, R133 ;  /* 0x0000008500147308 */ /* 0x000e620000000800 */
[----:B--2---:R-:W-:Y:S01]  /*142d0*/  @!P4 FMUL R59, R59, R59 ;  /* 0x0000003b3b3bc220 */ /* 0x004fe20000400000 */
[----:B------:R-:W-:-:S04]  /*142e0*/  FSETP.GEU.AND P4, PT, R138, -126, PT ;  /* 0xc2fc00008a00780b */ /* 0x000fc80003f8e000 */
[----:B------:R2:W-:Y:S01]  /*142f0*/  STL [R1+0x3c], R59 ;  /* 0x00003c3b01007387 */ /* 0x0005e20000100800 */
[----:B------:R-:W-:Y:S01]  /*14300*/  @!P1 FMUL R141, R141, 0.5 ;  /* 0x3f0000008d8d9820 */ /* 0x000fe20000400000 */
[----:B------:R-:W4:Y:S01]  /*14310*/  MUFU.EX2 R137, R27 ;  /* 0x0000001b00897308 */ /* 0x000f220000000800 */
[----:B---3--:R-:W-:Y:S01]  /*14320*/  @!P3 FMUL R15, R15, R15 ;  /* 0x0000000f0f0fb220 */ /* 0x008fe20000400000 */
[----:B------:R-:W-:-:S04]  /*14330*/  FSETP.GEU.AND P3, PT, R139, -126, PT ;  /* 0xc2fc00008b00780b */ /* 0x000fc80003f6e000 */
[----:B------:R3:W-:Y:S01]  /*14340*/  STL [R1+0x68], R15 ;  /* 0x0000680f01007387 */ /* 0x0007e20000100800 */
[----:B------:R-:W-:Y:S01]  /*14350*/  @!P4 FMUL R138, R138, 0.5 ;  /* 0x3f0000008a8ac820 */ /* 0x000fe20000400000 */
[----:B------:R-:W5:Y:S01]  /*14360*/  MUFU.EX2 R9, R141 ;  /* 0x0000008d00097308 */ /* 0x000f620000000800 */
[----:B-1----:R-:W-:Y:S01]  /*14370*/  @!P2 FMUL R20, R20, R20 ;  /* 0x000000141414a220 */ /* 0x002fe20000400000 */
[----:B------:R-:W-:-:S04]  /*14380*/  FSETP.GEU.AND P2, PT, R140, -126, PT ;  /* 0xc2fc00008c00780b */ /* 0x000fc80003f4e000 */
[----:B------:R3:W-:Y:S01]  /*14390*/  STL [R1+0x6c], R20 ;  /* 0x00006c1401007387 */ /* 0x0007e20000100800 */
[----:B------:R-:W-:Y:S01]  /*143a0*/  @!P3 FMUL R139, R139, 0.5 ;  /* 0x3f0000008b8bb820 */ /* 0x000fe20000400000 */
[----:B------:R-:W1:Y:S01]  /*143b0*/  MUFU.EX2 R10, R138 ;  /* 0x0000008a000a7308 */ /* 0x000e620000000800 */
[----:B----4-:R-:W-:Y:S01]  /*143c0*/  @!P0 FMUL R137, R137, R137 ;  /* 0x0000008989898220 */ /* 0x010fe20000400000 */
[----:B------:R-:W-:Y:S02]  /*143d0*/  FSETP.GEU.AND P0, PT, R34, -126, PT ;  /* 0xc2fc00002200780b */ /* 0x000fe40003f0e000 */
[----:B------:R-:W-:-:S03]  /*143e0*/  MOV R27, R16 ;  /* 0x00000010001b7202 */ /* 0x000fc60000000f00 */
[----:B------:R-:W-:Y:S01]  /*143f0*/  @!P2 FMUL R140, R140, 0.5 ;  /* 0x3f0000008c8ca820 */ /* 0x000fe20000400000 */
[----:B------:R-:W4:Y:S01]  /*14400*/  MUFU.EX2 R157, R139 ;  /* 0x0000008b009d7308 */ /* 0x000f220000000800 */
[----:B-----5:R-:W-:Y:S01]  /*14410*/  @!P1 FMUL R9, R9, R9 ;  /* 0x0000000909099220 */ /* 0x020fe20000400000 */
[----:B------:R-:W-:Y:S02]  /*14420*/  FSETP.GEU.AND P1, PT, R148, -126, PT ;  /* 0xc2fc00009400780b */ /* 0x000fe40003f2e000 */
[----:B--2---:R-:W-:Y:S02]  /*14430*/  F2FP.F16.F32.PACK_AB R59, R59, R21 ;  /* 0x000000153b3b723e */ /* 0x004fe400000000ff */
[----:B------:R3:W-:Y:S01]  /*14440*/  STL [R1+0x64], R9 ;  /* 0x0000640901007387 */ /* 0x0007e20000100800 */
[----:B------:R-:W-:Y:S01]  /*14450*/  @!P0 FMUL R34, R34, 0.5 ;  /* 0x3f00000022228820 */ /* 0x000fe20000400000 */
[----:B------:R-:W2:Y:S01]  /*14460*/  MUFU.EX2 R8, R140 ;  /* 0x0000008c00087308 */ /* 0x000ea20000000800 */
[----:B-1----:R-:W-:Y:S01]  /*14470*/  @!P4 FMUL R10, R10, R10 ;  /* 0x0000000a0a0ac220 */ /* 0x002fe20000400000 */
[----:B------:R-:W-:-:S04]  /*14480*/  FSETP.GEU.AND P4, PT, R145, -126, PT ;  /* 0xc2fc00009100780b */ /* 0x000fc80003f8e000 */
[----:B------:R3:W-:Y:S01]  /*14490*/  STL [R1+0x18], R10 ;  /* 0x0000180a01007387 */ /* 0x0007e20000100800 */
[----:B------:R-:W-:Y:S01]  /*144a0*/  @!P1 FMUL R148, R148, 0.5 ;  /* 0x3f00000094949820 */ /* 0x000fe20000400000 */
[----:B------:R-:W1:Y:S01]  /*144b0*/  MUFU.EX2 R140, R122 ;  /* 0x0000007a008c7308 */ /* 0x000e620000000800 */
[----:B----4-:R-:W-:Y:S01]  /*144c0*/  @!P3 FMUL R157, R157, R157 ;  /* 0x0000009d9d9db220 */ /* 0x010fe20000400000 */
[----:B------:R-:W-:-:S05]  /*144d0*/  FSETP.GEU.AND P3, PT, R146, -126, PT ;  /* 0xc2fc00009200780b */ /* 0x000fca0003f6e000 */
[----:B------:R-:W-:Y:S01]  /*144e0*/  @!P4 FMUL R145, R145, 0.5 ;  /* 0x3f0000009191c820 */ /* 0x000fe20000400000 */
[----:B------:R-:W4:Y:S01]  /*144f0*/  MUFU.EX2 R6, R148 ;  /* 0x0000009400067308 */ /* 0x000f220000000800 */
[----:B--2---:R-:W-:Y:S01]  /*14500*/  @!P2 FMUL R8, R8, R8 ;  /* 0x000000080808a220 */ /* 0x004fe20000400000 */
[----:B------:R-:W-:-:S04]  /*14510*/  FSETP.GEU.AND P2, PT, R147, -126, PT ;  /* 0xc2fc00009300780b */ /* 0x000fc80003f4e000 */
[----:B------:R3:W-:Y:S01]  /*14520*/  STL [R1+0x60], R8 ;  /* 0x0000600801007387 */ /* 0x0007e20000100800 */
[----:B------:R-:W-:Y:S01]  /*14530*/  @!P3 FMUL R146, R146, 0.5 ;  /* 0x3f0000009292b820 */ /* 0x000fe20000400000 */
[----:B------:R-:W2:Y:S01]  /*14540*/  MUFU.EX2 R185, R145 ;  /* 0x0000009100b97308 */ /* 0x000ea20000000800 */
[----:B-1----:R-:W-:Y:S01]  /*14550*/  @!P5 FMUL R140, R140, R140 ;  /* 0x0000008c8c8cd220 */ /* 0x002fe20000400000 */
[----:B------:R-:W-:-:S05]  /*14560*/  FSETP.GEU.AND P5, PT, R29, -126, PT ;  /* 0xc2fc00001d00780b */ /* 0x000fca0003fae000 */
[----:B------:R-:W-:Y:S01]  /*14570*/  @!P2 FMUL R147, R147, 0.5 ;  /* 0x3f0000009393a820 */ /* 0x000fe20000400000 */
[----:B------:R-:W1:Y:S01]  /*14580*/  MUFU.EX2 R182, R146 ;  /* 0x0000009200b67308 */ /* 0x000e620000000800 */
[----:B----4-:R-:W-:Y:S01]  /*14590*/  @!P1 FMUL R6, R6, R6 ;  /* 0x0000000606069220 */ /* 0x010fe20000400000 */
[----:B------:R-:W-:-:S04]  /*145a0*/  FSETP.GEU.AND P1, PT, R155, -126, PT ;  /* 0xc2fc00009b00780b */ /* 0x000fc80003f2e000 */
[----:B------:R3:W-:Y:S01]  /*145b0*/  STL [R1+0x58], R6 ;  /* 0x0000580601007387 */ /* 0x0007e20000100800 */
[----:B------:R-:W-:Y:S01]  /*145c0*/  @!P5 FMUL R29, R29, 0.5 ;  /* 0x3f0000001d1dd820 */ /* 0x000fe20000400000 */
[----:B------:R-:W4:Y:S01]  /*145d0*/  MUFU.EX2 R183, R147 ;  /* 0x0000009300b77308 */ /* 0x000f220000000800 */
[----:B--2---:R-:W-:Y:S01]  /*145e0*/  @!P4 FMUL R185, R185, R185 ;  /* 0x000000b9b9b9c220 */ /* 0x004fe20000400000 */
[----:B------:R-:W-:-:S05]  /*145f0*/  FSETP.GEU.AND P4, PT, R152, -126, PT ;  /* 0xc2fc00009800780b */ /* 0x000fca0003f8e000 */
[----:B------:R-:W-:Y:S01]  /*14600*/  @!P1 FMUL R155, R155, 0.5 ;  /* 0x3f0000009b9b9820 */ /* 0x000fe20000400000 */
[----:B------:R-:W2:Y:S01]  /*14610*/  MUFU.EX2 R148, R114 ;  /* 0x0000007200947308 */ /* 0x000ea20000000800 */
[----:B-1----:R-:W-:Y:S01]  /*14620*/  @!P3 FMUL R182, R182, R182 ;  /* 0x000000b6b6b6b220 */ /* 0x002fe20000400000 */
[----:B------:R-:W-:-:S05]  /*14630*/  FSETP.GEU.AND P3, PT, R153, -126, PT ;  /* 0xc2fc00009900780b */ /* 0x000fca0003f6e000 */
[----:B------:R-:W-:Y:S01]  /*14640*/  @!P4 FMUL R152, R152, 0.5 ;  /* 0x3f0000009898c820 */ /* 0x000fe20000400000 */
[----:B------:R-:W1:Y:S01]  /*14650*/  MUFU.EX2 R173, R155 ;  /* 0x0000009b00ad7308 */ /* 0x000e620000000800 */
[----:B----4-:R-:W-:Y:S01]  /*14660*/  @!P2 FMUL R183, R183, R183 ;  /* 0x000000b7b7b7a220 */ /* 0x010fe20000400000 */
[----:B------:R-:W-:-:S05]  /*14670*/  FSETP.GEU.AND P2, PT, R154, -126, PT ;  /* 0xc2fc00009a00780b */ /* 0x000fca0003f4e000 */
        /* <DEDUP_REMOVED lines=103> */
[----:B------:R-:W-:-:S04]  /*14cf0*/  FSETP.GEU.AND P6, PT, R42, -126, PT ;  /* 0xc2fc00002a00780b */ /* 0x000fc80003fce000 */
[----:B------:R-:W-:Y:S01]  /*14d00*/  F2FP.F16.F32.PACK_AB R29, R131, R130 ;  /* 0x00000082831d723e */ /* 0x000fe200000000ff */
[----:B------:R-:W-:Y:S01]  /*14d10*/  @!P2 FMUL R25, R25, 0.5 ;  /* 0x3f0000001919a820 */ /* 0x000fe20000400000 */
[----:B------:R-:W1:Y:S01]  /*14d20*/  MUFU.EX2 R170, R24 ;  /* 0x0000001800aa7308 */ /* 0x000e620000000800 */
[----:B----4-:R-:W-:Y:S01]  /*14d30*/  @!P1 FMUL R136, R136, R136 ;  /* 0x0000008888889220 */ /* 0x010fe20000400000 */
[----:B------:R-:W-:Y:S02]  /*14d40*/  FSETP.GEU.AND P1, PT, R33, -126, PT ;  /* 0xc2fc00002100780b */ /* 0x000fe40003f2e000 */
[----:B------:R-:W-:-:S03]  /*14d50*/  MOV R26, R17 ;  /* 0x00000011001a7202 */ /* 0x000fc60000000f00 */
[----:B------:R-:W-:Y:S01]  /*14d60*/  @!P6 FMUL R42, R42, 0.5 ;  /* 0x3f0000002a2ae820 */ /* 0x000fe20000400000 */
[----:B------:R-:W4:Y:S01]  /*14d70*/  MUFU.EX2 R171, R25 ;  /* 0x0000001900ab7308 */ /* 0x000f220000000800 */
[----:B--2---:R-:W-:Y:S01]  /*14d80*/  @!P4 FMUL R141, R141, R141 ;  /* 0x0000008d8d8dc220 */ /* 0x004fe20000400000 */
[----:B------:R-:W-:-:S05]  /*14d90*/  FSETP.GEU.AND P4, PT, R30, -126, PT ;  /* 0xc2fc00001e00780b */ /* 0x000fca0003f8e000 */
[----:B------:R-:W-:Y:S01]  /*14da0*/  @!P1 FMUL R33, R33, 0.5 ;  /* 0x3f00000021219820 */ /* 0x000fe20000400000 */
[----:B------:R-:W2:Y:S01]  /*14db0*/  MUFU.EX2 R128, R36 ;  /* 0x0000002400807308 */ /* 0x000ea20000000800 */
[----:B-1----:R-:W-:Y:S01]  /*14dc0*/  @!P3 FMUL R170, R170, R170 ;  /* 0x000000aaaaaab220 */ /* 0x002fe20000400000 */
[----:B------:R-:W-:Y:S02]  /*14dd0*/  FSETP.GEU.AND P3, PT, R31, -126, PT ;  /* 0xc2fc00001f00780b */ /* 0x000fe40003f6e000 */
[----:B------:R-:W-:-:S03]  /*14de0*/  MOV R24, R19 ;  /* 0x0000001300187202 */ /* 0x000fc60000000f00 */
[----:B------:R-:W-:Y:S01]  /*14df0*/  @!P4 FMUL R30, R30, 0.5 ;  /* 0x3f0000001e1ec820 */ /* 0x000fe20000400000 */
[----:B------:R-:W1:Y:S01]  /*14e00*/  MUFU.EX2 R163, R33 ;  /* 0x0000002100a37308 */ /* 0x000e620000000800 */
[----:B----4-:R-:W-:Y:S01]  /*14e10*/  @!P2 FMUL R171, R171, R171 ;  /* 0x000000abababa220 */ /* 0x010fe20000400000 */
[----:B------:R-:W-:Y:S02]  /*14e20*/  FSETP.GEU.AND P2, PT, R32, -126, PT ;  /* 0xc2fc00002000780b */ /* 0x000fe40003f4e000 */
[----:B------:R-:W-:Y:S02]  /*14e30*/  MOV R25, R18 ;  /* 0x0000001200197202 */ /* 0x000fe40000000f00 */
[----:B------:R-:W-:Y:S01]  /*14e40*/  F2FP.F16.F32.PACK_AB R58, R24, R58 ;  /* 0x0000003a183a723e */ /* 0x000fe200000000ff */
[----:B------:R-:W-:Y:S01]  /*14e50*/  @!P3 FMUL R31, R31, 0.5 ;  /* 0x3f0000001f1fb820 */ /* 0x000fe20000400000 */
[----:B------:R-:W4:Y:S01]  /*14e60*/  MUFU.EX2 R132, R30 ;  /* 0x0000001e00847308 */ /* 0x000f220000000800 */
[----:B--2---:R-:W-:Y:S01]  /*14e70*/  @!P5 FMUL R128, R128, R128 ;  /* 0x000000808080d220 */ /* 0x004fe20000400000 */
[----:B------:R-:W-:-:S02]  /*14e80*/  FSETP.GEU.AND P5, PT, R43, -126, PT ;  /* 0xc2fc00002b00780b */ /* 0x000fc40003fae000 */
[----:B------:R-:W-:Y:S02]  /*14e90*/  F2FP.F16.F32.PACK_AB R57, R25, R57 ;  /* 0x000000391939723e */ /* 0x000fe400000000ff */
[----:B------:R-:W-:Y:S01]  /*14ea0*/  F2FP.F16.F32.PACK_AB R24, R171, R170 ;  /* 0x000000aaab18723e */ /* 0x000fe200000000ff */
[----:B------:R-:W-:Y:S01]  /*14eb0*/  @!P2 FMUL R32, R32, 0.5 ;  /* 0x3f0000002020a820 */ /* 0x000fe20000400000 */
[----:B------:R-:W2:Y:S01]  /*14ec0*/  MUFU.EX2 R133, R31 ;  /* 0x0000001f00857308 */ /* 0x000ea20000000800 */
[----:B-1----:R-:W-:Y:S01]  /*14ed0*/  @!P1 FMUL R163, R163, R163 ;  /* 0x000000a3a3a39220 */ /* 0x002fe20000400000 */
[----:B------:R-:W-:Y:S02]  /*14ee0*/  FSETP.GEU.AND P1, PT, R40, -126, PT ;  /* 0xc2fc00002800780b */ /* 0x000fe40003f2e000 */
[----:B------:R-:W-:-:S03]  /*14ef0*/  F2FP.F16.F32.PACK_AB R25, R137, R136 ;  /* 0x000000888919723e */ /* 0x000fc600000000ff */
        /* <DEDUP_REMOVED lines=21> */
[----:B------:R-:W-:Y:S01]  /*15050*/  F2FP.F16.F32.PACK_AB R32, R147, R146 ;  /* 0x000000929320723e */ /* 0x000fe200000000ff */
        /* <DEDUP_REMOVED lines=22> */
[----:B------:R-:W-:Y:S01]  /*151c0*/  F2FP.F16.F32.PACK_AB R33, R123, R122 ;  /* 0x0000007a7b21723e */ /* 0x000fe200000000ff */
        /* <DEDUP_REMOVED lines=57> */
[----:B------:R-:W-:Y:S02]  /*15560*/  FSETP.GEU.AND P6, PT, R67, -126, PT ;  /* 0xc2fc00004300780b */ /* 0x000fe40003fce000 */
[----:B------:R-:W-:-:S03]  /*15570*/  F2FP.F16.F32.PACK_AB R60, R20, R15 ;  /* 0x0000000f143c723e */ /* 0x000fc600000000ff */
[----:B------:R-:W-:Y:S01]  /*15580*/  @!P0 FMUL R66, R66, 0.5 ;  /* 0x3f00000042428820 */ /* 0x000fe20000400000 */
[----:B------:R-:W2:Y:S01]  /*15590*/  MUFU.EX2 R109, R63 ;  /* 0x0000003f006d7308 */ /* 0x000ea20000000800 */
[----:B-1----:R-:W-:Y:S01]  /*155a0*/  @!P5 FMUL R127, R127, R127 ;  /* 0x0000007f7f7fd220 */ /* 0x002fe20000400000 */
[----:B------:R-:W-:Y:S02]  /*155b0*/  FSETP.GEU.AND P5, PT, R68, -126, PT ;  /* 0xc2fc00004400780b */ /* 0x000fe40003fae000 */
[----:B------:R-:W-:Y:S02]  /*155c0*/  F2FP.F16.F32.PACK_AB R61, R14, R13 ;  /* 0x0000000d0e3d723e */ /* 0x000fe400000000ff */
[----:B------:R-:W-:Y:S01]  /*155d0*/  F2FP.F16.F32.PACK_AB R40, R127, R126 ;  /* 0x0000007e7f28723e */ /* 0x000fe200000000ff */
[----:B------:R-:W-:Y:S01]  /*155e0*/  @!P6 FMUL R67, R67, 0.5 ;  /* 0x3f0000004343e820 */ /* 0x000fe20000400000 */
[----:B------:R-:W1:Y:S01]  /*155f0*/  MUFU.EX2 R104, R64 ;  /* 0x0000004000687308 */ /* 0x000e620000000800 */
[----:B----4-:R-:W-:Y:S01]  /*15600*/  @!P4 FMUL R108, R108, R108 ;  /* 0x0000006c6c6cc220 */ /* 0x010fe20000400000 */
[----:B------:R-:W-:-:S02]  /*15610*/  FSETP.GEU.AND P4, PT, R69, -126, PT ;  /* 0xc2fc00004500780b */ /* 0x000fc40003f8e000 */
[----:B------:R-:W-:-:S03]  /*15620*/  F2FP.F16.F32.PACK_AB R62, R12, R11 ;  /* 0x0000000b0c3e723e */ /* 0x000fc600000000ff */
[----:B------:R-:W-:Y:S01]  /*15630*/  @!P5 FMUL R68, R68, 0.5 ;  /* 0x3f0000004444d820 */ /* 0x000fe20000400000 */
[----:B------:R-:W4:Y:S01]  /*15640*/  MUFU.EX2 R105, R65 ;  /* 0x0000004100697308 */ /* 0x000f220000000800 */
[----:B--2---:R-:W-:Y:S01]  /*15650*/  @!P3 FMUL R109, R109, R109 ;  /* 0x0000006d6d6db220 */ /* 0x004fe20000400000 */
[----:B------:R-:W-:Y:S02]  /*15660*/  FSETP.GEU.AND P3, PT, R70, -126, PT ;  /* 0xc2fc00004600780b */ /* 0x000fe40003f6e000 */
[----:B------:R-:W-:Y:S02]  /*15670*/  F2FP.F16.F32.PACK_AB R63, R157, R10 ;  /* 0x0000000a9d3f723e */ /* 0x000fe400000000ff */
[----:B------:R-:W-:Y:S01]  /*15680*/  F2FP.F16.F32.PACK_AB R41, R109, R108 ;  /* 0x0000006c6d29723e */ /* 0x000fe200000000ff */
[----:B------:R-:W-:Y:S01]  /*15690*/  @!P4 FMUL R69, R69, 0.5 ;  /* 0x3f0000004545c820 */ /* 0x000fe20000400000 */
[----:B------:R-:W2:Y:S01]  /*156a0*/  MUFU.EX2 R102, R66 ;  /* 0x0000004200667308 */ /* 0x000ea20000000800 */
[----:B-1----:R-:W-:Y:S01]  /*156b0*/  @!P2 FMUL R104, R104, R104 ;  /* 0x000000686868a220 */ /* 0x002fe20000400000 */
[----:B------:R-:W-:-:S02]  /*156c0*/  FSETP.GEU.AND P2, PT, R71, -126, PT ;  /* 0xc2fc00004700780b */ /* 0x000fc40003f4e000 */
[----:B------:R-:W-:-:S03]  /*156d0*/  F2FP.F16.F32.PACK_AB R64, R9, R8 ;  /* 0x000000080940723e */ /* 0x000fc600000000ff */
[----:B------:R-:W-:Y:S01]  /*156e0*/  @!P3 FMUL R70, R70, 0.5 ;  /* 0x3f0000004646b820 */ /* 0x000fe20000400000 */
[----:B------:R-:W1:Y:S01]  /*156f0*/  MUFU.EX2 R103, R67 ;  /* 0x0000004300677308 */ /* 0x000e620000000800 */
[----:B----4-:R-:W-:Y:S01]  /*15700*/  @!P1 FMUL R105, R105, R105 ;  /* 0x0000006969699220 */ /* 0x010fe20000400000 */
[----:B------:R-:W-:Y:S02]  /*15710*/  FSETP.GEU.AND P1, PT, R72, -126, PT ;  /* 0xc2fc00004800780b */ /* 0x000fe40003f2e000 */
[----:B------:R-:W-:Y:S02]  /*15720*/  F2FP.F16.F32.PACK_AB R65, R187, R186 ;  /* 0x000000babb41723e */ /* 0x000fe400000000ff */
[----:B------:R-:W-:Y:S01]  /*15730*/  F2FP.F16.F32.PACK_AB R42, R105, R104 ;  /* 0x00000068692a723e */ /* 0x000fe200000000ff */
[----:B------:R-:W-:Y:S01]  /*15740*/  @!P2 FMUL R71, R71, 0.5 ;  /* 0x3f0000004747a820 */ /* 0x000fe20000400000 */
[----:B------:R-:W4:Y:S01]  /*15750*/  MUFU.EX2 R116, R68 ;  /* 0x0000004400747308 */ /* 0x000f220000000800 */
[----:B--2---:R-:W-:Y:S01]  /*15760*/  @!P0 FMUL R102, R102, R102 ;  /* 0x0000006666668220 */ /* 0x004fe20000400000 */
[----:B------:R-:W-:-:S02]  /*15770*/  FSETP.GEU.AND P0, PT, R73, -126, PT ;  /* 0xc2fc00004900780b */ /* 0x000fc40003f0e000 */
        /* <DEDUP_REMOVED lines=81> */
[----:B------:R-:W-:Y:S02]  /*15c90*/  LOP3.LUT P6, RZ, R0, 0x3, R56, 0x48, !PT ;  /* 0x0000000300ff7812 */ /* 0x000fe400078c4838 */
[----:B------:R-:W-:Y:S02]  /*15ca0*/  F2FP.F16.F32.PACK_AB R56, R27, R26 ;  /* 0x0000001a1b38723e */ /* 0x000fe400000000ff */
[----:B------:R-:W-:Y:S01]  /*15cb0*/  F2FP.F16.F32.PACK_AB R81, R153, R152 ;  /* 0x000000989951723e */ /* 0x000fe200000000ff */
[----:B------:R-:W-:Y:S01]  /*15cc0*/  @!P0 FMUL R87, R87, 0.5 ;  /* 0x3f00000057578820 */ /* 0x000fe20000400000 */
[----:B------:R-:W2:Y:S01]  /*15cd0*/  MUFU.EX2 R94, R84 ;  /* 0x00000054005e7308 */ /* 0x000ea20000000800 */
[----:B-1----:R-:W-:Y:S01]  /*15ce0*/  @!P5 FMUL R18, R18, R18 ;  /* 0x000000121212d220 */ /* 0x002fe20000400000 */
[----:B------:R-:W-:-:S02]  /*15cf0*/  F2FP.F16.F32.PACK_AB R82, R151, R150 ;  /* 0x000000969752723e */ /* 0x000fc400000000ff */
[----:B------:R-:W-:Y:S02]  /*15d00*/  F2FP.F16.F32.PACK_AB R26, R135, R134 ;  /* 0x00000086871a723e */ /* 0x000fe400000000ff */
[----:B------:R-:W-:Y:S02]  /*15d10*/  F2FP.F16.F32.PACK_AB R27, R133, R132 ;  /* 0x00000084851b723e */ /* 0x000fe400000000ff */
[----:B------:R-:W1:Y:S01]  /*15d20*/  MUFU.EX2 R95, R85 ;  /* 0x00000055005f7308 */ /* 0x000e620000000800 */
[----:B----4-:R-:W-:Y:S01]  /*15d30*/  @!P4 FMUL R19, R19, R19 ;  /* 0x000000131313c220 */ /* 0x010fe20000400000 */
[----:B------:R-:W-:Y:S02]  /*15d40*/  F2FP.F16.F32.PACK_AB R83, R149, R148 ;  /* 0x000000949553723e */ /* 0x000fe400000000ff */
[----:B------:R-:W-:Y:S02]  /*15d50*/  F2FP.F16.F32.PACK_AB R50, R23, R22 ;  /* 0x000000161732723e */ /* 0x000fe400000000ff */
[----:B------:R-:W-:-:S02]  /*15d60*/  F2FP.F16.F32.PACK_AB R51, R19, R18 ;  /* 0x000000121333723e */ /* 0x000fc400000000ff */
[----:B------:R-:W4:Y:S01]  /*15d70*/  MUFU.EX2 R16, R86 ;  /* 0x0000005600107308 */ /* 0x000f220000000800 */
[----:B--2---:R-:W-:Y:S01]  /*15d80*/  @!P3 FMUL R94, R94, R94 ;  /* 0x0000005e5e5eb220 */ /* 0x004fe20000400000 */
[----:B------:R-:W-:-:S06]  /*15d90*/  F2FP.F16.F32.PACK_AB R84, R181, R180 ;  /* 0x000000b4b554723e */ /* 0x000fcc00000000ff */
[----:B------:R-:W2:Y:S01]  /*15da0*/  MUFU.EX2 R17, R87 ;  /* 0x0000005700117308 */ /* 0x000ea20000000800 */
[----:B-1----:R-:W-:Y:S01]  /*15db0*/  @!P2 FMUL R95, R95, R95 ;  /* 0x0000005f5f5fa220 */ /* 0x002fe20000400000 */
[----:B------:R-:W-:-:S04]  /*15dc0*/  F2FP.F16.F32.PACK_AB R85, R145, R144 ;  /* 0x000000909155723e */ /* 0x000fc800000000ff */
[----:B------:R-:W-:Y:S01]  /*15dd0*/  F2FP.F16.F32.PACK_AB R52, R95, R94 ;  /* 0x0000005e5f34723e */ /* 0x000fe200000000ff */
[----:B----4-:R-:W-:Y:S01]  /*15de0*/  @!P1 FMUL R16, R16, R16 ;  /* 0x0000001010109220 */ /* 0x010fe20000400000 */
[----:B------:R-:W-:Y:S01]  /*15df0*/  F2FP.F16.F32.PACK_AB R86, R143, R142 ;  /* 0x0000008e8f56723e */ /* 0x000fe200000000ff */
[----:B--2---:R-:W-:Y:S01]  /*15e00*/  @!P0 FMUL R17, R17, R17 ;  /* 0x0000001111118220 */ /* 0x004fe20000400000 */
[----:B------:R-:W-:-:S04]  /*15e10*/  F2FP.F16.F32.PACK_AB R87, R141, R140 ;  /* 0x0000008c8d57723e */ /* 0x000fc800000000ff */
[----:B------:R-:W-:Y:S01]  /*15e20*/  F2FP.F16.F32.PACK_AB R53, R17, R16 ;  /* 0x000000101135723e */ /* 0x000fe200000000ff */
[----:B---3--:R-:W-:Y:S06]  /*15e30*/  @!P6 BRA `(.L_x_269) ;  /* 0x000000000040e947 */ /* 0x008fec0003800000 */
        /* <DEDUP_REMOVED lines=16> */
.L_x_269:
[C---:B------:R-:W-:Y:S01]  /*15f40*/  FSETP.NEU.AND P0, PT, R179.reuse, -INF , PT ;  /* 0xff800000b300780b */ /* 0x040fe20003f0d000 */
[----:B------:R-:W-:Y:S05]  /*15f50*/  WARPSYNC.ALL ;  /* 0x0000000000007948 */ /* 0x000fea0003800000 */
[----:B------:R-:W-:Y:S01]  /*15f60*/  FSEL R0, R179, RZ, P0 ;  /* 0x000000ffb3007208 */ /* 0x000fe20000000000 */
[----:B------:R1:W-:Y:S01]  /*15f70*/  STTM.x32 tmem[UR37], R56 ;  /* 0x00000038000079ed */ /* 0x0003e200082c0025 */
[----:B------:R-:W-:-:S03]  /*15f80*/  UIADD3 UR4, UPT, UPT, UR37, 0x20, URZ ;  /* 0x0000002025047890 */ /* 0x000fc6000fffe0ff */
[----:B------:R-:W-:Y:S01]  /*15f90*/  FMUL R0, R0, -UR36 ;  /* 0x8000002400007c20 */ /* 0x000fe20008400000 */
[----:B------:R-:W-:-:S03]  /*15fa0*/  USHF.R.U32.HI UR4, URZ, 0x15, UR4 ;  /* 0x00000015ff047899 */ /* 0x000fc60008011604 */
[--C-:B------:R-:W-:Y:S02]  /*15fb0*/  FFMA2 R88, R88.F32x2.HI_LO, UR36.F32, R0.reuse.F32 ;  /* 0x0000002458587c49 */ /* 0x100fe40009200000 */
[----:B------:R-:W-:Y:S01]  /*15fc0*/  FFMA2 R90, R90.F32x2.HI_LO, UR36.F32, R0.F32 ;  /* 0x000000245a5a7c49 */ /* 0x000fe20009200000 */
[----:B------:R-:W-:Y:S02]  /*15fd0*/  MOV R0, UR4 ;  /* 0x0000000400007c02 */ /* 0x000fe40008000f00 */
[----:B------:R-:W-:Y:S02]  /*15fe0*/  FSETP.GEU.AND P4, PT, R88, -126, PT ;  /* 0xc2fc00005800780b */ /* 0x000fe40003f8e000 */
[----:B------:R-:W-:Y:S02]  /*15ff0*/  FSETP.GEU.AND P3, PT, R89, -126, PT ;  /* 0xc2fc00005900780b */ /* 0x000fe40003f6e000 */
[----:B------:R-:W-:Y:S02]  /*16000*/  FSETP.GEU.AND P2, PT, R90, -126, PT ;  /* 0xc2fc00005a00780b */ /* 0x000fe40003f4e000 */
[----:B------:R-:W-:-:S07]  /*16010*/  FSETP.GEU.AND P1, PT, R91, -126, PT ;  /* 0xc2fc00005b00780b */ /* 0x000fce0003f2e000 */
[----:B------:R-:W-:Y:S02]  /*16020*/  @!P4 FMUL R88, R88, 0.5 ;  /* 0x3f0000005858c820 */ /* 0x000fe40000400000 */
[----:B------:R-:W-:Y:S02]  /*16030*/  @!P3 FMUL R89, R89, 0.5 ;  /* 0x3f0000005959b820 */ /* 0x000fe40000400000 */
[----:B------:R-:W-:Y:S02]  /*16040*/  @!P2 FMUL R90, R90, 0.5 ;  /* 0x3f0000005a5aa820 */ /* 0x000fe40000400000 */
[----:B------:R-:W-:Y:S01]  /*16050*/  @!P1 FMUL R91, R91, 0.5 ;  /* 0x3f0000005b5b9820 */ /* 0x000fe20000400000 */
[----:B------:R-:W2:Y:S08]  /*16060*/  MUFU.EX2 R88, R88 ;  /* 0x0000005800587308 */ /* 0x000eb00000000800 */
[----:B------:R-:W3:Y:S08]  /*16070*/  MUFU.EX2 R89, R89 ;  /* 0x0000005900597308 */ /* 0x000ef00000000800 */
[----:B------:R-:W4:Y:S01]  /*16080*/  MUFU.EX2 R90, R90 ;  /* 0x0000005a005a7308 */ /* 0x000f220000000800 */
[----:B--2---:R-:W-:-:S07]  /*16090*/  @!P4 FMUL R88, R88, R88 ;  /* 0x000000585858c220 */ /* 0x004fce0000400000 */
[----:B------:R-:W2:Y:S01]  /*160a0*/  MUFU.EX2 R91, R91 ;  /* 0x0000005b005b7308 */ /* 0x000ea20000000800 */
[----:B---3--:R-:W-:-:S05]  /*160b0*/  @!P3 FMUL R89, R89, R89 ;  /* 0x000000595959b220 */ /* 0x008fca0000400000 */
[----:B------:R-:W-:Y:S01]  /*160c0*/  F2FP.F16.F32.PACK_AB R54, R89, R88 ;  /* 0x000000585936723e */ /* 0x000fe200000000ff */
[----:B----4-:R-:W-:Y:S01]  /*160d0*/  @!P2 FMUL R90, R90, R90 ;  /* 0x0000005a5a5aa220 */ /* 0x010fe20000400000 */
[----:B--2---:R-:W-:-:S05]  /*160e0*/  @!P1 FMUL R91, R91, R91 ;  /* 0x0000005b5b5b9220 */ /* 0x004fca0000400000 */
[----:B------:R-:W-:Y:S01]  /*160f0*/  F2FP.F16.F32.PACK_AB R55, R91, R90 ;  /* 0x0000005a5b37723e */ /* 0x000fe200000000ff */
[----:B-1----:R-:W1:Y:S02]  /*16100*/  S2R R57, SR_TID.X ;  /* 0x0000000000397919 */ /* 0x002e640000002100 */
[----:B-1----:R-:W-:-:S04]  /*16110*/  SHF.R.U32.HI R56, RZ, 0x5, R57 ;  /* 0x00000005ff387819 */ /* 0x002fc80000011639 */
[----:B------:R-:W-:-:S13]  /*16120*/  LOP3.LUT P0, RZ, R0, 0x3, R56, 0x48, !PT ;  /* 0x0000000300ff7812 */ /* 0x000fda0007804838 */
[----:B------:R-:W-:Y:S05]  /*16130*/  @!P0 BRA `(.L_x_270) ;  /* 0x0000000000408947 */ /* 0x000fea0003800000 */
        /* <DEDUP_REMOVED lines=16> */
.L_x_270:
[----:B------:R-:W-:-:S04]  /*16240*/  UISETP.NE.AND UP0, UPT, UR39, URZ, UPT ;  /* 0x000000ff2700728c */ /* 0x000fc8000bf05270 */
[----:B------:R-:W-:-:S06]  /*16250*/  USEL UR4, UR47, UR48, UP0 ;  /* 0x000000302f047287 */ /* 0x000fcc0008000000 */
[----:B------:R-:W-:Y:S01]  /*16260*/  MOV R0, UR4 ;  /* 0x0000000400007c02 */ /* 0x000fe20008000f00 */
[----:B------:R-:W-:Y:S05]  /*16270*/  WARPSYNC.ALL ;  /* 0x0000000000007948 */ /* 0x000fea0003800000 */
[----:B------:R-:W-:Y:S01]  /*16280*/  ISETP.GT.U32.AND P1, PT, R0, 0x1, PT ;  /* 0x000000010000780c */ /* 0x000fe20003f24070 */
[----:B------:R1:W-:Y:S01]  /*16290*/  STTM.x32 tmem[UR37+0x20], R24 ;  /* 0x00002018000079ed */ /* 0x0003e200082c0025 */
[----:B------:R-:W2:Y:S11]  /*162a0*/  FENCE.VIEW.ASYNC.T ;  /* 0x00000000000073c6 */ /* 0x000eb60000000200 */
[----:B------:R-:W-:Y:S05]  /*162b0*/  @P1 BRA `(.L_x_271) ;  /* 0x0000000000081947 */ /* 0x000fea0003800000 */
[----:B------:R-:W-:Y:S05]  /*162c0*/  BPT.TRAP 0x1 ;  /* 0x000000040000795c */ /* 0x000fea0000300000 */
[----:B------:R-:W-:Y:S05]  /*162d0*/  BPT.TRAP 0x1 ;  /* 0x000000040000795c */ /* 0x000fea0000300000 */
.L_x_271:
[----:B------:R-:W3:Y:S01]  /*162e0*/  S2UR UR6, SR_CgaCtaId ;  /* 0x00000000000679c3 */ /* 0x000ee20000008800 */
[----:B------:R-:W-:Y:S01]  /*162f0*/  UISETP.NE.AND UP0, UPT, UR39, URZ, UPT ;  /* 0x000000ff2700728c */ /* 0x000fe2000bf05270 */
[----:B------:R-:W-:Y:S02]  /*16300*/  UMOV UR5, 0x400 ;  /* 0x0000040000057882 */ /* 0x000fe40000000000 */
[----:B---3--:R-:W-:-:S04]  /*16310*/  ULEA UR5, UR6, UR5, 0x18 ;  /* 0x0000000506057291 */ /* 0x008fc8000f8ec0ff */
[----:B------:R-:W-:-:S04]  /*16320*/  UIADD3 UR4, UPT, UPT, UR5, 0x28068, URZ ;  /* 0x0002806805047890 */ /* 0x000fc8000fffe0ff */
[----:B------:R-:W-:-:S04]  /*16330*/  @UP0 UIADD3 UR4, UPT, UPT, UR5, 0x28058, URZ ;  /* 0x0002805805040890 */ /* 0x000fc8000fffe0ff */
[----:B------:R-:W-:-:S09]  /*16340*/  UPRMT UR4, UR6, 0x654, UR4 ;  /* 0x0000065406047896 */ /* 0x000fd20008000004 */
[----:B--2---:R-:W-:Y:S01]  /*16350*/  SYNCS.ARRIVE.TRANS64.RED.A1T0 RZ, [UR4], RZ ;  /* 0x000000ffffff79a7 */ /* 0x004fe20008100404 */
[----:B------:R-:W-:Y:S02]  /*16360*/  USEL UR4, UR41, UR42, UP0 ;  /* 0x0000002a29047287 */ /* 0x000fe40008000000 */
[----:B------:R-:W-:Y:S02]  /*16370*/  UISETP.NE.AND UP0, UPT, UR46, URZ, UPT ;  /* 0x000000ff2e00728c */ /* 0x000fe4000bf05270 */
[----:B------:R-:W-:-:S07]  /*16380*/  ULOP3.LUT UR37, UR4, 0x1, URZ, 0x3c, !UPT ;  /* 0x0000000104257892 */ /* 0x000fce000f8e3cff */
[----:B------:R-:W-:Y:S05]  /*16390*/  BRA.U UP0, `(.L_x_272) ;  /* 0x0000000100047547 */ /* 0x000fea000b800000 */
[----:B------:R-:W-:Y:S05]  /*163a0*/  BPT.TRAP 0x1 ;  /* 0x000000040000795c */ /* 0x000fea0000300000 */
.L_x_272:
[----:B------:R-:W2:Y:S04]  /*163b0*/  LDL.LU R2, [R1+0x48] ;  /* 0x0000480001027983 */ /* 0x000ea80000300800 */
[----:B------:R-:W2:Y:S04]  /*163c0*/  LDL.LU R3, [R1+0x4c] ;  /* 0x00004c0001037983 */ /* 0x000ea80000300800 */
[----:B------:R-:W3:Y:S04]  /*163d0*/  LDL.LU R4, [R1+0x40] ;  /* 0x0000400001047983 */ /* 0x000ee80000300800 */
[----:B------:R-:W3:Y:S04]  /*163e0*/  LDL.LU R5, [R1+0x44] ;  /* 0x0000440001057983 */ /* 0x000ee80000300800 */
[----:B------:R-:W4:Y:S04]  /*163f0*/  LDL.LU R8, [R1+0x28] ;  /* 0x0000280001087983 */ /* 0x000f280000300800 */
[----:B------:R-:W4:Y:S04]  /*16400*/  LDL.LU R9, [R1+0x2c] ;  /* 0x00002c0001097983 */ /* 0x000f280000300800 */
[----:B------:R-:W5:Y:S04]  /*16410*/  LDL.LU R12, [R1+0x38] ;  /* 0x00003800010c7983 */ /* 0x000f680000300800 */
[----:B------:R-:W5:Y:S04]  /*16420*/  LDL.LU R13, [R1+0x3c] ;  /* 0x00003c00010d7983 */ /* 0x000f680000300800 */
[----:B------:R-:W5:Y:S04]  /*16430*/  LDL.LU R6, [R1+0x20] ;  /* 0x0000200001067983 */ /* 0x000f680000300800 */
[----:B------:R-:W5:Y:S04]  /*16440*/  LDL.LU R7, [R1+0x24] ;  /* 0x0000240001077983 */ /* 0x000f680000300800 */
[----:B------:R-:W5:Y:S01]  /*16450*/  LDL.LU R10, [R1+0x18] ;  /* 0x00001800010a7983 */ /* 0x000f620000300800 */
[----:B------:R-:W-:Y:S01]  /*16460*/  UISETP.NE.AND UP0, UPT, UR39, URZ, UPT ;  /* 0x000000ff2700728c */ /* 0x000fe2000bf05270 */
[----:B------:R-:W-:Y:S01]  /*16470*/  MOV R0, UR38 ;  /* 0x0000002600007c02 */ /* 0x000fe20008000f00 */
[----:B------:R-:W-:Y:S01]  /*16480*/  UIADD3 UR4, UPT, UPT, UR5, 0x28078, URZ ;  /* 0x0002807805047890 */ /* 0x000fe2000fffe0ff */
[----:B------:R-:W-:-:S02]  /*16490*/  MOV R11, R157 ;  /* 0x0000009d000b7202 */ /* 0x000fc40000000f00 */
[----:B------:R-:W-:Y:S02]  /*164a0*/  SHF.L.U32 R0, R0, 0x1f, RZ ;  /* 0x0000001f00007819 */ /* 0x000fe400000006ff */
[----:B------:R-:W-:-:S04]  /*164b0*/  FSETP.NEU.AND P0, PT, R179, -INF , PT ;  /* 0xff800000b300780b */ /* 0x000fc80003f0d000 */
[----:B------:R-:W-:-:S09]  /*164c0*/  @!UP0 UIADD3 UR4, UPT, UPT, UR5, 0x28088, URZ ;  /* 0x0002808805048890 */ /* 0x000fd2000fffe0ff */
[----:B------:R-:W1:Y:S01]  /*164d0*/  SYNCS.PHASECHK.TRANS64.TRYWAIT P2, [UR4], R0 ;  /* 0x00000000ff0075a7 */ /* 0x000e620008041104 */
[----:B--2---:R-:W-:Y:S02]  /*164e0*/  FADD2 R2, R2.F32x2.HI_LO, RZ.F32 ;  /* 0x000000ff0202724b */ /* 0x004fe40000200000 */
[----:B---3--:R-:W-:Y:S02]  /*164f0*/  FADD2 R4, R4.F32x2.HI_LO, RZ.F32 ;  /* 0x000000ff0404724b */ /* 0x008fe40000200000 */
[----:B----4-:R-:W-:Y:S02]  /*16500*/  FADD2 R8, R2.F32x2.HI_LO, R8.F32x2.HI_LO ;  /* 0x000000080208724b */ /* 0x010fe40000000000 */
[----:B-----5:R-:W-:Y:S02]  /*16510*/  FADD2 R2, R12.F32x2.HI_LO, RZ.F32 ;  /* 0x000000ff0c02724b */ /* 0x020fe40000200000 */
[----:B------:R-:W-:Y:S02]  /*16520*/  FADD2 R6, R4.F32x2.HI_LO, R6.F32x2.HI_LO ;  /* 0x000000060406724b */ /* 0x000fe40000000000 */
[----:B------:R-:W-:-:S02]  /*16530*/  FADD2 R4, R2.F32x2.HI_LO, R10.F32x2.HI_LO ;  /* 0x0000000a0204724b */ /* 0x000fc40000000000 */
[----:B------:R-:W-:Y:S02]  /*16540*/  FADD2 R2, R8.F32x2.HI_LO, R186.F32x2.HI_LO ;  /* 0x000000ba0802724b */ /* 0x000fe40000000000 */
[----:B------:R-:W-:Y:S02]  /*16550*/  FADD2 R8, R6.F32x2.HI_LO, R184.F32x2.HI_LO ;  /* 0x000000b80608724b */ /* 0x000fe40000000000 */
[----:B------:R-:W-:Y:S01]  /*16560*/  FADD2 R6, R4.F32x2.HI_LO, R182.F32x2.HI_LO ;  /* 0x000000b60406724b */ /* 0x000fe20000000000 */
[----:B------:R-:W-:Y:S01]  /*16570*/  FSEL R4, R179, RZ, P0 ;  /* 0x000000ffb3047208 */ /* 0x000fe20000000000 */
[----:B------:R-:W-:Y:S02]  /*16580*/  FADD2 R2, R2.F32x2.HI_LO, R176.F32x2.HI_LO ;  /* 0x000000b00202724b */ /* 0x000fe40000000000 */
[----:B------:R-:W-:Y:S01]  /*16590*/  FADD2 R8, R8.F32x2.HI_LO, R174.F32x2.HI_LO ;  /* 0x000000ae0808724b */ /* 0x000fe20000000000 */
[----:B------:R-:W-:Y:S01]  /*165a0*/  FSETP.NEU.AND P0, PT, R156, R4, PT ;  /* 0x000000049c00720b */ /* 0x000fe20003f0d000 */
[----:B------:R-:W-:-:S02]  /*165b0*/  FADD2 R6, R6.F32x2.HI_LO, R172.F32x2.HI_LO ;  /* 0x000000ac0606724b */ /* 0x000fc40000000000 */
[----:B------:R-:W-:Y:S02]  /*165c0*/  FADD2 R2, R2.F32x2.HI_LO, R168.F32x2.HI_LO ;  /* 0x000000a80202724b */ /* 0x000fe40000000000 */
[----:B------:R-:W-:Y:S02]  /*165d0*/  FADD2 R8, R8.F32x2.HI_LO, R166.F32x2.HI_LO ;  /* 0x000000a60808724b */ /* 0x000fe40000000000 */
[----:B------:R-:W-:Y:S02]  /*165e0*/  FADD2 R6, R6.F32x2.HI_LO, R164.F32x2.HI_LO ;  /* 0x000000a40606724b */ /* 0x000fe40000000000 */
[----:B------:R-:W-:Y:S01]  /*165f0*/  FADD2 R10, R2.F32x2.HI_LO, R154.F32x2.HI_LO ;  /* 0x0000009a020a724b */ /* 0x000fe20000000000 */
[----:B-1----:R-:W-:Y:S06]  /*16600*/  @!P2 BRA `(.L_x_273) ;  /* 0x0000005c0034a947 */ /* 0x002fec0003800000 */
.L_x_427:
[----:B------:R-:W-:Y:S01]  /*16610*/  BSSY.RECONVERGENT B0, `(.L_x_274) ;  /* 0x000000a000007945 */ /* 0x000fe20003800200 */
[----:B-1----:R-:W-:-:S03]  /*16620*/  HFMA2 R0, -RZ, RZ, 1.75, 0 ;  /* 0x3f000000ff007431 */ /* 0x002fc600000001ff */
[----:B------:R-:W-:Y:S05]  /*16630*/  @!P0 BRA `(.L_x_275) ;  /* 0x00000000001c8947 */ /* 0x000fea0003800000 */
[----:B------:R-:W-:-:S04]  /*16640*/  FADD R0, -R4, R156 ;  /* 0x0000009c04007221 */ /* 0x000fc80000000100 */
[----:B------:R-:W-:-:S05]  /*16650*/  FMUL R0, R0, UR36 ;  /* 0x0000002400007c20 */ /* 0x000fca0008400000 */
[----:B------:R-:W-:-:S13]  /*16660*/  FSETP.GEU.AND P0, PT, R0, -126, PT ;  /* 0xc2fc00000000780b */ /* 0x000fda0003f0e000 */
[----:B------:R-:W-:-:S06]  /*16670*/  @!P0 FMUL R0, R0, 0.5 ;  /* 0x3f00000000008820 */ /* 0x000fcc0000400000 */
[----:B------:R-:W1:Y:S02]  /*16680*/  MUFU.EX2 R0, R0 ;  /* 0x0000000000007308 */ /* 0x000e640000000800 */
[----:B-1----:R-:W-:-:S04]  /*16690*/  @!P0 FMUL R0, R0, R0 ;  /* 0x0000000000008220 */ /* 0x002fc80000400000 */
[----:B------:R-:W-:Y:S02]  /*166a0*/  FMUL R0, R0, 0.5 ;  /* 0x3f00000000007820 */ /* 0x000fe40000400000 */
.L_x_275:
[----:B------:R-:W-:Y:S05]  /*166b0*/  BSYNC.RECONVERGENT B0 ;  /* 0x0000000000007941 */ /* 0x000fea0003800200 */
.L_x_274:
[----:B------:R-:W2:Y:S04]  /*166c0*/  LDL.LU.64 R2, [R1+0x70] ;  /* 0x0000700001027983 */ /* 0x000ea80000300a00 */
[----:B------:R-:W3:Y:S04]  /*166d0*/  LDL.LU.64 R26, [R1+0x68] ;  /* 0x00006800011a7983 */ /* 0x000ee80000300a00 */
[----:B------:R-:W4:Y:S04]  /*166e0*/  LDL.LU.64 R24, [R1+0x60] ;  /* 0x0000600001187983 */ /* 0x000f280000300a00 */
[----:B------:R-:W5:Y:S04]  /*166f0*/  LDL.LU.64 R20, [R1+0x58] ;  /* 0x0000580001147983 */ /* 0x000f680000300a00 */
[----:B------:R-:W5:Y:S04]  /*16700*/  LDL.LU.64 R14, [R1+0x50] ;  /* 0x00005000010e7983 */ /* 0x000f680000300a00 */
[----:B------:R-:W5:Y:S01]  /*16710*/  LDL.LU.64 R12, [R1+0x30] ;  /* 0x00003000010c7983 */ /* 0x000f620000300a00 */
[----:B------:R-:W-:Y:S01]  /*16720*/  FMUL R0, R0, R178 ;  /* 0x000000b200007220 */ /* 0x000fe20000400000 */
[----:B------:R-:W-:Y:S01]  /*16730*/  FADD2 R4, R8.F32x2.HI_LO, R160.F32x2.HI_LO ;  /* 0x000000a00804724b */ /* 0x000fe20000000000 */
[----:B------:R-:W-:Y:S01]  /*16740*/  UISETP.NE.AND UP0, UPT, UR40, URZ, UPT ;  /* 0x000000ff2800728c */ /* 0x000fe2000bf05270 */
[----:B------:R-:W-:-:S02]  /*16750*/  FADD2 R6, R6.F32x2.HI_LO, R158.F32x2.HI_LO ;  /* 0x0000009e0606724b */ /* 0x000fc40000000000 */
[----:B------:R-:W-:Y:S02]  /*16760*/  FADD2 R8, R10.F32x2.HI_LO, R152.F32x2.HI_LO ;  /* 0x000000980a08724b */ /* 0x000fe40000000000 */
[----:B------:R-:W-:Y:S02]  /*16770*/  FADD2 R4, R4.F32x2.HI_LO, R150.F32x2.HI_LO ;  /* 0x000000960404724b */ /* 0x000fe40000000000 */
[----:B------:R-:W-:Y:S02]  /*16780*/  FADD2 R6, R6.F32x2.HI_LO, R148.F32x2.HI_LO ;  /* 0x000000940606724b */ /* 0x000fe40000000000 */
[----:B------:R-:W-:Y:S02]  /*16790*/  FADD2 R8, R8.F32x2.HI_LO, R144.F32x2.HI_LO ;  /* 0x000000900808724b */ /* 0x000fe40000000000 */
[----:B------:R-:W-:Y:S02]  /*167a0*/  FADD2 R4, R4.F32x2.HI_LO, R142.F32x2.HI_LO ;  /* 0x0000008e0404724b */ /* 0x000fe40000000000 */
        /* <DEDUP_REMOVED lines=24> */
[----:B--2---:R-:W-:-:S04]  /*16930*/  FADD2 R2, R0.F32, R2.F32x2.HI_LO ;  /* 0x000000020002724b */ /* 0x004fc80000040000 */
[----:B---3--:R-:W-:-:S04]  /*16940*/  FADD2 R2, R2.F32x2.HI_LO, R26.F32x2.HI_LO ;  /* 0x0000001a0202724b */ /* 0x008fc80000000000 */
[----:B----4-:R-:W-:-:S04]  /*16950*/  FADD2 R2, R2.F32x2.HI_LO, R24.F32x2.HI_LO ;  /* 0x000000180202724b */ /* 0x010fc80000000000 */
[----:B-----5:R-:W-:-:S04]  /*16960*/  FADD2 R2, R2.F32x2.HI_LO, R20.F32x2.HI_LO ;  /* 0x000000140202724b */ /* 0x020fc80000000000 */
[----:B------:R-:W-:-:S04]  /*16970*/  FADD2 R2, R2.F32x2.HI_LO, R14.F32x2.HI_LO ;  /* 0x0000000e0202724b */ /* 0x000fc80000000000 */
        /* <DEDUP_REMOVED lines=9> */
[----:B------:R-:W-:Y:S02]  /*16a10*/  FADD2 R8, R2.F32x2.HI_LO, R106.F32x2.HI_LO ;  /* 0x0000006a0208724b */ /* 0x000fe40000000000 */
[----:B------:R-:W-:Y:S02]  /*16a20*/  FADD2 R2, R6.F32x2.HI_LO, R90.F32x2.HI_LO ;  /* 0x0000005a0602724b */ /* 0x000fe40000000000 */
[----:B------:R-:W-:Y:S02]  /*16a30*/  FADD2 R6, R8.F32x2.HI_LO, R94.F32x2.HI_LO ;  /* 0x0000005e0806724b */ /* 0x000fe40000000000 */
[----:B------:R-:W-:Y:S02]  /*16a40*/  FADD2 R2, R4.F32x2.HI_LO, R2.F32x2.HI_LO ;  /* 0x000000020402724b */ /* 0x000fe40000000000 */
[----:B------:R-:W-:-:S04]  /*16a50*/  FADD2 R4, R6.F32x2.HI_LO, R10.F32x2.HI_LO ;  /* 0x0000000a0604724b */ /* 0x000fc80000000000 */
[----:B------:R-:W-:-:S04]  /*16a60*/  FADD2 R2, R4.F32x2.HI_LO, R2.F32x2.HI_LO ;  /* 0x000000020402724b */ /* 0x000fc80000000000 */
[----:B------:R-:W-:Y:S01]  /*16a70*/  FADD R178, R2, R3 ;  /* 0x0000000302b27221 */ /* 0x000fe20000000000 */
[----:B------:R-:W-:Y:S06]  /*16a80*/  BRA.U UP0, `(.L_x_276) ;  /* 0x0000000100907547 */ /* 0x000fec000b800000 */
[----:B------:R-:W-:Y:S05]  /*16a90*/  @P1 BRA `(.L_x_277) ;  /* 0x0000000000041947 */ /* 0x000fea0003800000 */
[----:B------:R-:W-:Y:S05]  /*16aa0*/  BPT.TRAP 0x1 ;  /* 0x000000040000795c */ /* 0x000fea0000300000 */
.L_x_277:
[----:B------:R-:W-:Y:S01]  /*16ab0*/  UISETP.NE.AND UP0, UPT, UR39, URZ, UPT ;  /* 0x000000ff2700728c */ /* 0x000fe2000bf05270 */
[----:B------:R-:W-:Y:S01]  /*16ac0*/  IMAD.U32 R0, RZ, RZ, UR37 ;  /* 0x00000025ff007e24 */ /* 0x000fe2000f8e00ff */
[----:B------:R-:W-:Y:S01]  /*16ad0*/  UIADD3 UR4, UPT, UPT, UR5, 0x28060, URZ ;  /* 0x0002806005047890 */ /* 0x000fe2000fffe0ff */
[----:B------:R-:W-:Y:S01]  /*16ae0*/  IMAD.U32 R3, R57, 0x10000, RZ ;  /* 0x0001000039037824 */ /* 0x000fe200078e00ff */
[----:B------:R-:W-:Y:S02]  /*16af0*/  LOP3.LUT R4, R56, 0x3, RZ, 0xc0, !PT ;  /* 0x0000000338047812 */ /* 0x000fe400078ec0ff */
[----:B------:R-:W-:Y:S02]  /*16b00*/  SHF.L.U32 R0, R0, 0x1f, RZ ;  /* 0x0000001f00007819 */ /* 0x000fe400000006ff */
[----:B------:R-:W-:-:S03]  /*16b10*/  LOP3.LUT R3, R3, 0x600000, RZ, 0xc0, !PT ;  /* 0x0060000003037812 */ /* 0x000fc600078ec0ff */
[----:B------:R-:W-:Y:S01]  /*16b20*/  @UP0 UIADD3 UR4, UPT, UPT, UR5, 0x28050, URZ ;  /* 0x0002805005040890 */ /* 0x000fe2000fffe0ff */
[----:B------:R-:W-:Y:S01]  /*16b30*/  SHF.R.U32.HI R2, RZ, 0x15, R3 ;  /* 0x00000015ff027819 */ /* 0x000fe20000011603 */
[----:B------:R-:W-:-:S03]  /*16b40*/  USEL UR5, URZ, 0x80, UP0 ;  /* 0x00000080ff057887 */ /* 0x000fc60008000000 */
[----:B------:R-:W-:-:S03]  /*16b50*/  ISETP.NE.AND P0, PT, R4, R2, PT ;  /* 0x000000020400720c */ /* 0x000fc60003f05270 */
[----:B------:R-:W-:Y:S01]  /*16b60*/  LOP3.LUT R16, R3, UR5, RZ, 0xfc, !PT ;  /* 0x0000000503107c12 */ /* 0x000fe2000f8efcff */
[----:B------:R-:W1:Y:S02]  /*16b70*/  SYNCS.PHASECHK.TRANS64.TRYWAIT P1, [UR4], R0 ;  /* 0x00000000ff0075a7 */ /* 0x000e640008021104 */
[----:B-1----:R-:W-:Y:S07]  /*16b80*/  @!P1 BRA `(.L_x_278) ;  /* 0x0000005400ec9947 */ /* 0x002fee0003800000 */
.L_x_429:
[----:B------:R-:W-:Y:S05]  /*16b90*/  @!P0 BRA `(.L_x_279) ;  /* 0x0000000000408947 */ /* 0x000fea0003800000 */
[----:B-1----:R-:W-:Y:S01]  /*16ba0*/  MOV R0, 0x8 ;  /* 0x0000000800007802 */ /* 0x002fe20000000f00 */
[----:B------:R-:W1:Y:S01]  /*16bb0*/  LDCU.64 UR8, c[0x4][0xb0] ;  /* 0x01001600ff0877ac */ /* 0x000e620008000a00 */
[----:B------:R-:W-:Y:S02]  /*16bc0*/  HFMA2 R12, -RZ, RZ, 0, 5.9604644775390625e-08 ;  /* 0x00000001ff0c7431 */ /* 0x000fe400000001ff */
[----:B------:R-:W-:Y:S01]  /*16bd0*/  IMAD.MOV.U32 R8, RZ, RZ, 0x1be ;  /* 0x000001beff087424 */ /* 0x000fe200078e00ff */
[----:B------:R2:W3:Y:S01]  /*16be0*/  LDC.64 R2, c[0x4][R0] ;  /* 0x0100000000027b82 */ /* 0x0004e20000000a00 */
[----:B------:R-:W4:Y:S01]  /*16bf0*/  LDCU.64 UR6, c[0x4][0xb8] ;  /* 0x01001700ff0677ac */ /* 0x000f220008000a00 */
        /* <DEDUP_REMOVED lines=10> */
.L_x_279:
[----:B------:R-:W-:Y:S05]  /*16ca0*/  WARPSYNC.ALL ;  /* 0x0000000000007948 */ /* 0x000fea0003800000 */
[----:B------:R-:W-:-:S13]  /*16cb0*/  R2UR UR4, R16 ;  /* 0x00000000100472ca */ /* 0x000fda00000e0000 */
[----:B------:R2:W-:Y:S02]  /*16cc0*/  STTM.x2 tmem[UR4], R178 ;  /* 0x000000b2000079ed */ /* 0x0005e400080c0004 */
.L_x_276:
[----:B------:R-:W-:Y:S01]  /*16cd0*/  UISETP.NE.AND UP0, UPT, UR39, URZ, UPT ;  /* 0x000000ff2700728c */ /* 0x000fe2000bf05270 */
[----:B------:R-:W-:Y:S01]  /*16ce0*/  MOV R156, R179 ;  /* 0x000000b3009c7202 */ /* 0x000fe20000000f00 */
[----:B------:R-:W-:Y:S02]  /*16cf0*/  UIADD3 UR4, UPT, UPT, UR40, 0x1, URZ ;  /* 0x0000000128047890 */ /* 0x000fe4000fffe0ff */
[----:B------:R-:W-:Y:S02]  /*16d00*/  USEL UR42, UR42, UR37, UP0 ;  /* 0x000000252a2a7287 */ /* 0x000fe40008000000 */
[----:B------:R-:W-:Y:S02]  /*16d10*/  USEL UR41, UR37, UR41, UP0 ;  /* 0x0000002925297287 */ /* 0x000fe40008000000 */
[----:B------:R-:W-:Y:S02]  /*16d20*/  UISETP.GT.AND UP0, UPT, UR4, 0x1, UPT ;  /* 0x000000010400788c */ /* 0x000fe4000bf04270 */
[----:B------:R-:W-:-:S02]  /*16d30*/  UIADD3 UR5, UPT, UPT, UR40, -0x1, URZ ;  /* 0xffffffff28057890 */ /* 0x000fc4000fffe0ff */
[----:B------:R-:W-:-:S05]  /*16d40*/  ULOP3.LUT UR43, UR43, 0x1, URZ, 0x3c, !UPT ;  /* 0x000000012b2b7892 */ /* 0x000fca000f8e3cff */
[----:B------:R-:W-:Y:S01]  /*16d50*/  UMOV UR40, UR5 ;  /* 0x0000000500287c82 */ /* 0x000fe20008000000 */
[----:B------:R-:W-:Y:S06]  /*16d60*/  BRA.U UP0, `(.L_x_280) ;  /* 0xffffffb900587547 */ /* 0x000fec000b83ffff */
.L_x_259:
[----:B------:R-:W-:-:S09]  /*16d70*/  UISETP.NE.AND UP0, UPT, UR46, URZ, UPT ;  /* 0x000000ff2e00728c */ /* 0x000fd2000bf05270 */
[----:B------:R-:W-:Y:S05]  /*16d80*/  BRA.U UP0, `(.L_x_281) ;  /* 0x0000000100047547 */ /* 0x000fea000b800000 */
[----:B------:R-:W-:Y:S05]  /*16d90*/  BPT.TRAP 0x1 ;  /* 0x000000040000795c */ /* 0x000fea0000300000 */
.L_x_281:
[----:B------:R-:W3:Y:S01]  /*16da0*/  S2UR UR7, SR_CgaCtaId ;  /* 0x00000000000779c3 */ /* 0x000ee20000008800 */
[----:B------:R-:W-:Y:S01]  /*16db0*/  UISETP.NE.AND UP1, UPT, UR39, URZ, UPT ;  /* 0x000000ff2700728c */ /* 0x000fe2000bf25270 */
[----:B------:R-:W-:Y:S02]  /*16dc0*/  UMOV UR5, 0x400 ;  /* 0x0000040000057882 */ /* 0x000fe40000000000 */
[----:B---3--:R-:W-:-:S04]  /*16dd0*/  ULEA UR5, UR7, UR5, 0x18 ;  /* 0x0000000507057291 */ /* 0x008fc8000f8ec0ff */
[----:B------:R-:W-:-:S04]  /*16de0*/  UIADD3 UR4, UPT, UPT, UR5, 0x28080, URZ ;  /* 0x0002808005047890 */ /* 0x000fc8000fffe0ff */
[----:B------:R-:W-:-:S09]  /*16df0*/  @UP1 UIADD3 UR4, UPT, UPT, UR5, 0x28070, URZ ;  /* 0x0002807005041890 */ /* 0x000fd2000fffe0ff */
[----:B------:R-:W-:Y:S01]  /*16e00*/  SYNCS.ARRIVE.TRANS64.A1T0 RZ, [UR4], RZ ;  /* 0x000000ffffff79a7 */ /* 0x000fe20008100004 */
[----:B------:R-:W-:Y:S01]  /*16e10*/  USEL UR4, UR45, UR44, UP1 ;  /* 0x0000002c2d047287 */ /* 0x000fe20008800000 */
[----:B------:R-:W-:Y:S11]  /*16e20*/  BRA.U UP0, `(.L_x_282) ;  /* 0x0000000100047547 */ /* 0x000ff6000b800000 */
[----:B------:R-:W-:Y:S05]  /*16e30*/  BPT.TRAP 0x1 ;  /* 0x000000040000795c */ /* 0x000fea0000300000 */
.L_x_282:
[----:B------:R-:W-:Y:S02]  /*16e40*/  UISETP.NE.AND UP0, UPT, UR39, URZ, UPT ;  /* 0x000000ff2700728c */ /* 0x000fe4000bf05270 */
[----:B------:R-:W-:Y:S02]  /*16e50*/  ULOP3.LUT UR6, UR4, 0x1, URZ, 0x3c, !UPT ;  /* 0x0000000104067892 */ /* 0x000fe4000f8e3cff */
[----:B------:R-:W-:-:S04]  /*16e60*/  UIADD3 UR4, UPT, UPT, UR5, 0x28088, URZ ;  /* 0x0002808805047890 */ /* 0x000fc8000fffe0ff */
[----:B-1----:R-:W-:-:S03]  /*16e70*/  MOV R0, UR6 ;  /* 0x0000000600007c02 */ /* 0x002fc60008000f00 */
[----:B------:R-:W-:Y:S01]  /*16e80*/  @UP0 UIADD3 UR4, UPT, UPT, UR5, 0x28078, URZ ;  /* 0x0002807805040890 */ /* 0x000fe2000fffe0ff */
[----:B------:R-:W-:-:S08]  /*16e90*/  SHF.L.U32 R0, R0, 0x1f, RZ ;  /* 0x0000001f00007819 */ /* 0x000fd000000006ff */
[----:B------:R-:W1:Y:S02]  /*16ea0*/  SYNCS.PHASECHK.TRANS64.TRYWAIT P0, [UR4], R0 ;  /* 0x00000000ff0075a7 */ /* 0x000e640008001104 */
[----:B-1----:R-:W-:Y:S05]  /*16eb0*/  @!P0 BRA `(.L_x_283) ;  /* 0x0000005400388947 */ /* 0x002fea0003800000 */
.L_x_431:
[----:B------:R-:W-:-:S04]  /*16ec0*/  UISETP.NE.AND UP0, UPT, UR39, URZ, UPT ;  /* 0x000000ff2700728c */ /* 0x000fc8000bf05270 */
[----:B------:R-:W-:-:S04]  /*16ed0*/  USEL UR4, UR47, UR48, UP0 ;  /* 0x000000302f047287 */ /* 0x000fc80008000000 */
[----:B------:R-:W-:-:S09]  /*16ee0*/  UISETP.GT.U32.AND UP0, UPT, UR4, 0x1, UPT ;  /* 0x000000010400788c */ /* 0x000fd2000bf04070 */
[----:B------:R-:W-:Y:S05]  /*16ef0*/  BRA.U UP0, `(.L_x_284) ;  /* 0x0000000100087547 */ /* 0x000fea000b800000 */
[----:B------:R-:W-:Y:S05]  /*16f00*/  BPT.TRAP 0x1 ;  /* 0x000000040000795c */ /* 0x000fea0000300000 */
[----:B------:R-:W-:Y:S05]  /*16f10*/  BPT.TRAP 0x1 ;  /* 0x000000040000795c */ /* 0x000fea0000300000 */
.L_x_284:
[----:B------:R-:W-:Y:S02]  /*16f20*/  UISETP.NE.AND UP0, UPT, UR39, URZ, UPT ;  /* 0x000000ff2700728c */ /* 0x000fe4000bf05270 */
[----:B------:R-:W-:-:S09]  /*16f30*/  UIADD3 UR4, UPT, UPT, UR5, 0x28068, URZ ;  /* 0x0002806805047890 */ /* 0x000fd2000fffe0ff */
[----:B------:R-:W-:-:S04]  /*16f40*/  @UP0 UIADD3 UR4, UPT, UPT, UR5, 0x28058, URZ ;  /* 0x0002805805040890 */ /* 0x000fc8000fffe0ff */
[----:B------:R-:W-:-:S09]  /*16f50*/  UPRMT UR4, UR7, 0x654, UR4 ;  /* 0x0000065407047896 */ /* 0x000fd20008000004 */
[----:B------:R-:W-:Y:S01]  /*16f60*/  SYNCS.ARRIVE.TRANS64.RED.A1T0 RZ, [UR4], RZ ;  /* 0x000000ffffff79a7 */ /* 0x000fe20008100404 */
[----:B------:R-:W-:Y:S05]  /*16f70*/  EXIT ;  /* 0x000000000000794d */ /* 0x000fea0003800000 */
.L_x_26:
[----:B------:R-:W-:-:S05]  /*16f80*/  IMAD.MOV.U32 R2, RZ, RZ, -0x4 ;  /* 0xfffffffcff027424 */ /* 0x000fca00078e00ff */
[----:B------:R-:W-:-:S05]  /*16f90*/  VIADDMNMX.U32 R0, R0, R2, 0x2, PT ;  /* 0x0000000200007446 */ /* 0x000fca0003800002 */
[----:B------:R-:W-:-:S04]  /*16fa0*/  IMAD.SHL.U32 R0, R0, 0x4, RZ ;  /* 0x0000000400007824 */ /* 0x000fc800078e00ff */
[----:B------:R-:W1:Y:S02]  /*16fb0*/  LDC R2, c[0x2][R0] ;  /* 0x0080000000027b82 */ /* 0x000e640000000800 */
[----:B-1----:R-:W-:-:S04]  /*16fc0*/  SHF.R.S32.HI R3, RZ, 0x1f, R2 ;  /* 0x0000001fff037819 */ /* 0x002fc80000011402 */
.L_x_476:
[----:B------:R-:W-:Y:S05]  /*16fd0*/  BRX R2 -0x16fe0                                                                                                                                                                                                                                                                                                                                                                                                                                                                                                                                                                 (*"BRANCH_TARGETS .L_x_477,.L_x_478,.L_x_479"*) ;  /* 0xfffffe9002087949 */ /* 0x000fea000383ffff */
.L_x_479:
[----:B------:R-:W-:-:S08]  /*16fe0*/  NOP ;  /* 0x0000000000007918 */ /* 0x000fd00000000000 */
[----:B------:R-:W-:-:S00]  /*16ff0*/  USETMAXREG.DEALLOC.CTAPOOL 0x18 ;  /* 0x00000018000079c8 */ /* 0x000fc000080e0500 */
[----:B------:R-:W-:Y:S05]  /*17000*/  EXIT ;  /* 0x000000000000794d */ /* 0x000fea0003800000 */
.L_x_477:
[----:B------:R-:W-:-:S08]  /*17010*/  NOP ;  /* 0x0000000000007918 */ /* 0x000fd00000000000 */
[----:B------:R-:W1:-:S00]  /*17020*/  USETMAXREG.DEALLOC.CTAPOOL 0x20 ;  /* 0x00000020000079c8 */ /* 0x000e4000080e0500 */
[----:B------:R-:W2:Y:S01]  /*17030*/  S2UR UR11, SR_CTAID.X ;  /* 0x00000000000b79c3 */ /* 0x000ea20000002500 */
[----:B------:R-:W3:Y:S07]  /*17040*/  LDCU.64 UR14, c[0x0][0x380] ;  /* 0x00007000ff0e77ac */ /* 0x000eee0008000a00 */
[----:B------:R-:W4:Y:S01]  /*17050*/  S2UR UR45, SR_CTAID.Z ;  /* 0x00000000002d79c3 */ /* 0x000f220000002700 */
[----:B---3--:R-:W-:Y:S02]  /*17060*/  UISETP.NE.AND UP1, UPT, UR15, URZ, UPT ;  /* 0x000000ff0f00728c */ /* 0x008fe4000bf25270 */
[----:B--2---:R-:W-:-:S04]  /*17070*/  USHF.L.U32 UR11, UR11, 0x8, URZ ;  /* 0x000000080b0b7899 */ /* 0x004fc800080006ff */
[----:B------:R-:W-:-:S06]  /*17080*/  UISETP.GE.U32.OR UP1, UPT, UR11, UR14, !UP1 ;  /* 0x0000000e0b00728c */ /* 0x000fcc000cf26470 */
[----:B------:R-:W-:-:S13]  /*17090*/  PLOP3.LUT P1, PT, PT, PT, UP1, 0x80, 0x8 ;  /* 0x000000000008781c */ /* 0x000fda0003f2f018 */
[----:B-1--4-:R-:W-:Y:S05]  /*170a0*/  @P1 EXIT ;  /* 0x000000000000194d */ /* 0x012fea0003800000 */
[----:B------:R-:W1:Y:S01]  /*170b0*/  LDCU UR7, c[0x0][0x38c] ;  /* 0x00007180ff0777ac */ /* 0x000e620008000800 */
[----:B------:R-:W2:Y:S01]  /*170c0*/  S2UR UR8, SR_CTAID.Y ;  /* 0x00000000000879c3 */ /* 0x000ea20000002600 */
[----:B------:R-:W-:Y:S01]  /*170d0*/  BSSY.RECONVERGENT B0, `(.L_x_285) ;  /* 0x000001a000007945 */ /* 0x000fe20003800200 */
[----:B-1----:R-:W1:Y:S01]  /*170e0*/  I2F.U32.RP R0, UR7 ;  /* 0x0000000700007d06 */ /* 0x002e620008209000 */
[----:B------:R-:W-:-:S07]  /*170f0*/  UISETP.NE.U32.AND UP1, UPT, UR7, URZ, UPT ;  /* 0x000000ff0700728c */ /* 0x000fce000bf25070 */
[----:B-1----:R-:W1:Y:S02]  /*17100*/  MUFU.RCP R0, R0 ;  /* 0x0000000000007308 */ /* 0x002e640000001000 */
[----:B-1----:R-:W-:-:S06]  /*17110*/  IADD3 R0, PT, PT, R0, 0xffffffe, RZ ;  /* 0x0ffffffe00007810 */ /* 0x002fcc0007ffe0ff */
[----:B------:R-:W1:Y:S02]  /*17120*/  F2I.FTZ.U32.TRUNC.NTZ R0, R0 ;  /* 0x0000000000007305 */ /* 0x000e64000021f000 */
[----:B-1----:R-:W-:-:S13]  /*17130*/  R2UR UR5, R0 ;  /* 0x00000000000572ca */ /* 0x002fda00000e0000 */
[----:B------:R-:W-:-:S04]  /*17140*/  UIADD3 UR4, UPT, UPT, URZ, -UR5, URZ ;  /* 0x80000005ff047290 */ /* 0x000fc8000fffe0ff */
[----:B------:R-:W-:-:S03]  /*17150*/  UIMAD UR6, UR4, UR7, URZ ;  /* 0x00000007040672a4 */ /* 0x000fc6000f8e02ff */
[----:B------:R-:W-:Y:S02]  /*17160*/  UMOV UR4, URZ ;  /* 0x000000ff00047c82 */ /* 0x000fe40008000000 */
[----:B------:R-:W-:-:S07]  /*17170*/  UIMAD.WIDE.U32 UR4, UR5, UR6, UR4 ;  /* 0x00000006050472a5 */ /* 0x000fce000f8e0004 */
[----:B------:R-:W-:Y:S02]  /*17180*/  UMOV UR4, UR5 ;  /* 0x0000000500047c82 */ /* 0x000fe40008000000 */
[----:B--2---:R-:W-:-:S07]  /*17190*/  UIMAD.WIDE.U32 UR4, UR4, UR8, URZ ;  /* 0x00000008040472a5 */ /* 0x004fce000f8e00ff */
[----:B------:R-:W-:Y:S02]  /*171a0*/  UMOV UR44, UR5 ;  /* 0x00000005002c7c82 */ /* 0x000fe40008000000 */
[----:B------:R-:W-:-:S04]  /*171b0*/  UIADD3 UR4, UPT, UPT, -UR44, URZ, URZ ;  /* 0x000000ff2c047290 */ /* 0x000fc8000fffe1ff */
[----:B------:R-:W-:-:S04]  /*171c0*/  UIMAD UR4, UR7, UR4, UR8 ;  /* 0x00000004070472a4 */ /* 0x000fc8000f8e0208 */
[----:B------:R-:W-:-:S11]  /*171d0*/  UISETP.GE.U32.AND UP5, UPT, UR4, UR7, UPT ;  /* 0x000000070400728c */ /* 0x000fd6000bfa6070 */
[----:B------:R-:W-:Y:S02]  /*171e0*/  @UP5 UIADD3 UR4, UPT, UPT, UR4, -UR7, URZ ;  /* 0x8000000704045290 */ /* 0x000fe4000fffe0ff */
[----:B------:R-:W-:Y:S02]  /*171f0*/  @UP5 UIADD3 UR44, UPT, UPT, UR44, 0x1, URZ ;  /* 0x000000012c2c5890 */ /* 0x000fe4000fffe0ff */
[----:B------:R-:W-:-:S11]  /*17200*/  UISETP.GE.U32.AND UP4, UPT, UR4, UR7, UPT ;  /* 0x000000070400728c */ /* 0x000fd6000bf86070 */
[----:B------:R-:W-:Y:S02]  /*17210*/  @UP4 UIADD3 UR44, UPT, UPT, UR44, 0x1, URZ ;  /* 0x000000012c2c4890 */ /* 0x000fe4000fffe0ff */
[----:B------:R-:W-:-:S04]  /*17220*/  @!UP1 ULOP3.LUT UR44, URZ, UR7, URZ, 0x33, !UPT ;  /* 0x00000007ff2c9292 */ /* 0x000fc8000f8e33ff */
[----:B------:R-:W-:-:S04]  /*17230*/  UIADD3 UR12, UPT, UPT, -UR44, URZ, URZ ;  /* 0x000000ff2c0c7290 */ /* 0x000fc8000fffe1ff */
[----:B------:R-:W-:Y:S01]  /*17240*/  UIMAD UR12, UR7, UR12, UR8 ;  /* 0x0000000c070c72a4 */ /* 0x000fe2000f8e0208 */
[----:B------:R-:W-:Y:S11]  /*17250*/  @!P3 BRA `(.L_x_286) ;  /* 0x000000000004b947 */ /* 0x000ff60003800000 */
[----:B------:R-:W-:Y:S05]  /*17260*/  BPT.TRAP 0x1 ;  /* 0x000000040000795c */ /* 0x000fea0000300000 */
.L_x_286:
[----:B------:R-:W-:Y:S05]  /*17270*/  BSYNC.RECONVERGENT B0 ;  /* 0x0000000000007941 */ /* 0x000fea0003800200 */
.L_x_285:
[----:B------:R-:W1:Y:S01]  /*17280*/  S2UR UR8, SR_CgaCtaId ;  /* 0x00000000000879c3 */ /* 0x000e620000008800 */
[----:B------:R-:W-:Y:S01]  /*17290*/  UMOV UR4, 0x400 ;  /* 0x0000040000047882 */ /* 0x000fe20000000000 */
[----:B------:R-:W-:Y:S01]  /*172a0*/  IMAD.MOV.U32 R4, RZ, RZ, 0x1 ;  /* 0x00000001ff047424 */ /* 0x000fe200078e00ff */
[----:B------:R-:W-:-:S04]  /*172b0*/  @!P0 MOV R0, 0x8000 ;  /* 0x0000800000008802 */ /* 0x000fc80000000f00 */
[----:B------:R-:W-:Y:S01]  /*172c0*/  SHF.L.U32 R4, R4, 0x1f, RZ ;  /* 0x0000001f04047819 */ /* 0x000fe200000006ff */
[----:B-1----:R-:W-:-:S09]  /*172d0*/  ULEA UR8, UR8, UR4, 0x18 ;  /* 0x0000000408087291 */ /* 0x002fd2000f8ec0ff */
[----:B------:R-:W1:Y:S02]  /*172e0*/  SYNCS.PHASECHK.TRANS64.TRYWAIT P1, [UR8+0x28010], R4 ;  /* 0x02801004ff0075a7 */ /* 0x000e640008021108 */
[----:B-1----:R-:W-:Y:S05]  /*172f0*/  @!P1 BRA `(.L_x_287) ;  /* 0x0000005000409947 */ /* 0x002fea0003800000 */
.L_x_433:
[----:B------:R-:W-:Y:S01]  /*17300*/  PLOP3.LUT P5, PT, P5, P6, PT, 0xf8, 0x8f ;  /* 0x00000000008f781c */ /* 0x000fe20002fadf70 */
[----:B------:R2:W-:Y:S01]  /*17310*/  @!P0 SYNCS.ARRIVE.TRANS64 RZ, [UR8+0x28000], R0 ;  /* 0x02800000ffff89a7 */ /* 0x0005e20008000008 */
[----:B------:R-:W-:Y:S11]  /*17320*/  BSSY.RECONVERGENT B0, `(.L_x_288) ;  /* 0x0000003000007945 */ /* 0x000ff60003800200 */
[----:B------:R-:W-:Y:S05]  /*17330*/  @!P5 BRA `(.L_x_289) ;  /* 0x000000000004d947 */ /* 0x000fea0003800000 */
[----:B------:R-:W-:Y:S05]  /*17340*/  BPT.TRAP 0x1 ;  /* 0x000000040000795c */ /* 0x000fea0000300000 */
.L_x_289:
[----:B------:R-:W-:Y:S05]  /*17350*/  BSYNC.RECONVERGENT B0 ;  /* 0x0000000000007941 */ /* 0x000fea0003800200 */
.L_x_288:
[----:B--2---:R-:W1:Y:S01]  /*17360*/  S2R R0, SR_TID.X ;  /* 0x0000000000007919 */ /* 0x004e620000002100 */
[----:B------:R-:W-:Y:S01]  /*17370*/  BSSY.RECONVERGENT B0, `(.L_x_290) ;  /* 0x0000005000007945 */ /* 0x000fe20003800200 */
[----:B-1----:R-:W-:-:S04]  /*17380*/  LOP3.LUT P1, R2, R0, 0x1f, RZ, 0xc0, !PT ;  /* 0x0000001f00027812 */ /* 0x002fc8000782c0ff */
[----:B------:R-:W-:-:S13]  /*17390*/  PLOP3.LUT P1, PT, P1, P0, PT, 0x8f, 0xf8 ;  /* 0x0000000000f8781c */ /* 0x000fda0000f21177 */
[----:B------:R-:W-:Y:S05]  /*173a0*/  @P1 BRA `(.L_x_291) ;  /* 0x0000000000041947 */ /* 0x000fea0003800000 */
[----:B------:R-:W-:Y:S05]  /*173b0*/  BPT.TRAP 0x1 ;  /* 0x000000040000795c */ /* 0x000fea0000300000 */
.L_x_291:
[----:B------:R-:W-:Y:S05]  /*173c0*/  BSYNC.RECONVERGENT B0 ;  /* 0x0000000000007941 */ /* 0x000fea0003800200 */
.L_x_290:
[----:B------:R-:W1:Y:S01]  /*173d0*/  LDCU.64 UR4, c[0x0][0x348] ;  /* 0x00006900ff0477ac */ /* 0x000e620008000a00 */
[----:B------:R-:W-:Y:S02]  /*173e0*/  UIADD3 UR9, UPT, UPT, UR8, 0x28000, URZ ;  /* 0x0002800008097890 */ /* 0x000fe4000fffe0ff */
[----:B------:R-:W-:Y:S01]  /*173f0*/  UIADD3 UR16, UPT, UPT, UR8, 0x4000, URZ ;  /* 0x0000400008107890 */ /* 0x000fe2000fffe0ff */
[----:B------:R-:W-:Y:S01]  /*17400*/  UMOV UR6, 0x0 ;  /* 0x0000000000067882 */ /* 0x000fe20000000000 */
[----:B------:R-:W-:Y:S01]  /*17410*/  UMOV UR7, 0x10000000 ;  /* 0x1000000000077882 */ /* 0x000fe20000000000 */
[----:B------:R-:W-:Y:S01]  /*17420*/  UMOV UR10, URZ ;  /* 0x000000ff000a7c82 */ /* 0x000fe20008000000 */
[----:B------:R-:W-:Y:S01]  /*17430*/  UMOV UR13, UR44 ;  /* 0x0000002c000d7c82 */ /* 0x000fe20008000000 */
[----:B------:R-:W-:Y:S01]  /*17440*/  UMOV UR14, UR45 ;  /* 0x0000002d000e7c82 */ /* 0x000fe20008000000 */
[----:B------:R-:W-:Y:S01]  /*17450*/  UMOV UR18, 0x40 ;  /* 0x0000004000127882 */ /* 0x000fe20000000000 */
[----:B------:R-:W-:Y:S01]  /*17460*/  UMOV UR19, UR11 ;  /* 0x0000000b00137c82 */ /* 0x000fe20008000000 */
[----:B------:R-:W-:Y:S01]  /*17470*/  UMOV UR20, UR12 ;  /* 0x0000000c00147c82 */ /* 0x000fe20008000000 */
[----:B------:R-:W-:Y:S01]  /*17480*/  UMOV UR21, UR44 ;  /* 0x0000002c00157c82 */ /* 0x000fe20008000000 */
[----:B------:R-:W-:Y:S01]  /*17490*/  UMOV UR22, UR45 ;  /* 0x0000002d00167c82 */ /* 0x000fe20008000000 */
[----:B-1----:R-:W-:Y:S01]  /*174a0*/  UIADD3 UR4, UP1, UPT, UR4, 0x80, URZ ;  /* 0x0000008004047890 */ /* 0x002fe2000ff3e0ff */
[----:B------:R-:W-:-:S03]  /*174b0*/  UMOV UR17, UR9 ;  /* 0x0000000900117c82 */ /* 0x000fc60008000000 */
[----:B------:R-:W-:-:S09]  /*174c0*/  UIADD3.X UR5, UPT, UPT, URZ, UR5, URZ, UP1, !UPT ;  /* 0x00000005ff057290 */ /* 0x000fd20008ffe4ff */
[----:B------:R1:W-:Y:S01]  /*174d0*/  UTMALDG.5D [UR8], [UR4], desc[UR6] ;  /* 0x00000608040075b4 */ /* 0x0003e20008021000 */
[----:B------:R1:W-:Y:S02]  /*174e0*/  UTMALDG.5D [UR16], [UR4], desc[UR6] ;  /* 0x00000610040075b4 */ /* 0x0003e40008021000 */
[----:B-1----:R-:W-:Y:S05]  /*174f0*/  BRA.U !UP0, `(.L_x_292) ;  /* 0x0000000108047547 */ /* 0x002fea000b800000 */
[----:B------:R-:W-:Y:S05]  /*17500*/  BPT.TRAP 0x1 ;  /* 0x000000040000795c */ /* 0x000fea0000300000 */
.L_x_292:
[----:B------:R-:W1:Y:S01]  /*17510*/  SYNCS.PHASECHK.TRANS64.TRYWAIT P1, [UR8+0x28038], R4 ;  /* 0x02803804ff0075a7 */ /* 0x000e620008021108 */
[----:B------:R-:W-:Y:S01]  /*17520*/  @!P0 MOV R0, 0x8000 ;  /* 0x0000800000008802 */ /* 0x000fe20000000f00 */
[----:B-1----:R-:W-:Y:S06]  /*17530*/  @!P1 BRA `(.L_x_293) ;  /* 0x0000004c00c89947 */ /* 0x002fec0003800000 */
.L_x_435:
[----:B------:R2:W-:Y:S01]  /*17540*/  @!P0 SYNCS.ARRIVE.TRANS64 RZ, [UR8+0x28020], R0 ;  /* 0x02802000ffff89a7 */ /* 0x0005e20008000008 */
[----:B------:R-:W-:-:S09]  /*17550*/  UPLOP3.LUT UP2, UPT, UP2, UP3, UPT, 0xf8, 0x8f ;  /* 0x00000000008f789c */ /* 0x000fd20001747f70 */
[----:B------:R-:W-:Y:S05]  /*17560*/  BRA.U !UP2, `(.L_x_294) ;  /* 0x000000010a047547 */ /* 0x000fea000b800000 */
[----:B------:R-:W-:Y:S05]  /*17570*/  BPT.TRAP 0x1 ;  /* 0x000000040000795c */ /* 0x000fea0000300000 */
.L_x_294:
[----:B------:R-:W-:Y:S01]  /*17580*/  ISETP.EQ.OR P1, PT, R2, RZ, P0 ;  /* 0x000000ff0200720c */ /* 0x000fe20000722670 */
[----:B------:R-:W-:-:S12]  /*17590*/  BSSY.RECONVERGENT B0, `(.L_x_295) ;  /* 0x0000003000007945 */ /* 0x000fd80003800200 */
[----:B------:R-:W-:Y:S05]  /*175a0*/  @P1 BRA `(.L_x_296) ;  /* 0x0000000000041947 */ /* 0x000fea0003800000 */
[----:B------:R-:W-:Y:S05]  /*175b0*/  BPT.TRAP 0x1 ;  /* 0x000000040000795c */ /* 0x000fea0000300000 */
.L_x_296:
[----:B------:R-:W-:Y:S05]  /*175c0*/  BSYNC.RECONVERGENT B0 ;  /* 0x0000000000007941 */ /* 0x000fea0003800200 */
.L_x_295:
[----:B------:R-:W3:Y:S01]  /*175d0*/  LDCU.64 UR4, c[0x0][0x348] ;  /* 0x00006900ff0477ac */ /* 0x000ee20008000a00 */
[----:B------:R-:W-:Y:S01]  /*175e0*/  BSSY.RECONVERGENT B0, `(.L_x_297) ;  /* 0x0000015000007945 */ /* 0x000fe20003800200 */
[----:B------:R-:W-:Y:S02]  /*175f0*/  UIADD3 UR16, UPT, UPT, UR8, 0x10000, URZ ;  /* 0x0001000008107890 */ /* 0x000fe4000fffe0ff */
[----:B------:R-:W-:Y:S02]  /*17600*/  UIADD3 UR17, UPT, UPT, UR8, 0x28020, URZ ;  /* 0x0002802008117890 */ /* 0x000fe4000fffe0ff */
[----:B------:R-:W-:Y:S01]  /*17610*/  UIADD3 UR24, UPT, UPT, UR8, 0x14000, URZ ;  /* 0x0001400008187890 */ /* 0x000fe2000fffe0ff */
[----:B------:R-:W-:Y:S01]  /*17620*/  UMOV UR19, URZ ;  /* 0x000000ff00137c82 */ /* 0x000fe20008000000 */
[----:B------:R-:W-:Y:S01]  /*17630*/  UMOV UR6, 0x0 ;  /* 0x0000000000067882 */ /* 0x000fe20000000000 */
[----:B------:R-:W-:Y:S01]  /*17640*/  UMOV UR7, 0x10000000 ;  /* 0x1000000000077882 */ /* 0x000fe20000000000 */
[----:B------:R-:W-:Y:S01]  /*17650*/  UMOV UR18, URZ ;  /* 0x000000ff00127c82 */ /* 0x000fe20008000000 */
[----:B------:R-:W-:Y:S01]  /*17660*/  UMOV UR20, UR44 ;  /* 0x0000002c00147c82 */ /* 0x000fe20008000000 */
[----:B------:R-:W-:Y:S01]  /*17670*/  UMOV UR21, UR45 ;  /* 0x0000002d00157c82 */ /* 0x000fe20008000000 */
[----:B------:R-:W-:Y:S01]  /*17680*/  UMOV UR26, 0x40 ;  /* 0x00000040001a7882 */ /* 0x000fe20000000000 */
[----:B------:R-:W-:Y:S01]  /*17690*/  UMOV UR28, UR44 ;  /* 0x0000002c001c7c82 */ /* 0x000fe20008000000 */
[----:B---3--:R-:W-:Y:S01]  /*176a0*/  UIADD3 UR4, UP1, UPT, UR4, 0x180, URZ ;  /* 0x0000018004047890 */ /* 0x008fe2000ff3e0ff */
[----:B------:R-:W-:Y:S01]  /*176b0*/  UMOV UR29, UR45 ;  /* 0x0000002d001d7c82 */ /* 0x000fe20008000000 */
[----:B------:R-:W-:-:S02]  /*176c0*/  UMOV UR25, UR17 ;  /* 0x0000001100197c82 */ /* 0x000fc40008000000 */
[----:B------:R-:W-:Y:S01]  /*176d0*/  UIADD3.X UR5, UPT, UPT, URZ, UR5, URZ, UP1, !UPT ;  /* 0x00000005ff057290 */ /* 0x000fe20008ffe4ff */
[----:B------:R-:W-:-:S08]  /*176e0*/  UMOV UR27, UR19 ;  /* 0x00000013001b7c82 */ /* 0x000fd00008000000 */
[----:B------:R3:W-:Y:S01]  /*176f0*/  UTMALDG.4D [UR16], [UR4], desc[UR6] ;  /* 0x00000610040075b4 */ /* 0x0007e20008019000 */
[----:B------:R3:W-:Y:S02]  /*17700*/  UTMALDG.4D [UR24], [UR4], desc[UR6] ;  /* 0x00000618040075b4 */ /* 0x0007e40008019000 */
[----:B---3--:R-:W-:Y:S05]  /*17710*/  @!P3 BRA `(.L_x_298) ;  /* 0x000000000004b947 */ /* 0x008fea0003800000 */
[----:B------:R-:W-:Y:S05]  /*17720*/  BPT.TRAP 0x1 ;  /* 0x000000040000795c */ /* 0x000fea0000300000 */
.L_x_298:
[----:B------:R-:W-:Y:S05]  /*17730*/  BSYNC.RECONVERGENT B0 ;  /* 0x0000000000007941 */ /* 0x000fea0003800200 */
.L_x_297:
[----:B------:R-:W3:Y:S01]  /*17740*/  SYNCS.PHASECHK.TRANS64.TRYWAIT P2, [UR8+0x28018], R4 ;  /* 0x02801804ff0075a7 */ /* 0x000ee20008041108 */
[----:B--2---:R-:W-:Y:S01]  /*17750*/  @!P0 MOV R0, 0x8000 ;  /* 0x0000800000008802 */ /* 0x004fe20000000f00 */
[----:B---3--:R-:W-:Y:S06]  /*17760*/  @!P2 BRA `(.L_x_299) ;  /* 0x0000004c0054a947 */ /* 0x008fec0003800000 */
.L_x_437:
[----:B------:R3:W-:Y:S01]  /*17770*/  @!P0 SYNCS.ARRIVE.TRANS64 RZ, [UR8+0x28008], R0 ;  /* 0x02800800ffff89a7 */ /* 0x0007e20008000008 */
[----:B------:R-:W-:Y:S04]  /*17780*/  BSSY.RECONVERGENT B0, `(.L_x_300) ;  /* 0x0000003000007945 */ /* 0x000fe80003800200 */
[----:B------:R-:W-:Y:S05]  /*17790*/  @!P5 BRA `(.L_x_301) ;  /* 0x000000000004d947 */ /* 0x000fea0003800000 */
[----:B------:R-:W-:Y:S05]  /*177a0*/  BPT.TRAP 0x1 ;  /* 0x000000040000795c */ /* 0x000fea0000300000 */
.L_x_301:
[----:B------:R-:W-:Y:S05]  /*177b0*/  BSYNC.RECONVERGENT B0 ;  /* 0x0000000000007941 */ /* 0x000fea0003800200 */
.L_x_300:
[----:B------:R-:W-:Y:S04]  /*177c0*/  BSSY.RECONVERGENT B0, `(.L_x_302) ;  /* 0x0000003000007945 */ /* 0x000fe80003800200 */
[----:B------:R-:W-:Y:S05]  /*177d0*/  @P1 BRA `(.L_x_303) ;  /* 0x0000000000041947 */ /* 0x000fea0003800000 */
[----:B------:R-:W-:Y:S05]  /*177e0*/  BPT.TRAP 0x1 ;  /* 0x000000040000795c */ /* 0x000fea0000300000 */
.L_x_303:
[----:B------:R-:W-:Y:S05]  /*177f0*/  BSYNC.RECONVERGENT B0 ;  /* 0x0000000000007941 */ /* 0x000fea0003800200 */
.L_x_302:
[----:B------:R-:W4:Y:S01]  /*17800*/  LDCU.64 UR4, c[0x0][0x348] ;  /* 0x00006900ff0477ac */ /* 0x000f220008000a00 */
[----:B------:R-:W-:Y:S02]  /*17810*/  UIADD3 UR27, UPT, UPT, UR11, 0x80, URZ ;  /* 0x000000800b1b7890 */ /* 0x000fe4000fffe0ff */
[----:B------:R-:W-:Y:S02]  /*17820*/  UIADD3 UR24, UPT, UPT, UR8, 0x8000, URZ ;  /* 0x0000800008187890 */ /* 0x000fe4000fffe0ff */
[----:B------:R-:W-:Y:S02]  /*17830*/  UIADD3 UR25, UPT, UPT, UR8, 0x28008, URZ ;  /* 0x0002800808197890 */ /* 0x000fe4000fffe0ff */
[----:B------:R-:W-:Y:S01]  /*17840*/  UIADD3 UR16, UPT, UPT, UR8, 0xc000, URZ ;  /* 0x0000c00008107890 */ /* 0x000fe2000fffe0ff */
[----:B------:R-:W-:Y:S01]  /*17850*/  UMOV UR6, 0x0 ;  /* 0x0000000000067882 */ /* 0x000fe20000000000 */
[----:B------:R-:W-:Y:S01]  /*17860*/  UMOV UR7, 0x10000000 ;  /* 0x1000000000077882 */ /* 0x000fe20000000000 */
[----:B------:R-:W-:Y:S01]  /*17870*/  UMOV UR26, URZ ;  /* 0x000000ff001a7c82 */ /* 0x000fe20008000000 */
[----:B------:R-:W-:Y:S01]  /*17880*/  UMOV UR28, UR12 ;  /* 0x0000000c001c7c82 */ /* 0x000fe20008000000 */
[----:B------:R-:W-:Y:S01]  /*17890*/  UMOV UR29, UR44 ;  /* 0x0000002c001d7c82 */ /* 0x000fe20008000000 */
[----:B------:R-:W-:Y:S01]  /*178a0*/  UMOV UR30, UR45 ;  /* 0x0000002d001e7c82 */ /* 0x000fe20008000000 */
[----:B----4-:R-:W-:Y:S01]  /*178b0*/  UIADD3 UR4, UP1, UPT, UR4, 0x80, URZ ;  /* 0x0000008004047890 */ /* 0x010fe2000ff3e0ff */
[----:B------:R-:W-:Y:S01]  /*178c0*/  UMOV UR18, 0x40 ;  /* 0x0000004000127882 */ /* 0x000fe20000000000 */
[----:B------:R-:W-:-:S02]  /*178d0*/  UMOV UR20, UR12 ;  /* 0x0000000c00147c82 */ /* 0x000fc40008000000 */
[----:B------:R-:W-:Y:S01]  /*178e0*/  UIADD3.X UR5, UPT, UPT, URZ, UR5, URZ, UP1, !UPT ;  /* 0x00000005ff057290 */ /* 0x000fe20008ffe4ff */
[----:B------:R-:W-:Y:S01]  /*178f0*/  UMOV UR21, UR44 ;  /* 0x0000002c00157c82 */ /* 0x000fe20008000000 */
[----:B------:R-:W-:Y:S01]  /*17900*/  UMOV UR22, UR45 ;  /* 0x0000002d00167c82 */ /* 0x000fe20008000000 */
[----:B------:R-:W-:Y:S01]  /*17910*/  UMOV UR17, UR25 ;  /* 0x0000001900117c82 */ /* 0x000fe20008000000 */
[----:B------:R-:W-:-:S05]  /*17920*/  UMOV UR19, UR27 ;  /* 0x0000001b00137c82 */ /* 0x000fca0008000000 */
[----:B------:R4:W-:Y:S01]  /*17930*/  UTMALDG.5D [UR24], [UR4], desc[UR6] ;  /* 0x00000618040075b4 */ /* 0x0009e20008021000 */
[----:B------:R4:W-:Y:S02]  /*17940*/  UTMALDG.5D [UR16], [UR4], desc[UR6] ;  /* 0x00000610040075b4 */ /* 0x0009e40008021000 */
[----:B----4-:R-:W-:Y:S05]  /*17950*/  BRA.U !UP0, `(.L_x_304) ;  /* 0x0000000108047547 */ /* 0x010fea000b800000 */
[----:B------:R-:W-:Y:S05]  /*17960*/  BPT.TRAP 0x1 ;  /* 0x000000040000795c */ /* 0x000fea0000300000 */
.L_x_304:
[----:B------:R-:W4:Y:S01]  /*17970*/  SYNCS.PHASECHK.TRANS64.TRYWAIT P2, [UR8+0x28040], R4 ;  /* 0x02804004ff0075a7 */ /* 0x000f220008041108 */
[----:B---3--:R-:W-:Y:S01]  /*17980*/  @!P0 MOV R0, 0x8000 ;  /* 0x0000800000008802 */ /* 0x008fe20000000f00 */
[----:B----4-:R-:W-:Y:S06]  /*17990*/  @!P2 BRA `(.L_x_305) ;  /* 0x0000004800e0a947 */ /* 0x010fec0003800000 */
.L_x_439:
[----:B------:R3:W-:Y:S01]  /*179a0*/  @!P0 SYNCS.ARRIVE.TRANS64 RZ, [UR8+0x28028], R0 ;  /* 0x02802800ffff89a7 */ /* 0x0007e20008000008 */
[----:B------:R-:W-:Y:S05]  /*179b0*/  BRA.U !UP2, `(.L_x_306) ;  /* 0x000000010a047547 */ /* 0x000fea000b800000 */
[----:B------:R-:W-:Y:S05]  /*179c0*/  BPT.TRAP 0x1 ;  /* 0x000000040000795c */ /* 0x000fea0000300000 */
.L_x_306:
[----:B------:R-:W-:Y:S04]  /*179d0*/  BSSY.RECONVERGENT B0, `(.L_x_307) ;  /* 0x0000003000007945 */ /* 0x000fe80003800200 */
[----:B------:R-:W-:Y:S05]  /*179e0*/  @P1 BRA `(.L_x_308) ;  /* 0x0000000000041947 */ /* 0x000fea0003800000 */
[----:B------:R-:W-:Y:S05]  /*179f0*/  BPT.TRAP 0x1 ;  /* 0x000000040000795c */ /* 0x000fea0000300000 */
.L_x_308:
[----:B------:R-:W-:Y:S05]  /*17a00*/  BSYNC.RECONVERGENT B0 ;  /* 0x0000000000007941 */ /* 0x000fea0003800200 */
.L_x_307:
[----:B------:R-:W4:Y:S01]  /*17a10*/  LDCU.64 UR4, c[0x0][0x348] ;  /* 0x00006900ff0477ac */ /* 0x000f220008000a00 */
        /* <DEDUP_REMOVED lines=11> */
[----:B----4-:R-:W-:Y:S01]  /*17ad0*/  UIADD3 UR4, UP1, UPT, UR4, 0x280, URZ ;  /* 0x0000028004047890 */ /* 0x010fe2000ff3e0ff */
[----:B------:R-:W-:Y:S01]  /*17ae0*/  UMOV UR21, UR45 ;  /* 0x0000002d00157c82 */ /* 0x000fe20008000000 */
[----:B------:R-:W-:-:S02]  /*17af0*/  UMOV UR17, UR25 ;  /* 0x0000001900117c82 */ /* 0x000fc40008000000 */
[----:B------:R-:W-:Y:S01]  /*17b00*/  UIADD3.X UR5, UPT, UPT, URZ, UR5, URZ, UP1, !UPT ;  /* 0x00000005ff057290 */ /* 0x000fe20008ffe4ff */
[----:B------:R-:W-:-:S08]  /*17b10*/  UMOV UR19, UR27 ;  /* 0x0000001b00137c82 */ /* 0x000fd00008000000 */
[----:B------:R4:W-:Y:S01]  /*17b20*/  UTMALDG.4D [UR24], [UR4], desc[UR6] ;  /* 0x00000618040075b4 */ /* 0x0009e20008019000 */
[----:B------:R4:W-:Y:S01]  /*17b30*/  UTMALDG.4D [UR16], [UR4], desc[UR6] ;  /* 0x00000610040075b4 */ /* 0x0009e20008019000 */
[----:B------:R-:W-:Y:S01]  /*17b40*/  NOP ;  /* 0x0000000000007918 */ /* 0x000fe20000000000 */
[----:B------:R-:W-:-:S06]  /*17b50*/  UISETP.GE.AND UP1, UPT, UR15, 0x81, UPT ;  /* 0x000000810f00788c */ /* 0x000fcc000bf26270 */
[----:B------:R-:W-:-:S13]  /*17b60*/  PLOP3.LUT P2, PT, PT, PT, UP1, 0x80, 0x8 ;  /* 0x000000000008781c */ /* 0x000fda0003f4f018 */
[----:B----4-:R-:W-:Y:S05]  /*17b70*/  @!P2 EXIT ;  /* 0x000000000000a94d */ /* 0x010fea0003800000 */
[----:B------:R-:W-:Y:S01]  /*17b80*/  UIADD3 UR5, UPT, UPT, UR15, 0x7f, URZ ;  /* 0x0000007f0f057890 */ /* 0x000fe2000fffe0ff */
[----:B---3--:R-:W-:Y:S01]  /*17b90*/  HFMA2 R0, -RZ, RZ, 0, 5.9604644775390625e-08 ;  /* 0x00000001ff007431 */ /* 0x008fe200000001ff */
[----:B------:R-:W3:Y:S02]  /*17ba0*/  LDCU.64 UR10, c[0x0][0x348] ;  /* 0x00006900ff0a77ac */ /* 0x000ee40008000a00 */
[----:B------:R-:W-:-:S04]  /*17bb0*/  USHF.R.S32.HI UR4, URZ, 0x1f, UR5 ;  /* 0x0000001fff047899 */ /* 0x000fc80008011405 */
[----:B------:R-:W-:-:S04]  /*17bc0*/  ULEA.HI UR4, UR4, UR5, URZ, 0x7 ;  /* 0x0000000504047291 */ /* 0x000fc8000f8f38ff */
[----:B------:R-:W-:-:S04]  /*17bd0*/  USHF.R.S32.HI UR4, URZ, 0x7, UR4 ;  /* 0x00000007ff047899 */ /* 0x000fc80008011404 */
[----:B------:R-:W-:-:S04]  /*17be0*/  UISETP.LT.AND UP1, UPT, UR4, 0x2, UPT ;  /* 0x000000020400788c */ /* 0x000fc8000bf21270 */
[----:B------:R-:W-:-:S04]  /*17bf0*/  USEL UR5, UR4, 0x2, UP1 ;  /* 0x0000000204057887 */ /* 0x000fc80008800000 */
[----:B------:R-:W-:-:S03]  /*17c00*/  UIADD3 UR4, UPT, UPT, UR4, -UR5, URZ ;  /* 0x8000000504047290 */ /* 0x000fc6000fffe0ff */
[----:B------:R-:W-:Y:S01]  /*17c10*/  UMOV UR5, 0x1 ;  /* 0x0000000100057882 */ /* 0x000fe20000000000 */
[----:B------:R-:W-:Y:S02]  /*17c20*/  UISETP.GE.U32.AND UP1, UPT, UR4, 0x3, UPT ;  /* 0x000000030400788c */ /* 0x000fe4000bf26070 */
[----:B------:R-:W-:-:S03]  /*17c30*/  UIADD3 UR6, UPT, UPT, UR4, 0x1, URZ ;  /* 0x0000000104067890 */ /* 0x000fc6000fffe0ff */
[----:B------:R-:W-:Y:S01]  /*17c40*/  UMOV UR4, 0x2 ;  /* 0x0000000200047882 */ /* 0x000fe20000000000 */
[----:B------:R-:W-:-:S03]  /*17c50*/  ULOP3.LUT UR15, UR6, 0x3, URZ, 0xc0, !UPT ;  /* 0x00000003060f7892 */ /* 0x000fc6000f8ec0ff */
[----:B---3--:R-:W-:Y:S09]  /*17c60*/  BRA.U !UP1, `(.L_x_309) ;  /* 0x0000001109f07547 */ /* 0x008ff2000b800000 */
[----:B------:R-:W-:Y:S01]  /*17c70*/  ULOP3.LUT UR4, UR6, 0xfffffffc, URZ, 0xc0, !UPT ;  /* 0xfffffffc06047892 */ /* 0x000fe2000f8ec0ff */
[----:B------:R-:W-:Y:S01]  /*17c80*/  MOV R0, 0x1 ;  /* 0x0000000100007802 */ /* 0x000fe20000000f00 */
[----:B------:R-:W-:Y:S01]  /*17c90*/  UMOV UR14, URZ ;  /* 0x000000ff000e7c82 */ /* 0x000fe20008000000 */
[----:B------:R-:W-:Y:S01]  /*17ca0*/  UMOV UR35, 0x100 ;  /* 0x0000010000237882 */ /* 0x000fe20000000000 */
[----:B------:R-:W-:-:S03]  /*17cb0*/  UIADD3 UR9, UPT, UPT, -UR4, URZ, URZ ;  /* 0x000000ff04097290 */ /* 0x000fc6000fffe1ff */
[----:B------:R-:W-:-:S09]  /*17cc0*/  UMOV UR4, 0x2 ;  /* 0x0000000200047882 */ /* 0x000fd20000000000 */
.L_x_350:
[----:B-12---:R-:W-:Y:S05]  /*17cd0*/  BRA.U !UP0, `(.L_x_310) ;  /* 0x0000000108047547 */ /* 0x006fea000b800000 */
[----:B------:R-:W-:Y:S05]  /*17ce0*/  BPT.TRAP 0x1 ;  /* 0x000000040000795c */ /* 0x000fea0000300000 */
.L_x_310:
[----:B------:R-:W3:Y:S01]  /*17cf0*/  S2UR UR8, SR_CgaCtaId ;  /* 0x00000000000879c3 */ /* 0x000ee20000008800 */
[----:B------:R-:W-:Y:S01]  /*17d00*/  UMOV UR5, 0x400 ;  /* 0x0000040000057882 */ /* 0x000fe20000000000 */
[----:B--2---:R-:W-:Y:S02]  /*17d10*/  SHF.L.U32 R2, R0, 0x1f, RZ ;  /* 0x0000001f00027819 */ /* 0x004fe400000006ff */
[----:B-1----:R-:W-:Y:S01]  /*17d20*/  @!P0 MOV R3, 0x8000 ;  /* 0x0000800000038802 */ /* 0x002fe20000000f00 */
[----:B---3--:R-:W-:-:S04]  /*17d30*/  ULEA UR8, UR8, UR5, 0x18 ;  /* 0x0000000508087291 */ /* 0x008fc8000f8ec0ff */
[----:B------:R-:W-:-:S09]  /*17d40*/  ULEA UR41, UR4, UR8, 0x3 ;  /* 0x0000000804297291 */ /* 0x000fd2000f8e18ff */
[----:B------:R-:W1:Y:S02]  /*17d50*/  SYNCS.PHASECHK.TRANS64.TRYWAIT P2, [UR41+0x28038], R2 ;  /* 0x02803802ff0075a7 */ /* 0x000e640008041129 */
[----:B-1----:R-:W-:Y:S05]  /*17d60*/  @!P2 BRA `(.L_x_311) ;  /* 0x000000480004a947 */ /* 0x002fea0003800000 */
.L_x_441:
[----:B------:R2:W-:Y:S01]  /*17d70*/  @!P0 SYNCS.ARRIVE.TRANS64 RZ, [UR41+0x28020], R3 ;  /* 0x02802003ffff89a7 */ /* 0x0005e20008000029 */
[----:B------:R-:W-:Y:S05]  /*17d80*/  BRA.U !UP2, `(.L_x_312) ;  /* 0x000000010a047547 */ /* 0x000fea000b800000 */
[----:B------:R-:W-:Y:S05]  /*17d90*/  BPT.TRAP 0x1 ;  /* 0x000000040000795c */ /* 0x000fea0000300000 */
.L_x_312:
[----:B------:R-:W-:Y:S04]  /*17da0*/  BSSY.RECONVERGENT B0, `(.L_x_313) ;  /* 0x0000003000007945 */ /* 0x000fe80003800200 */
[----:B------:R-:W-:Y:S05]  /*17db0*/  @P1 BRA `(.L_x_314) ;  /* 0x0000000000041947 */ /* 0x000fea0003800000 */
[----:B------:R-:W-:Y:S05]  /*17dc0*/  BPT.TRAP 0x1 ;  /* 0x000000040000795c */ /* 0x000fea0000300000 */
.L_x_314:
[----:B------:R-:W-:Y:S05]  /*17dd0*/  BSYNC.RECONVERGENT B0 ;  /* 0x0000000000007941 */ /* 0x000fea0003800200 */
.L_x_313:
[----:B------:R-:W-:Y:S02]  /*17de0*/  ULEA UR16, UR4, UR8, 0xf ;  /* 0x0000000804107291 */ /* 0x000fe4000f8e78ff */
[----:B------:R-:W-:Y:S02]  /*17df0*/  UIADD3 UR6, UP1, UPT, UR10, 0x180, URZ ;  /* 0x000001800a067890 */ /* 0x000fe4000ff3e0ff */
[----:B------:R-:W-:Y:S02]  /*17e00*/  UIADD3 UR43, UPT, UPT, UR35, -0x80, URZ ;  /* 0xffffff80232b7890 */ /* 0x000fe4000fffe0ff */
[----:B------:R-:W-:Y:S02]  /*17e10*/  UIADD3 UR41, UPT, UPT, UR41, 0x28020, URZ ;  /* 0x0002802029297890 */ /* 0x000fe4000fffe0ff */
[----:B------:R-:W-:Y:S02]  /*17e20*/  UIADD3 UR40, UPT, UPT, UR16, 0x10000, URZ ;  /* 0x0001000010287890 */ /* 0x000fe4000fffe0ff */
[----:B------:R-:W-:-:S02]  /*17e30*/  UIADD3.X UR7, UPT, UPT, URZ, UR11, URZ, UP1, !UPT ;  /* 0x0000000bff077290 */ /* 0x000fc40008ffe4ff */
[----:B------:R-:W-:Y:S01]  /*17e40*/  UIADD3 UR16, UPT, UPT, UR16, 0x14000, URZ ;  /* 0x0001400010107890 */ /* 0x000fe2000fffe0ff */
[----:B------:R-:W-:Y:S01]  /*17e50*/  UMOV UR12, 0x0 ;  /* 0x00000000000c7882 */ /* 0x000fe20000000000 */
[----:B------:R-:W-:Y:S01]  /*17e60*/  UMOV UR13, 0x10000000 ;  /* 0x10000000000d7882 */ /* 0x000fe20000000000 */
[----:B------:R-:W-:Y:S01]  /*17e70*/  UMOV UR42, URZ ;  /* 0x000000ff002a7c82 */ /* 0x000fe20008000000 */
[----:B------:R-:W-:Y:S01]  /*17e80*/  UMOV UR18, 0x40 ;  /* 0x0000004000127882 */ /* 0x000fe20000000000 */
[----:B------:R-:W-:Y:S01]  /*17e90*/  UMOV UR20, UR44 ;  /* 0x0000002c00147c82 */ /* 0x000fe20008000000 */
[----:B------:R-:W-:Y:S01]  /*17ea0*/  UMOV UR21, UR45 ;  /* 0x0000002d00157c82 */ /* 0x000fe20008000000 */
[----:B------:R-:W-:Y:S01]  /*17eb0*/  UMOV UR17, UR41 ;  /* 0x0000002900117c82 */ /* 0x000fe20008000000 */
[----:B------:R-:W-:Y:S01]  /*17ec0*/  UMOV UR19, UR43 ;  /* 0x0000002b00137c82 */ /* 0x000fe20008000000 */
[----:B------:R3:W-:Y:S01]  /*17ed0*/  UTMALDG.4D [UR40], [UR6], desc[UR12] ;  /* 0x00000c28060075b4 */ /* 0x0007e20008019000 */
[----:B------:R-:W-:-:S04]  /*17ee0*/  UIADD3 UR4, UPT, UPT, UR4, 0x1, URZ ;  /* 0x0000000104047890 */ /* 0x000fc8000fffe0ff */
[----:B------:R-:W-:Y:S01]  /*17ef0*/  UISETP.NE.AND UP1, UPT, UR4, 0x3, UPT ;  /* 0x000000030400788c */ /* 0x000fe2000bf25270 */
[----:B------:R3:W-:Y:S03]  /*17f00*/  UTMALDG.4D [UR16], [UR6], desc[UR12] ;  /* 0x00000c10060075b4 */ /* 0x0007e60008019000 */
[----:B------:R-:W-:Y:S02]  /*17f10*/  USEL UR5, URZ, 0x1, UP1 ;  /* 0x00000001ff057887 */ /* 0x000fe40008800000 */
[----:B------:R-:W-:-:S04]  /*17f20*/  USEL UR4, UR4, URZ, UP1 ;  /* 0x000000ff04047287 */ /* 0x000fc80008800000 */
[----:B------:R-:W-:Y:S01]  /*17f30*/  LOP3.LUT R0, R0, UR5, RZ, 0x3c, !PT ;  /* 0x0000000500007c12 */ /* 0x000fe2000f8e3cff */
[----:B---3--:R-:W-:Y:S07]  /*17f40*/  BRA.U !UP0, `(.L_x_315) ;  /* 0x0000000108047547 */ /* 0x008fee000b800000 */
[----:B------:R-:W-:Y:S05]  /*17f50*/  BPT.TRAP 0x1 ;  /* 0x000000040000795c */ /* 0x000fea0000300000 */
.L_x_315:
[----:B------:R-:W-:Y:S01]  /*17f60*/  ULEA UR25, UR4, UR8, 0x3 ;  /* 0x0000000804197291 */ /* 0x000fe2000f8e18ff */
[----:B-1----:R-:W-:Y:S02]  /*17f70*/  SHF.L.U32 R2, R0, 0x1f, RZ ;  /* 0x0000001f00027819 */ /* 0x002fe400000006ff */
[----:B--2---:R-:W-:-:S06]  /*17f80*/  @!P0 MOV R3, 0x8000 ;  /* 0x0000800000038802 */ /* 0x004fcc0000000f00 */
[----:B------:R-:W1:Y:S02]  /*17f90*/  SYNCS.PHASECHK.TRANS64.TRYWAIT P2, [UR25+0x28038], R2 ;  /* 0x02803802ff0075a7 */ /* 0x000e640008041119 */
[----:B-1----:R-:W-:Y:S05]  /*17fa0*/  @!P2 BRA `(.L_x_316) ;  /* 0x00000044008ca947 */ /* 0x002fea0003800000 */
.L_x_443:
[----:B------:R2:W-:Y:S01]  /*17fb0*/  @!P0 SYNCS.ARRIVE.TRANS64 RZ, [UR25+0x28020], R3 ;  /* 0x02802003ffff89a7 */ /* 0x0005e20008000019 */
[----:B------:R-:W-:Y:S05]  /*17fc0*/  BRA.U !UP2, `(.L_x_317) ;  /* 0x000000010a047547 */ /* 0x000fea000b800000 */
[----:B------:R-:W-:Y:S05]  /*17fd0*/  BPT.TRAP 0x1 ;  /* 0x000000040000795c */ /* 0x000fea0000300000 */
.L_x_317:
[----:B------:R-:W-:Y:S04]  /*17fe0*/  BSSY.RECONVERGENT B0, `(.L_x_318) ;  /* 0x0000003000007945 */ /* 0x000fe80003800200 */
[----:B------:R-:W-:Y:S05]  /*17ff0*/  @P1 BRA `(.L_x_319) ;  /* 0x0000000000041947 */ /* 0x000fea0003800000 */
[----:B------:R-:W-:Y:S05]  /*18000*/  BPT.TRAP 0x1 ;  /* 0x000000040000795c */ /* 0x000fea0000300000 */
.L_x_319:
[----:B------:R-:W-:Y:S05]  /*18010*/  BSYNC.RECONVERGENT B0 ;  /* 0x0000000000007941 */ /* 0x000fea0003800200 */
.L_x_318:
        /* <DEDUP_REMOVED lines=26> */
.L_x_320:
[----:B------:R-:W-:Y:S01]  /*181c0*/  ULEA UR33, UR4, UR8, 0x3 ;  /* 0x0000000804217291 */ /* 0x000fe2000f8e18ff */
[----:B-1----:R-:W-:Y:S02]  /*181d0*/  SHF.L.U32 R2, R0, 0x1f, RZ ;  /* 0x0000001f00027819 */ /* 0x002fe400000006ff */
[----:B--2---:R-:W-:-:S06]  /*181e0*/  @!P0 MOV R3, 0x8000 ;  /* 0x0000800000038802 */ /* 0x004fcc0000000f00 */
[----:B------:R-:W1:Y:S02]  /*181f0*/  SYNCS.PHASECHK.TRANS64.TRYWAIT P2, [UR33+0x28038], R2 ;  /* 0x02803802ff0075a7 */ /* 0x000e640008041121 */
[----:B-1----:R-:W-:Y:S05]  /*18200*/  @!P2 BRA `(.L_x_321) ;  /* 0x00000044000ca947 */ /* 0x002fea0003800000 */
.L_x_445:
[----:B------:R2:W-:Y:S01]  /*18210*/  @!P0 SYNCS.ARRIVE.TRANS64 RZ, [UR33+0x28020], R3 ;  /* 0x02802003ffff89a7 */ /* 0x0005e20008000021 */
[----:B------:R-:W-:Y:S05]  /*18220*/  BRA.U !UP2, `(.L_x_322) ;  /* 0x000000010a047547 */ /* 0x000fea000b800000 */
[----:B------:R-:W-:Y:S05]  /*18230*/  BPT.TRAP 0x1 ;  /* 0x000000040000795c */ /* 0x000fea0000300000 */
.L_x_322:
[----:B------:R-:W-:Y:S04]  /*18240*/  BSSY.RECONVERGENT B0, `(.L_x_323) ;  /* 0x0000003000007945 */ /* 0x000fe80003800200 */
[----:B------:R-:W-:Y:S05]  /*18250*/  @P1 BRA `(.L_x_324) ;  /* 0x0000000000041947 */ /* 0x000fea0003800000 */
[----:B------:R-:W-:Y:S05]  /*18260*/  BPT.TRAP 0x1 ;  /* 0x000000040000795c */ /* 0x000fea0000300000 */
.L_x_324:
[----:B------:R-:W-:Y:S05]  /*18270*/  BSYNC.RECONVERGENT B0 ;  /* 0x0000000000007941 */ /* 0x000fea0003800200 */
.L_x_323:
[----:B------:R-:W-:Y:S02]  /*18280*/  ULEA UR16, UR4, UR8, 0xf ;  /* 0x0000000804107291 */ /* 0x000fe4000f8e78ff */
[----:B------:R-:W-:Y:S02]  /*18290*/  UIADD3 UR6, UP1, UPT, UR10, 0x180, URZ ;  /* 0x000001800a067890 */ /* 0x000fe4000ff3e0ff */
[----:B------:R-:W-:Y:S02]  /*182a0*/  UIADD3 UR33, UPT, UPT, UR33, 0x28020, URZ ;  /* 0x0002802021217890 */ /* 0x000fe4000fffe0ff */
[----:B------:R-:W-:Y:S02]  /*182b0*/  UIADD3 UR32, UPT, UPT, UR16, 0x10000, URZ ;  /* 0x0001000010207890 */ /* 0x000fe4000fffe0ff */
[----:B------:R-:W-:Y:S02]  /*182c0*/  UIADD3.X UR7, UPT, UPT, URZ, UR11, URZ, UP1, !UPT ;  /* 0x0000000bff077290 */ /* 0x000fe40008ffe4ff */
        /* <DEDUP_REMOVED lines=20> */
.L_x_325:
[----:B------:R-:W-:Y:S01]  /*18410*/  ULEA UR25, UR4, UR8, 0x3 ;  /* 0x0000000804197291 */ /* 0x000fe2000f8e18ff */
[----:B-1----:R-:W-:Y:S02]  /*18420*/  SHF.L.U32 R2, R0, 0x1f, RZ ;  /* 0x0000001f00027819 */ /* 0x002fe400000006ff */
[----:B--2---:R-:W-:-:S06]  /*18430*/  @!P0 MOV R3, 0x8000 ;  /* 0x0000800000038802 */ /* 0x004fcc0000000f00 */
[----:B------:R-:W1:Y:S02]  /*18440*/  SYNCS.PHASECHK.TRANS64.TRYWAIT P2, [UR25+0x28038], R2 ;  /* 0x02803802ff0075a7 */ /* 0x000e640008041119 */
[----:B-1----:R-:W-:Y:S05]  /*18450*/  @!P2 BRA `(.L_x_326) ;  /* 0x000000400090a947 */ /* 0x002fea0003800000 */
.L_x_447:
[----:B------:R2:W-:Y:S01]  /*18460*/  @!P0 SYNCS.ARRIVE.TRANS64 RZ, [UR25+0x28020], R3 ;  /* 0x02802003ffff89a7 */ /* 0x0005e20008000019 */
[----:B------:R-:W-:Y:S05]  /*18470*/  BRA.U !UP2, `(.L_x_327) ;  /* 0x000000010a047547 */ /* 0x000fea000b800000 */
[----:B------:R-:W-:Y:S05]  /*18480*/  BPT.TRAP 0x1 ;  /* 0x000000040000795c */ /* 0x000fea0000300000 */
.L_x_327:
[----:B------:R-:W-:Y:S04]  /*18490*/  BSSY.RECONVERGENT B0, `(.L_x_328) ;  /* 0x0000003000007945 */ /* 0x000fe80003800200 */
[----:B------:R-:W-:Y:S05]  /*184a0*/  @P1 BRA `(.L_x_329) ;  /* 0x0000000000041947 */ /* 0x000fea0003800000 */
[----:B------:R-:W-:Y:S05]  /*184b0*/  BPT.TRAP 0x1 ;  /* 0x000000040000795c */ /* 0x000fea0000300000 */
.L_x_329:
[----:B------:R-:W-:Y:S05]  /*184c0*/  BSYNC.RECONVERGENT B0 ;  /* 0x0000000000007941 */ /* 0x000fea0003800200 */
.L_x_328:
        /* <DEDUP_REMOVED lines=26> */
.L_x_330:
[----:B------:R-:W-:Y:S01]  /*18670*/  ULEA UR25, UR4, UR8, 0x3 ;  /* 0x0000000804197291 */ /* 0x000fe2000f8e18ff */
[----:B-1----:R-:W-:Y:S02]  /*18680*/  SHF.L.U32 R2, R0, 0x1f, RZ ;  /* 0x0000001f00027819 */ /* 0x002fe400000006ff */
[----:B--2---:R-:W-:-:S06]  /*18690*/  @!P0 MOV R3, 0x8000 ;  /* 0x0000800000038802 */ /* 0x004fcc0000000f00 */
[----:B------:R-:W1:Y:S02]  /*186a0*/  SYNCS.PHASECHK.TRANS64.TRYWAIT P2, [UR25+0x28038], R2 ;  /* 0x02803802ff0075a7 */ /* 0x000e640008041119 */
[----:B-1----:R-:W-:Y:S05]  /*186b0*/  @!P2 BRA `(.L_x_331) ;  /* 0x000000400010a947 */ /* 0x002fea0003800000 */
.L_x_449:
[----:B------:R2:W-:Y:S01]  /*186c0*/  @!P0 SYNCS.ARRIVE.TRANS64 RZ, [UR25+0x28020], R3 ;  /* 0x02802003ffff89a7 */ /* 0x0005e20008000019 */
[----:B------:R-:W-:Y:S05]  /*186d0*/  BRA.U !UP2, `(.L_x_332) ;  /* 0x000000010a047547 */ /* 0x000fea000b800000 */
[----:B------:R-:W-:Y:S05]  /*186e0*/  BPT.TRAP 0x1 ;  /* 0x000000040000795c */ /* 0x000fea0000300000 */
.L_x_332:
[----:B------:R-:W-:Y:S04]  /*186f0*/  BSSY.RECONVERGENT B0, `(.L_x_333) ;  /* 0x0000003000007945 */ /* 0x000fe80003800200 */
[----:B------:R-:W-:Y:S05]  /*18700*/  @P1 BRA `(.L_x_334) ;  /* 0x0000000000041947 */ /* 0x000fea0003800000 */
[----:B------:R-:W-:Y:S05]  /*18710*/  BPT.TRAP 0x1 ;  /* 0x000000040000795c */ /* 0x000fea0000300000 */
.L_x_334:
[----:B------:R-:W-:Y:S05]  /*18720*/  BSYNC.RECONVERGENT B0 ;  /* 0x0000000000007941 */ /* 0x000fea0003800200 */
.L_x_333:
[----:B------:R-:W-:Y:S02]  /*18730*/  ULEA UR16, UR4, UR8, 0xf ;  /* 0x0000000804107291 */ /* 0x000fe4000f8e78ff */
[----:B------:R-:W-:Y:S02]  /*18740*/  UIADD3 UR6, UP1, UPT, UR10, 0x180, URZ ;  /* 0x000001800a067890 */ /* 0x000fe4000ff3e0ff */
[----:B------:R-:W-:Y:S02]  /*18750*/  UIADD3 UR27, UPT, UPT, UR35, 0x80, URZ ;  /* 0x00000080231b7890 */ /* 0x000fe4000fffe0ff */
        /* <DEDUP_REMOVED lines=23> */
.L_x_335:
[----:B------:R-:W-:Y:S01]  /*188d0*/  ULEA UR25, UR4, UR8, 0x3 ;  /* 0x0000000804197291 */ /* 0x000fe2000f8e18ff */
[----:B-1----:R-:W-:Y:S02]  /*188e0*/  SHF.L.U32 R2, R0, 0x1f, RZ ;  /* 0x0000001f00027819 */ /* 0x002fe400000006ff */
[----:B--2---:R-:W-:-:S06]  /*188f0*/  @!P0 MOV R3, 0x8000 ;  /* 0x0000800000038802 */ /* 0x004fcc0000000f00 */
[----:B------:R-:W1:Y:S02]  /*18900*/  SYNCS.PHASECHK.TRANS64.TRYWAIT P2, [UR25+0x28038], R2 ;  /* 0x02803802ff0075a7 */ /* 0x000e640008041119 */
[----:B-1----:R-:W-:Y:S05]  /*18910*/  @!P2 BRA `(.L_x_336) ;  /* 0x0000003c0090a947 */ /* 0x002fea0003800000 */
.L_x_451:
[----:B------:R2:W-:Y:S01]  /*18920*/  @!P0 SYNCS.ARRIVE.TRANS64 RZ, [UR25+0x28020], R3 ;  /* 0x02802003ffff89a7 */ /* 0x0005e20008000019 */
[----:B------:R-:W-:Y:S05]  /*18930*/  BRA.U !UP2, `(.L_x_337) ;  /* 0x000000010a047547 */ /* 0x000fea000b800000 */
[----:B------:R-:W-:Y:S05]  /*18940*/  BPT.TRAP 0x1 ;  /* 0x000000040000795c */ /* 0x000fea0000300000 */
.L_x_337:
[----:B------:R-:W-:Y:S04]  /*18950*/  BSSY.RECONVERGENT B0, `(.L_x_338) ;  /* 0x0000003000007945 */ /* 0x000fe80003800200 */
[----:B------:R-:W-:Y:S05]  /*18960*/  @P1 BRA `(.L_x_339) ;  /* 0x0000000000041947 */ /* 0x000fea0003800000 */
[----:B------:R-:W-:Y:S05]  /*18970*/  BPT.TRAP 0x1 ;  /* 0x000000040000795c */ /* 0x000fea0000300000 */
.L_x_339:
[----:B------:R-:W-:Y:S05]  /*18980*/  BSYNC.RECONVERGENT B0 ;  /* 0x0000000000007941 */ /* 0x000fea0003800200 */
.L_x_338:
        /* <DEDUP_REMOVED lines=26> */
.L_x_340:
[----:B------:R-:W-:Y:S01]  /*18b30*/  ULEA UR25, UR4, UR8, 0x3 ;  /* 0x0000000804197291 */ /* 0x000fe2000f8e18ff */
[----:B-1----:R-:W-:Y:S02]  /*18b40*/  SHF.L.U32 R2, R0, 0x1f, RZ ;  /* 0x0000001f00027819 */ /* 0x002fe400000006ff */
[----:B--2---:R-:W-:-:S06]  /*18b50*/  @!P0 MOV R3, 0x8000 ;  /* 0x0000800000038802 */ /* 0x004fcc0000000f00 */
[----:B------:R-:W1:Y:S02]  /*18b60*/  SYNCS.PHASECHK.TRANS64.TRYWAIT P2, [UR25+0x28038], R2 ;  /* 0x02803802ff0075a7 */ /* 0x000e640008041119 */
[----:B-1----:R-:W-:Y:S05]  /*18b70*/  @!P2 BRA `(.L_x_341) ;  /* 0x0000003c0010a947 */ /* 0x002fea0003800000 */
.L_x_453:
[----:B------:R2:W-:Y:S01]  /*18b80*/  @!P0 SYNCS.ARRIVE.TRANS64 RZ, [UR25+0x28020], R3 ;  /* 0x02802003ffff89a7 */ /* 0x0005e20008000019 */
[----:B------:R-:W-:Y:S05]  /*18b90*/  BRA.U !UP2, `(.L_x_342) ;  /* 0x000000010a047547 */ /* 0x000fea000b800000 */
[----:B------:R-:W-:Y:S05]  /*18ba0*/  BPT.TRAP 0x1 ;  /* 0x000000040000795c */ /* 0x000fea0000300000 */
.L_x_342:
[----:B------:R-:W-:Y:S04]  /*18bb0*/  BSSY.RECONVERGENT B0, `(.L_x_343) ;  /* 0x0000003000007945 */ /* 0x000fe80003800200 */
[----:B------:R-:W-:Y:S05]  /*18bc0*/  @P1 BRA `(.L_x_344) ;  /* 0x0000000000041947 */ /* 0x000fea0003800000 */
[----:B------:R-:W-:Y:S05]  /*18bd0*/  BPT.TRAP 0x1 ;  /* 0x000000040000795c */ /* 0x000fea0000300000 */
.L_x_344:
[----:B------:R-:W-:Y:S05]  /*18be0*/  BSYNC.RECONVERGENT B0 ;  /* 0x0000000000007941 */ /* 0x000fea0003800200 */
.L_x_343:
        /* <DEDUP_REMOVED lines=26> */
.L_x_345:
[----:B------:R-:W-:Y:S01]  /*18d90*/  ULEA UR25, UR4, UR8, 0x3 ;  /* 0x0000000804197291 */ /* 0x000fe2000f8e18ff */
[----:B-1----:R-:W-:Y:S02]  /*18da0*/  SHF.L.U32 R2, R0, 0x1f, RZ ;  /* 0x0000001f00027819 */ /* 0x002fe400000006ff */
[----:B--2---:R-:W-:-:S06]  /*18db0*/  @!P0 MOV R3, 0x8000 ;  /* 0x0000800000038802 */ /* 0x004fcc0000000f00 */
[----:B------:R-:W1:Y:S02]  /*18dc0*/  SYNCS.PHASECHK.TRANS64.TRYWAIT P2, [UR25+0x28038], R2 ;  /* 0x02803802ff0075a7 */ /* 0x000e640008041119 */
[----:B-1----:R-:W-:Y:S05]  /*18dd0*/  @!P2 BRA `(.L_x_346) ;  /* 0x000000380090a947 */ /* 0x002fea0003800000 */
.L_x_455:
[----:B------:R2:W-:Y:S01]  /*18de0*/  @!P0 SYNCS.ARRIVE.TRANS64 RZ, [UR25+0x28020], R3 ;  /* 0x02802003ffff89a7 */ /* 0x0005e20008000019 */
[----:B------:R-:W-:Y:S05]  /*18df0*/  BRA.U !UP2, `(.L_x_347) ;  /* 0x000000010a047547 */ /* 0x000fea000b800000 */
[----:B------:R-:W-:Y:S05]  /*18e00*/  BPT.TRAP 0x1 ;  /* 0x000000040000795c */ /* 0x000fea0000300000 */
.L_x_347:
[----:B------:R-:W-:Y:S04]  /*18e10*/  BSSY.RECONVERGENT B0, `(.L_x_348) ;  /* 0x0000003000007945 */ /* 0x000fe80003800200 */
[----:B------:R-:W-:Y:S05]  /*18e20*/  @P1 BRA `(.L_x_349) ;  /* 0x0000000000041947 */ /* 0x000fea0003800000 */
[----:B------:R-:W-:Y:S05]  /*18e30*/  BPT.TRAP 0x1 ;  /* 0x000000040000795c */ /* 0x000fea0000300000 */
.L_x_349:
[----:B------:R-:W-:Y:S05]  /*18e40*/  BSYNC.RECONVERGENT B0 ;  /* 0x0000000000007941 */ /* 0x000fea0003800200 */
.L_x_348:
        /* <DEDUP_REMOVED lines=18> */
[----:B------:R-:W-:-:S02]  /*18f70*/  UIADD3 UR4, UPT, UPT, UR4, 0x1, URZ ;  /* 0x0000000104047890 */ /* 0x000fc4000fffe0ff */
[----:B------:R-:W-:Y:S02]  /*18f80*/  UIADD3 UR9, UPT, UPT, UR9, 0x4, URZ ;  /* 0x0000000409097890 */ /* 0x000fe4000fffe0ff */
[----:B------:R-:W-:Y:S02]  /*18f90*/  UISETP.NE.AND UP1, UPT, UR4, 0x3, UPT ;  /* 0x000000030400788c */ /* 0x000fe4000bf25270 */
[----:B------:R-:W-:Y:S01]  /*18fa0*/  UIADD3 UR14, UPT, UPT, UR14, 0x4, URZ ;  /* 0x000000040e0e7890 */ /* 0x000fe2000fffe0ff */
[----:B------:R3:W-:Y:S01]  /*18fb0*/  UTMALDG.4D [UR16], [UR6], desc[UR12] ;  /* 0x00000c10060075b4 */ /* 0x0007e20008019000 */
[----:B------:R-:W-:Y:S02]  /*18fc0*/  USEL UR5, URZ, 0x1, UP1 ;  /* 0x00000001ff057887 */ /* 0x000fe40008800000 */
[----:B------:R-:W-:Y:S02]  /*18fd0*/  USEL UR4, UR4, URZ, UP1 ;  /* 0x000000ff04047287 */ /* 0x000fe40008800000 */
[----:B------:R-:W-:-:S02]  /*18fe0*/  UISETP.NE.AND UP1, UPT, UR9, URZ, UPT ;  /* 0x000000ff0900728c */ /* 0x000fc4000bf25270 */
[----:B------:R-:W-:Y:S01]  /*18ff0*/  LOP3.LUT R0, R0, UR5, RZ, 0x3c, !PT ;  /* 0x0000000500007c12 */ /* 0x000fe2000f8e3cff */
[----:B------:R-:W-:-:S06]  /*19000*/  UIADD3 UR35, UPT, UPT, UR35, 0x200, URZ ;  /* 0x0000020023237890 */ /* 0x000fcc000fffe0ff */
[----:B---3--:R-:W-:Y:S06]  /*19010*/  BRA.U UP1, `(.L_x_350) ;  /* 0xffffffed012c7547 */ /* 0x008fec000b83ffff */
[----:B------:R-:W-:Y:S02]  /*19020*/  UIADD3 UR5, UPT, UPT, UR14, 0x1, URZ ;  /* 0x000000010e057890 */ /* 0x000fe4000fffe0ff */
.L_x_309:
[----:B------:R-:W-:-:S13]  /*19030*/  ISETP.NE.AND P2, PT, RZ, UR15, PT ;  /* 0x0000000fff007c0c */ /* 0x000fda000bf45270 */
[----:B------:R-:W-:Y:S05]  /*19040*/  @!P2 EXIT ;  /* 0x000000000000a94d */ /* 0x000fea0003800000 */
[----:B------:R-:W-:Y:S02]  /*19050*/  UIADD3 UR9, UPT, UPT, -UR15, URZ, URZ ;  /* 0x000000ff0f097290 */ /* 0x000fe4000fffe1ff */
[----:B------:R-:W-:-:S12]  /*19060*/  USHF.L.U32 UR27, UR5, 0x7, URZ ;  /* 0x00000007051b7899 */ /* 0x000fd800080006ff */
.L_x_361:
[----:B------:R-:W-:Y:S05]  /*19070*/  BRA.U !UP0, `(.L_x_351) ;  /* 0x0000000108047547 */ /* 0x000fea000b800000 */
[----:B------:R-:W-:Y:S05]  /*19080*/  BPT.TRAP 0x1 ;  /* 0x000000040000795c */ /* 0x000fea0000300000 */
.L_x_351:
[----:B------:R-:W-:Y:S01]  /*19090*/  ULEA UR25, UR4, UR8, 0x3 ;  /* 0x0000000804197291 */ /* 0x000fe2000f8e18ff */
[----:B-12---:R-:W-:Y:S02]  /*190a0*/  SHF.L.U32 R2, R0, 0x1f, RZ ;  /* 0x0000001f00027819 */ /* 0x006fe400000006ff */
[----:B------:R-:W-:-:S06]  /*190b0*/  @!P0 MOV R3, 0x8000 ;  /* 0x0000800000038802 */ /* 0x000fcc0000000f00 */
[----:B------:R-:W1:Y:S02]  /*190c0*/  SYNCS.PHASECHK.TRANS64.TRYWAIT P2, [UR25+0x28038], R2 ;  /* 0x02803802ff0075a7 */ /* 0x000e640008041119 */
[----:B-1----:R-:W-:Y:S05]  /*190d0*/  @!P2 BRA `(.L_x_352) ;  /* 0x0000003400e8a947 */ /* 0x002fea0003800000 */
.L_x_457:
[----:B------:R2:W-:Y:S01]  /*190e0*/  @!P0 SYNCS.ARRIVE.TRANS64 RZ, [UR25+0x28020], R3 ;  /* 0x02802003ffff89a7 */ /* 0x0005e20008000019 */
[----:B------:R-:W-:Y:S05]  /*190f0*/  BRA.U !UP2, `(.L_x_353) ;  /* 0x000000010a047547 */ /* 0x000fea000b800000 */
[----:B------:R-:W-:Y:S05]  /*19100*/  BPT.TRAP 0x1 ;  /* 0x000000040000795c */ /* 0x000fea0000300000 */
.L_x_353:
[----:B------:R-:W-:Y:S04]  /*19110*/  BSSY.RECONVERGENT B0, `(.L_x_354) ;  /* 0x0000003000007945 */ /* 0x000fe80003800200 */
[----:B------:R-:W-:Y:S05]  /*19120*/  @P1 BRA `(.L_x_355) ;  /* 0x0000000000041947 */ /* 0x000fea0003800000 */
[----:B------:R-:W-:Y:S05]  /*19130*/  BPT.TRAP 0x1 ;  /* 0x000000040000795c */ /* 0x000fea0000300000 */
.L_x_355:
[----:B------:R-:W-:Y:S05]  /*19140*/  BSYNC.RECONVERGENT B0 ;  /* 0x0000000000007941 */ /* 0x000fea0003800200 */
.L_x_354:
        /* <DEDUP_REMOVED lines=25> */
.L_x_356:
[----:B------:R-:W-:Y:S01]  /*192e0*/  ULEA UR25, UR4, UR8, 0x3 ;  /* 0x0000000804197291 */ /* 0x000fe2000f8e18ff */
[----:B-1----:R-:W-:Y:S02]  /*192f0*/  SHF.L.U32 R2, R0, 0x1f, RZ ;  /* 0x0000001f00027819 */ /* 0x002fe400000006ff */
[----:B--2---:R-:W-:-:S06]  /*19300*/  @!P0 MOV R3, 0x8000 ;  /* 0x0000800000038802 */ /* 0x004fcc0000000f00 */
[----:B------:R-:W1:Y:S02]  /*19310*/  SYNCS.PHASECHK.TRANS64.TRYWAIT P2, [UR25+0x28038], R2 ;  /* 0x02803802ff0075a7 */ /* 0x000e640008041119 */
[----:B-1----:R-:W-:Y:S05]  /*19320*/  @!P2 BRA `(.L_x_357) ;  /* 0x00000034006ca947 */ /* 0x002fea0003800000 */
.L_x_459:
[----:B------:R2:W-:Y:S01]  /*19330*/  @!P0 SYNCS.ARRIVE.TRANS64 RZ, [UR25+0x28020], R3 ;  /* 0x02802003ffff89a7 */ /* 0x0005e20008000019 */
[----:B------:R-:W-:Y:S05]  /*19340*/  BRA.U !UP2, `(.L_x_358) ;  /* 0x000000010a047547 */ /* 0x000fea000b800000 */
[----:B------:R-:W-:Y:S05]  /*19350*/  BPT.TRAP 0x1 ;  /* 0x000000040000795c */ /* 0x000fea0000300000 */
.L_x_358:
[----:B------:R-:W-:Y:S04]  /*19360*/  BSSY.RECONVERGENT B0, `(.L_x_359) ;  /* 0x0000003000007945 */ /* 0x000fe80003800200 */
[----:B------:R-:W-:Y:S05]  /*19370*/  @P1 BRA `(.L_x_360) ;  /* 0x0000000000041947 */ /* 0x000fea0003800000 */
[----:B------:R-:W-:Y:S05]  /*19380*/  BPT.TRAP 0x1 ;  /* 0x000000040000795c */ /* 0x000fea0000300000 */
.L_x_360:
[----:B------:R-:W-:Y:S05]  /*19390*/  BSYNC.RECONVERGENT B0 ;  /* 0x0000000000007941 */ /* 0x000fea0003800200 */
.L_x_359:
        /* <DEDUP_REMOVED lines=19> */
[----:B------:R-:W-:Y:S01]  /*194d0*/  UISETP.NE.AND UP1, UPT, UR4, 0x3, UPT ;  /* 0x000000030400788c */ /* 0x000fe2000bf25270 */
[----:B------:R4:W-:Y:S03]  /*194e0*/  UTMALDG.4D [UR16], [UR6], desc[UR12] ;  /* 0x00000c10060075b4 */ /* 0x0009e60008019000 */
[----:B------:R-:W-:Y:S02]  /*194f0*/  USEL UR5, URZ, 0x1, UP1 ;  /* 0x00000001ff057887 */ /* 0x000fe40008800000 */
[----:B------:R-:W-:Y:S02]  /*19500*/  USEL UR4, UR4, URZ, UP1 ;  /* 0x000000ff04047287 */ /* 0x000fe40008800000 */
[----:B------:R-:W-:-:S02]  /*19510*/  UISETP.NE.AND UP1, UPT, UR9, URZ, UPT ;  /* 0x000000ff0900728c */ /* 0x000fc4000bf25270 */
[----:B------:R-:W-:Y:S01]  /*19520*/  LOP3.LUT R0, R0, UR5, RZ, 0x3c, !PT ;  /* 0x0000000500007c12 */ /* 0x000fe2000f8e3cff */
[----:B---3--:R-:W-:-:S06]  /*19530*/  UIADD3 UR27, UPT, UPT, UR27, 0x80, URZ ;  /* 0x000000801b1b7890 */ /* 0x008fcc000fffe0ff */
[----:B----4-:R-:W-:Y:S05]  /*19540*/  BRA.U UP1, `(.L_x_361) ;  /* 0xfffffff901c87547 */ /* 0x010fea000b83ffff */
[----:B------:R-:W-:Y:S05]  /*19550*/  EXIT ;  /* 0x000000000000794d */ /* 0x000fea0003800000 */
.L_x_478:
[----:B------:R-:W-:-:S08]  /*19560*/  NOP ;  /* 0x0000000000007918 */ /* 0x000fd00000000000 */
[----:B------:R-:W1:-:S00]  /*19570*/  USETMAXREG.DEALLOC.CTAPOOL 0x20 ;  /* 0x00000020000079c8 */ /* 0x000e4000080e0500 */
[----:B------:R-:W2:Y:S08]  /*19580*/  S2UR UR26, SR_CTAID.X ;  /* 0x00000000001a79c3 */ /* 0x000eb00000002500 */
[----:B-1----:R-:W1:Y:S01]  /*19590*/  LDC R0, c[0x0][0x380] ;  /* 0x0000e000ff007b82 */ /* 0x002e620000000800 */
[----:B--2---:R-:W-:-:S06]  /*195a0*/  USHF.L.U32 UR26, UR26, 0x8, URZ ;  /* 0x000000081a1a7899 */ /* 0x004fcc00080006ff */
[----:B-1----:R-:W-:-:S13]  /*195b0*/  ISETP.LE.U32.AND P0, PT, R0, UR26, PT ;  /* 0x0000001a00007c0c */ /* 0x002fda000bf03070 */
[----:B------:R-:W-:Y:S05]  /*195c0*/  @P0 EXIT ;  /* 0x000000000000094d */ /* 0x000fea0003800000 */
[----:B------:R-:W1:Y:S01]  /*195d0*/  LDCU UR7, c[0x0][0x38c] ;  /* 0x00007180ff0777ac */ /* 0x000e620008000800 */
[----:B------:R-:W2:Y:S01]  /*195e0*/  S2UR UR8, SR_CTAID.Y ;  /* 0x00000000000879c3 */ /* 0x000ea20000002600 */
[----:B------:R-:W-:Y:S01]  /*195f0*/  ELECT P1, URZ, PT ;  /* 0x0000000000ff782f */ /* 0x000fe20003820000 */
[----:B-1----:R-:W1:Y:S01]  /*19600*/  I2F.U32.RP R0, UR7 ;  /* 0x0000000700007d06 */ /* 0x002e620008209000 */
[----:B------:R-:W-:-:S07]  /*19610*/  UISETP.NE.U32.AND UP0, UPT, UR7, URZ, UPT ;  /* 0x000000ff0700728c */ /* 0x000fce000bf05070 */
[----:B-1----:R-:W1:Y:S02]  /*19620*/  MUFU.RCP R0, R0 ;  /* 0x0000000000007308 */ /* 0x002e640000001000 */
[----:B-1----:R-:W-:-:S06]  /*19630*/  VIADD R0, R0, 0xffffffe ;  /* 0x0ffffffe00007836 */ /* 0x002fcc0000000000 */
        /* <DEDUP_REMOVED lines=9> */
[----:B------:R-:W-:Y:S02]  /*196d0*/  UIADD3 UR4, UPT, UPT, -UR28, URZ, URZ ;  /* 0x000000ff1c047290 */ /* 0x000fe4000fffe1ff */
[----:B------:R-:W1:Y:S02]  /*196e0*/  S2UR UR29, SR_CTAID.Z ;  /* 0x00000000001d79c3 */ /* 0x000e640000002700 */
        /* <DEDUP_REMOVED lines=9> */
[----:B-1----:R-:W-:Y:S11]  /*19780*/  BRA.U UP6, `(.L_x_362) ;  /* 0x0000000106047547 */ /* 0x002ff6000b800000 */
[----:B------:R-:W-:Y:S05]  /*19790*/  BPT.TRAP 0x1 ;  /* 0x000000040000795c */ /* 0x000fea0000300000 */
.L_x_362:
[----:B------:R-:W1:Y:S01]  /*197a0*/  S2UR UR6, SR_CgaCtaId ;  /* 0x00000000000679c3 */ /* 0x000e620000008800 */
[----:B------:R-:W-:Y:S01]  /*197b0*/  UMOV UR24, 0x400 ;  /* 0x0000040000187882 */ /* 0x000fe20000000000 */
[----:B------:R-:W-:Y:S01]  /*197c0*/  SHF.L.U32 R22, RZ, 0x1f, RZ ;  /* 0x0000001fff167819 */ /* 0x000fe200000006ff */
[----:B-1----:R-:W-:-:S09]  /*197d0*/  ULEA UR24, UR6, UR24, 0x18 ;  /* 0x0000001806187291 */ /* 0x002fd2000f8ec0ff */
[----:B------:R-:W1:Y:S02]  /*197e0*/  SYNCS.PHASECHK.TRANS64.TRYWAIT P0, [UR24+0x280b0], R22 ;  /* 0x0280b016ff0075a7 */ /* 0x000e640008001118 */
[----:B-1----:R-:W-:Y:S05]  /*197f0*/  @!P0 BRA `(.L_x_363) ;  /* 0x0000003000508947 */ /* 0x002fea0003800000 */
.L_x_461:
[----:B------:R-:W-:Y:S04]  /*19800*/  BSSY.RECONVERGENT B0, `(.L_x_364) ;  /* 0x00000c3000007945 */ /* 0x000fe80003800200 */
[----:B------:R-:W-:Y:S05]  /*19810*/  @!P1 BRA `(.L_x_365) ;  /* 0x0000000c00049947 */ /* 0x000fea0003800000 */
[----:B------:R-:W2:Y:S01]  /*19820*/  LDCU.64 UR4, c[0x0][0x348] ;  /* 0x00006900ff0477ac */ /* 0x000ea20008000a00 */
[----:B------:R-:W-:Y:S02]  /*19830*/  UIADD3 UR66, UPT, UPT, UR26, 0x70, URZ ;  /* 0x000000701a427890 */ /* 0x000fe4000fffe0ff */
[----:B------:R-:W-:Y:S02]  /*19840*/  UIADD3 UR64, UPT, UPT, UR24, 0x7000, URZ ;  /* 0x0000700018407890 */ /* 0x000fe4000fffe0ff */
[----:B------:R-:W-:Y:S02]  /*19850*/  UIADD3 UR34, UPT, UPT, UR26, 0x8, URZ ;  /* 0x000000081a227890 */ /* 0x000fe4000fffe0ff */
[----:B------:R-:W-:Y:S01]  /*19860*/  UIADD3 UR32, UPT, UPT, UR24, 0x800, URZ ;  /* 0x0000080018207890 */ /* 0x000fe2000fffe0ff */
[----:B------:R-:W-:Y:S01]  /*19870*/  MOV.SPILL R18, UR66 ;  /* 0x0000004200127c02 */ /* 0x000fe20009000f00 */
[----:B------:R-:W-:Y:S01]  /*19880*/  UIADD3 UR18, UPT, UPT, UR26, 0x10, URZ ;  /* 0x000000101a127890 */ /* 0x000fe2000fffe0ff */
[----:B------:R-:W-:Y:S01]  /*19890*/  MOV.SPILL R17, UR64 ;  /* 0x0000004000117c02 */ /* 0x000fe20009000f00 */
[----:B------:R-:W-:Y:S01]  /*198a0*/  UIADD3 UR16, UPT, UPT, UR24, 0x1000, URZ ;  /* 0x0000100018107890 */ /* 0x000fe2000fffe0ff */
[----:B------:R-:W-:Y:S01]  /*198b0*/  MOV.SPILL R13, UR34 ;  /* 0x00000022000d7c02 */ /* 0x000fe20009000f00 */
[----:B------:R-:W-:-:S02]  /*198c0*/  UIADD3 UR50, UPT, UPT, UR26, 0x18, URZ ;  /* 0x000000181a327890 */ /* 0x000fc4000fffe0ff */
[----:B--2---:R-:W-:Y:S01]  /*198d0*/  UIADD3 UR4, UP0, UPT, UR4, 0x400, URZ ;  /* 0x0000040004047890 */ /* 0x004fe2000ff1e0ff */
[----:B------:R-:W-:Y:S01]  /*198e0*/  MOV.SPILL R8, UR18 ;  /* 0x0000001200087c02 */ /* 0x000fe20009000f00 */
[----:B------:R-:W-:Y:S02]  /*198f0*/  UIADD3 UR48, UPT, UPT, UR24, 0x1800, URZ ;  /* 0x0000180018307890 */ /* 0x000fe4000fffe0ff */
[----:B------:R-:W-:Y:S01]  /*19900*/  UIADD3.X UR5, UPT, UPT, URZ, UR5, URZ, UP0, !UPT ;  /* 0x00000005ff057290 */ /* 0x000fe200087fe4ff */
[----:B-1----:R-:W-:Y:S01]  /*19910*/  MOV.SPILL R0, UR50 ;  /* 0x0000003200007c02 */ /* 0x002fe20009000f00 */
[----:B------:R-:W-:Y:S02]  /*19920*/  UIADD3 UR64, UPT, UPT, UR24, 0x2000, URZ ;  /* 0x0000200018407890 */ /* 0x000fe4000fffe0ff */
[----:B------:R-:W-:Y:S01]  /*19930*/  UIADD3 UR66, UPT, UPT, UR26, 0x20, URZ ;  /* 0x000000201a427890 */ /* 0x000fe2000fffe0ff */
[----:B------:R-:W-:Y:S01]  /*19940*/  UMOV UR25, URZ ;  /* 0x000000ff00197c82 */ /* 0x000fe20008000000 */
[----:B------:R-:W-:Y:S01]  /*19950*/  UMOV UR35, UR27 ;  /* 0x0000001b00237c82 */ /* 0x000fe20008000000 */
[----:B------:R-:W-:Y:S01]  /*19960*/  UMOV UR36, UR28 ;  /* 0x0000001c00247c82 */ /* 0x000fe20008000000 */
[----:B------:R-:W-:Y:S01]  /*19970*/  UMOV UR37, UR29 ;  /* 0x0000001d00257c82 */ /* 0x000fe20008000000 */
[----:B------:R-:W-:Y:S01]  /*19980*/  UMOV UR33, UR25 ;  /* 0x0000001900217c82 */ /* 0x000fe20008000000 */
[----:B------:R-:W-:Y:S01]  /*19990*/  UMOV UR19, UR27 ;  /* 0x0000001b00137c82 */ /* 0x000fe20008000000 */
[----:B------:R-:W-:Y:S01]  /*199a0*/  UMOV UR20, UR28 ;  /* 0x0000001c00147c82 */ /* 0x000fe20008000000 */
[----:B------:R-:W-:Y:S01]  /*199b0*/  UMOV UR21, UR29 ;  /* 0x0000001d00157c82 */ /* 0x000fe20008000000 */
[----:B------:R-:W-:Y:S01]  /*199c0*/  UTMASTG.5D [UR24], [UR4] ;  /* 0x00000018040073b5 */ /* 0x000fe20008020000 */
[----:B------:R-:W-:Y:S01]  /*199d0*/  UMOV UR17, UR25 ;  /* 0x0000001900117c82 */ /* 0x000fe20008000000 */
[----:B------:R-:W-:Y:S01]  /*199e0*/  UMOV UR51, UR27 ;  /* 0x0000001b00337c82 */ /* 0x000fe20008000000 */
[----:B------:R-:W-:Y:S01]  /*199f0*/  UMOV UR52, UR28 ;  /* 0x0000001c00347c82 */ /* 0x000fe20008000000 */
[----:B------:R-:W-:Y:S01]  /*19a00*/  UMOV UR53, UR29 ;  /* 0x0000001d00357c82 */ /* 0x000fe20008000000 */
[----:B------:R-:W-:Y:S01]  /*19a10*/  UMOV UR49, UR25 ;  /* 0x0000001900317c82 */ /* 0x000fe20008000000 */
[----:B------:R-:W-:Y:S01]  /*19a20*/  UMOV UR67, UR27 ;  /* 0x0000001b00437c82 */ /* 0x000fe20008000000 */
[----:B------:R-:W-:Y:S01]  /*19a30*/  UMOV UR68, UR28 ;  /* 0x0000001c00447c82 */ /* 0x000fe20008000000 */
[----:B------:R1:W-:Y:S01]  /*19a40*/  UTMASTG.5D [UR32], [UR4] ;  /* 0x00000020040073b5 */ /* 0x0003e20008020000 */
[----:B------:R-:W-:Y:S01]  /*19a50*/  UMOV UR69, UR29 ;  /* 0x0000001d00457c82 */ /* 0x000fe20008000000 */
[----:B------:R-:W-:Y:S01]  /*19a60*/  UMOV UR65, UR25 ;  /* 0x0000001900417c82 */ /* 0x000fe20008000000 */
[----:B------:R-:W-:Y:S01]  /*19a70*/  UMOV UR30, UR66 ;  /* 0x00000042001e7c82 */ /* 0x000fe20008000000 */
[----:B------:R-:W-:Y:S01]  /*19a80*/  UIADD3 UR40, UPT, UPT, UR24, 0x400, URZ ;  /* 0x0000040018287890 */ /* 0x000fe2000fffe0ff */
[----:B------:R-:W-:Y:S01]  /*19a90*/  MOV.SPILL R21, UR69 ;  /* 0x0000004500157c02 */ /* 0x000fe20009000f00 */
[----:B------:R-:W-:Y:S01]  /*19aa0*/  UIADD3 UR10, UPT, UPT, UR26, 0x40, URZ ;  /* 0x000000401a0a7890 */ /* 0x000fe2000fffe0ff */
[----:B------:R-:W-:Y:S01]  /*19ab0*/  MOV.SPILL R20, UR68 ;  /* 0x0000004400147c02 */ /* 0x000fe20009000f00 */
[----:B------:R2:W-:Y:S01]  /*19ac0*/  UTMASTG.5D [UR16], [UR4] ;  /* 0x00000010040073b5 */ /* 0x0005e20008020000 */
[----:B------:R-:W-:Y:S01]  /*19ad0*/  UIADD3 UR8, UPT, UPT, UR24, 0x4000, URZ ;  /* 0x0000400018087890 */ /* 0x000fe2000fffe0ff */
[----:B------:R-:W-:Y:S01]  /*19ae0*/  MOV.SPILL R2, UR40 ;  /* 0x0000002800027c02 */ /* 0x000fe20009000f00 */
[----:B------:R-:W-:Y:S01]  /*19af0*/  UMOV UR42, UR26 ;  /* 0x0000001a002a7c82 */ /* 0x000fe20008000000 */
[----:B------:R-:W-:Y:S01]  /*19b00*/  UIADD3 UR40, UPT, UPT, UR24, 0x5800, URZ ;  /* 0x0000580018287890 */ /* 0x000fe2000fffe0ff */
[----:B------:R-:W-:Y:S01]  /*19b10*/  MOV.SPILL R4, UR42 ;  /* 0x0000002a00047c02 */ /* 0x000fe20009000f00 */
[----:B------:R-:W-:Y:S01]  /*19b20*/  UIADD3 UR42, UPT, UPT, UR26, 0x58, URZ ;  /* 0x000000581a2a7890 */ /* 0x000fe2000fffe0ff */
[----:B------:R-:W-:Y:S01]  /*19b30*/  MOV.SPILL R19, UR67 ;  /* 0x0000004300137c02 */ /* 0x000fe20009000f00 */
[----:B------:R3:W-:Y:S01]  /*19b40*/  UTMASTG.5D [UR48], [UR4] ;  /* 0x00000030040073b5 */ /* 0x0007e20008020000 */
[----:B------:R-:W-:Y:S01]  /*19b50*/  UMOV UR11, UR27 ;  /* 0x0000001b000b7c82 */ /* 0x000fe20008000000 */
[----:B------:R-:W-:Y:S01]  /*19b60*/  UMOV UR12, UR28 ;  /* 0x0000001c000c7c82 */ /* 0x000fe20008000000 */
[----:B------:R-:W-:Y:S01]  /*19b70*/  UMOV UR13, UR29 ;  /* 0x0000001d000d7c82 */ /* 0x000fe20008000000 */
[----:B------:R-:W-:Y:S01]  /*19b80*/  UMOV UR41, 0x40 ;  /* 0x0000004000297882 */ /* 0x000fe20000000000 */
[----:B------:R-:W-:Y:S01]  /*19b90*/  UMOV UR43, UR27 ;  /* 0x0000001b002b7c82 */ /* 0x000fe20008000000 */
[----:B------:R-:W-:Y:S01]  /*19ba0*/  UMOV UR44, UR28 ;  /* 0x0000001c002c7c82 */ /* 0x000fe20008000000 */
[----:B------:R-:W-:Y:S01]  /*19bb0*/  UMOV UR45, UR29 ;  /* 0x0000001d002d7c82 */ /* 0x000fe20008000000 */
[----:B------:R4:W-:Y:S01]  /*19bc0*/  UTMASTG.5D [UR64], [UR4] ;  /* 0x00000040040073b5 */ /* 0x0009e20008020000 */
[----:B------:R-:W-:Y:S01]  /*19bd0*/  UMOV UR9, UR25 ;  /* 0x0000001900097c82 */ /* 0x000fe20008000000 */
[----:B------:R-:W-:Y:S01]  /*19be0*/  MOV.SPILL R7, UR45 ;  /* 0x0000002d00077c02 */ /* 0x000fe20009000f00 */
[----:B------:R-:W-:Y:S01]  /*19bf0*/  UMOV UR14, UR42 ;  /* 0x0000002a000e7c82 */ /* 0x000fe20008000000 */
[----:B------:R-:W-:Y:S01]  /*19c00*/  MOV.SPILL R6, UR44 ;  /* 0x0000002c00067c02 */ /* 0x000fe20009000f00 */
[----:B------:R-:W-:Y:S01]  /*19c10*/  UIADD3 UR74, UPT, UPT, UR26, 0x68, URZ ;  /* 0x000000681a4a7890 */ /* 0x000fe2000fffe0ff */
[----:B------:R-:W-:Y:S01]  /*19c20*/  MOV.SPILL R5, UR43 ;  /* 0x0000002b00057c02 */ /* 0x000fe20009000f00 */
[----:B------:R-:W-:Y:S01]  /*19c30*/  UIADD3 UR72, UPT, UPT, UR24, 0x6800, URZ ;  /* 0x0000680018487890 */ /* 0x000fe2000fffe0ff */
[----:B------:R-:W-:Y:S01]  /*19c40*/  MOV.SPILL R3, UR41 ;  /* 0x0000002900037c02 */ /* 0x000fe20009000f00 */
[----:B------:R-:W-:Y:S01]  /*19c50*/  UMOV UR41, UR25 ;  /* 0x0000001900297c82 */ /* 0x000fe20008000000 */
[----:B------:R-:W-:Y:S01]  /*19c60*/  MOV.SPILL R16, UR37 ;  /* 0x0000002500107c02 */ /* 0x000fe20009000f00 */
[----:B------:R-:W-:Y:S01]  /*19c70*/  UIADD3 UR58, UPT, UPT, UR26, 0x78, URZ ;  /* 0x000000781a3a7890 */ /* 0x000fe2000fffe0ff */
[----:B------:R-:W-:Y:S01]  /*19c80*/  MOV.SPILL R15, UR36 ;  /* 0x00000024000f7c02 */ /* 0x000fe20009000f00 */
[----:B-1----:R-:W-:Y:S01]  /*19c90*/  UIADD3 UR32, UPT, UPT, UR24, 0xc00, URZ ;  /* 0x00000c0018207890 */ /* 0x002fe2000fffe0ff */
[----:B------:R-:W-:Y:S01]  /*19ca0*/  MOV.SPILL R14, UR35 ;  /* 0x00000023000e7c02 */ /* 0x000fe20009000f00 */
[----:B------:R-:W-:Y:S01]  /*19cb0*/  UIADD3 UR34, UPT, UPT, UR26, 0x48, URZ ;  /* 0x000000481a227890 */ /* 0x000fe2000fffe0ff */
[----:B------:R-:W-:Y:S01]  /*19cc0*/  UMOV UR33, 0x40 ;  /* 0x0000004000217882 */ /* 0x000fe20000000000 */
[----:B------:R-:W-:-:S02]  /*19cd0*/  UIADD3 UR56, UPT, UPT, UR24, 0x7800, URZ ;  /* 0x0000780018387890 */ /* 0x000fc4000fffe0ff */
[----:B------:R-:W-:Y:S01]  /*19ce0*/  MOV.SPILL R11, UR32 ;  /* 0x00000020000b7c02 */ /* 0x000fe20009000f00 */
[----:B------:R-:W-:Y:S01]  /*19cf0*/  UIADD3 UR32, UPT, UPT, UR24, 0x4800, URZ ;  /* 0x0000480018207890 */ /* 0x000fe2000fffe0ff */
[----:B------:R-:W-:Y:S01]  /*19d00*/  MOV.SPILL R12, UR33 ;  /* 0x00000021000c7c02 */ /* 0x000fe20009000f00 */
[----:B--2---:R-:W-:Y:S02]  /*19d10*/  UIADD3 UR16, UPT, UPT, UR24, 0x5000, URZ ;  /* 0x0000500018107890 */ /* 0x004fe4000fffe0ff */
[----:B------:R-:W-:Y:S01]  /*19d20*/  UIADD3 UR18, UPT, UPT, UR26, 0x50, URZ ;  /* 0x000000501a127890 */ /* 0x000fe2000fffe0ff */
[----:B------:R-:W-:Y:S01]  /*19d30*/  UMOV UR33, UR25 ;  /* 0x0000001900217c82 */ /* 0x000fe20008000000 */
[----:B------:R-:W-:Y:S01]  /*19d40*/  UMOV UR75, UR27 ;  /* 0x0000001b004b7c82 */ /* 0x000fe20008000000 */
[----:B------:R-:W-:Y:S01]  /*19d50*/  UMOV UR76, UR28 ;  /* 0x0000001c004c7c82 */ /* 0x000fe20008000000 */
[----:B---3--:R-:W-:Y:S02]  /*19d60*/  UIADD3 UR48, UPT, UPT, UR24, 0x6000, URZ ;  /* 0x0000600018307890 */ /* 0x008fe4000fffe0ff */
[----:B------:R-:W-:Y:S01]  /*19d70*/  UIADD3 UR50, UPT, UPT, UR26, 0x60, URZ ;  /* 0x000000601a327890 */ /* 0x000fe2000fffe0ff */
[----:B------:R-:W-:Y:S01]  /*19d80*/  UMOV UR77, UR29 ;  /* 0x0000001d004d7c82 */ /* 0x000fe20008000000 */
[----:B------:R-:W-:Y:S01]  /*19d90*/  UMOV UR73, UR25 ;  /* 0x0000001900497c82 */ /* 0x000fe20008000000 */
[----:B------:R-:W-:Y:S01]  /*19da0*/  UMOV UR59, UR27 ;  /* 0x0000001b003b7c82 */ /* 0x000fe20008000000 */
[----:B------:R-:W-:Y:S01]  /*19db0*/  UMOV UR60, UR28 ;  /* 0x0000001c003c7c82 */ /* 0x000fe20008000000 */
[----:B----4-:R-:W-:-:S02]  /*19dc0*/  UIADD3 UR64, UPT, UPT, UR24, 0x2800, URZ ;  /* 0x0000280018407890 */ /* 0x010fc4000fffe0ff */
[----:B------:R-:W-:Y:S01]  /*19dd0*/  UIADD3 UR66, UPT, UPT, UR26, 0x28, URZ ;  /* 0x000000281a427890 */ /* 0x000fe2000fffe0ff */
[----:B------:R-:W-:Y:S01]  /*19de0*/  UMOV UR7, UR50 ;  /* 0x0000003200077c82 */ /* 0x000fe20008000000 */
[----:B------:R-:W-:Y:S01]  /*19df0*/  UMOV UR61, UR29 ;  /* 0x0000001d003d7c82 */ /* 0x000fe20008000000 */
[----:B------:R-:W-:-:S04]  /*19e00*/  UMOV UR57, UR25 ;  /* 0x0000001900397c82 */ /* 0x000fc80008000000 */
[----:B------:R-:W-:Y:S02]  /*19e10*/  UMOV UR23, UR66 ;  /* 0x0000004200177c82 */ /* 0x000fe40008000000 */
[----:B------:R1:W-:Y:S01]  /*19e20*/  UTMASTG.5D [UR64], [UR4] ;  /* 0x00000040040073b5 */ /* 0x0003e20008020000 */
[----:B------:R-:W-:-:S04]  /*19e30*/  MOV.SPILL R10, UR23 ;  /* 0x00000017000a7c02 */ /* 0x000fc80009000f00 */
[----:B------:R-:W-:Y:S01]  /*19e40*/  R2UR.FILL UR23, R10 ;  /* 0x000000000a1772ca */ /* 0x000fe200004e0000 */
[----:B-1----:R-:W-:Y:S02]  /*19e50*/  UIADD3 UR64, UPT, UPT, UR24, 0x3000, URZ ;  /* 0x0000300018407890 */ /* 0x002fe4000fffe0ff */
[----:B------:R-:W-:-:S07]  /*19e60*/  UIADD3 UR66, UPT, UPT, UR26, 0x30, URZ ;  /* 0x000000301a427890 */ /* 0x000fce000fffe0ff */
        /* <DEDUP_REMOVED lines=8> */
[----:B------:R2:W-:Y:S01]  /*19ef0*/  UTMASTG.5D [UR8], [UR4] ;  /* 0x00000008040073b5 */ /* 0x0005e20008020000 */
[----:B------:R3:W-:Y:S01]  /*19f00*/  UTMASTG.5D [UR32], [UR4] ;  /* 0x00000020040073b5 */ /* 0x0007e20008020000 */
[----:B------:R4:W-:Y:S01]  /*19f10*/  UTMASTG.5D [UR16], [UR4] ;  /* 0x00000010040073b5 */ /* 0x0009e20008020000 */
[----:B------:R5:W-:Y:S01]  /*19f20*/  UTMASTG.5D [UR40], [UR4] ;  /* 0x00000028040073b5 */ /* 0x000be20008020000 */
[----:B-1----:R-:W-:Y:S02]  /*19f30*/  R2UR.FILL UR69, R21 ;  /* 0x00000000154572ca */ /* 0x002fe400004e0000 */
[----:B------:R-:W-:Y:S01]  /*19f40*/  R2UR.FILL UR68, R20 ;  /* 0x00000000144472ca */ /* 0x000fe200004e0000 */
[----:B------:R1:W-:Y:S01]  /*19f50*/  UTMASTG.5D [UR48], [UR4] ;  /* 0x00000030040073b5 */ /* 0x0003e20008020000 */
[----:B------:R-:W-:-:S02]  /*19f60*/  R2UR.FILL UR67, R19 ;  /* 0x00000000134372ca */ /* 0x000fc400004e0000 */
[----:B------:R-:W-:Y:S02]  /*19f70*/  R2UR.FILL UR66, R18 ;  /* 0x00000000124272ca */ /* 0x000fe400004e0000 */
[----:B------:R-:W-:Y:S01]  /*19f80*/  R2UR.FILL UR64, R17 ;  /* 0x00000000114072ca */ /* 0x000fe200004e0000 */
[----:B--2---:R-:W-:Y:S01]  /*19f90*/  UMOV UR8, UR34 ;  /* 0x0000002200087c82 */ /* 0x004fe20008000000 */
[----:B------:R-:W-:Y:S01]  /*19fa0*/  UMOV UR13, UR18 ;  /* 0x00000012000d7c82 */ /* 0x000fe20008000000 */
[----:B------:R-:W-:Y:S01]  /*19fb0*/  UTMASTG.5D [UR72], [UR4] ;  /* 0x00000048040073b5 */ /* 0x000fe20008020000 */
[----:B------:R-:W-:Y:S01]  /*19fc0*/  UMOV UR9, 0x40 ;  /* 0x0000004000097882 */ /* 0x000fe20000000000 */
[----:B---3--:R-:W-:Y:S02]  /*19fd0*/  R2UR.FILL UR37, R16 ;  /* 0x00000000102572ca */ /* 0x008fe400004e0000 */
[----:B------:R-:W-:Y:S02]  /*19fe0*/  R2UR.FILL UR36, R15 ;  /* 0x000000000f2472ca */ /* 0x000fe400004e0000 */
[----:B------:R-:W-:-:S04]  /*19ff0*/  R2UR.FILL UR35, R14 ;  /* 0x000000000e2372ca */ /* 0x000fc800004e0000 */
[----:B------:R-:W-:Y:S01]  /*1a000*/  UTMASTG.5D [UR64], [UR4] ;  /* 0x00000040040073b5 */ /* 0x000fe20008020000 */
[----:B------:R-:W-:Y:S02]  /*1a010*/  R2UR.FILL UR34, R13 ;  /* 0x000000000d2272ca */ /* 0x000fe400004e0000 */
[----:B------:R-:W-:Y:S01]  /*1a020*/  R2UR.FILL UR33, R12 ;  /* 0x000000000c2172ca */ /* 0x000fe200004e0000 */
[----:B----4-:R-:W-:Y:S01]  /*1a030*/  UIADD3 UR16, UPT, UPT, UR24, 0x1400, URZ ;  /* 0x0000140018107890 */ /* 0x010fe2000fffe0ff */
[----:B------:R-:W-:Y:S01]  /*1a040*/  R2UR.FILL UR32, R11 ;  /* 0x000000000b2072ca */ /* 0x000fe200004e0000 */
[----:B------:R-:W-:Y:S01]  /*1a050*/  UMOV UR17, 0x40 ;  /* 0x0000004000117882 */ /* 0x000fe20000000000 */
[----:B------:R-:W-:Y:S01]  /*1a060*/  R2UR.FILL UR18, R8 ;  /* 0x00000000081272ca */ /* 0x000fe200004e0000 */
[----:B------:R-:W-:Y:S01]  /*1a070*/  UTMASTG.5D [UR56], [UR4] ;  /* 0x00000038040073b5 */ /* 0x000fe20008020000 */
[----:B-----5:R-:W-:Y:S02]  /*1a080*/  R2UR.FILL UR45, R7 ;  /* 0x00000000072d72ca */ /* 0x020fe400004e0000 */
[----:B------:R-:W-:-:S02]  /*1a090*/  R2UR.FILL UR44, R6 ;  /* 0x00000000062c72ca */ /* 0x000fc400004e0000 */
[----:B------:R-:W-:Y:S02]  /*1a0a0*/  R2UR.FILL UR43, R5 ;  /* 0x00000000052b72ca */ /* 0x000fe400004e0000 */
[----:B------:R-:W-:Y:S02]  /*1a0b0*/  R2UR.FILL UR42, R4 ;  /* 0x00000000042a72ca */ /* 0x000fe400004e0000 */
[----:B------:R-:W-:Y:S01]  /*1a0c0*/  R2UR.FILL UR41, R3 ;  /* 0x00000000032972ca */ /* 0x000fe200004e0000 */
[----:B-1----:R-:W-:Y:S01]  /*1a0d0*/  UIADD3 UR48, UPT, UPT, UR24, 0x1c00, URZ ;  /* 0x00001c0018307890 */ /* 0x002fe2000fffe0ff */
[----:B------:R-:W-:Y:S01]  /*1a0e0*/  R2UR.FILL UR40, R2 ;  /* 0x00000000022872ca */ /* 0x000fe200004e0000 */
[----:B------:R-:W-:Y:S01]  /*1a0f0*/  UMOV UR49, 0x40 ;  /* 0x0000004000317882 */ /* 0x000fe20000000000 */
[----:B------:R-:W-:-:S11]  /*1a100*/  R2UR.FILL UR50, R0 ;  /* 0x00000000003272ca */ /* 0x000fd600004e0000 */
[----:B------:R1:W-:Y:S01]  /*1a110*/  UTMASTG.5D [UR40], [UR4] ;  /* 0x00000028040073b5 */ /* 0x0003e20008020000 */
[----:B------:R2:W-:Y:S01]  /*1a120*/  UTMASTG.5D [UR32], [UR4] ;  /* 0x00000020040073b5 */ /* 0x0005e20008020000 */
[----:B------:R3:W-:Y:S01]  /*1a130*/  UTMASTG.5D [UR16], [UR4] ;  /* 0x00000010040073b5 */ /* 0x0007e20008020000 */
[----:B------:R4:W-:Y:S01]  /*1a140*/  UTMASTG.5D [UR48], [UR4] ;  /* 0x00000030040073b5 */ /* 0x0009e20008020000 */
[----:B-1----:R-:W-:Y:S01]  /*1a150*/  UIADD3 UR40, UPT, UPT, UR24, 0x2400, URZ ;  /* 0x0000240018287890 */ /* 0x002fe2000fffe0ff */
[----:B------:R-:W-:Y:S01]  /*1a160*/  UMOV UR41, 0x40 ;  /* 0x0000004000297882 */ /* 0x000fe20000000000 */
[----:B------:R-:W-:Y:S01]  /*1a170*/  UMOV UR43, UR27 ;  /* 0x0000001b002b7c82 */ /* 0x000fe20008000000 */
[----:B------:R-:W-:Y:S01]  /*1a180*/  UMOV UR44, UR28 ;  /* 0x0000001c002c7c82 */ /* 0x000fe20008000000 */
[----:B------:R-:W-:Y:S01]  /*1a190*/  UMOV UR45, UR29 ;  /* 0x0000001d002d7c82 */ /* 0x000fe20008000000 */
[----:B------:R-:W-:Y:S01]  /*1a1a0*/  UMOV UR42, UR30 ;  /* 0x0000001e002a7c82 */ /* 0x000fe20008000000 */
[----:B--2---:R-:W-:-:S03]  /*1a1b0*/  UIADD3 UR32, UPT, UPT, UR24, 0x2c00, URZ ;  /* 0x00002c0018207890 */ /* 0x004fc6000fffe0ff */
[----:B------:R1:W-:Y:S01]  /*1a1c0*/  UTMASTG.5D [UR40], [UR4] ;  /* 0x00000028040073b5 */ /* 0x0003e20008020000 */
[----:B------:R-:W-:Y:S01]  /*1a1d0*/  UMOV UR33, 0x40 ;  /* 0x0000004000217882 */ /* 0x000fe20000000000 */
[----:B------:R-:W-:Y:S01]  /*1a1e0*/  UMOV UR35, UR27 ;  /* 0x0000001b00237c82 */ /* 0x000fe20008000000 */
[----:B------:R-:W-:Y:S01]  /*1a1f0*/  UMOV UR36, UR28 ;  /* 0x0000001c00247c82 */ /* 0x000fe20008000000 */
[----:B------:R-:W-:Y:S01]  /*1a200*/  UMOV UR37, UR29 ;  /* 0x0000001d00257c82 */ /* 0x000fe20008000000 */
[----:B------:R-:W-:Y:S01]  /*1a210*/  UMOV UR34, UR23 ;  /* 0x0000001700227c82 */ /* 0x000fe20008000000 */
[----:B---3--:R-:W-:Y:S01]  /*1a220*/  UIADD3 UR16, UPT, UPT, UR24, 0x3400, URZ ;  /* 0x0000340018107890 */ /* 0x008fe2000fffe0ff */
[----:B------:R2:W-:Y:S01]  /*1a230*/  UTMASTG.5D [UR32], [UR4] ;  /* 0x00000020040073b5 */ /* 0x0005e20008020000 */
[----:B------:R-:W-:Y:S01]  /*1a240*/  UMOV UR18, UR22 ;  /* 0x0000001600127c82 */ /* 0x000fe20008000000 */
[----:B----4-:R-:W-:-:S06]  /*1a250*/  UIADD3 UR48, UPT, UPT, UR24, 0x3c00, URZ ;  /* 0x00003c0018307890 */ /* 0x010fcc000fffe0ff */
[----:B------:R3:W-:Y:S01]  /*1a260*/  UTMASTG.5D [UR16], [UR4] ;  /* 0x00000010040073b5 */ /* 0x0007e20008020000 */
[----:B------:R-:W-:Y:S02]  /*1a270*/  UMOV UR50, UR15 ;  /* 0x0000000f00327c82 */ /* 0x000fe40008000000 */
[----:B------:R-:W-:Y:S01]  /*1a280*/  UTMASTG.5D [UR48], [UR4] ;  /* 0x00000030040073b5 */ /* 0x000fe20008020000 */
[----:B-1----:R-:W-:Y:S01]  /*1a290*/  UIADD3 UR40, UPT, UPT, UR24, 0x4400, URZ ;  /* 0x0000440018287890 */ /* 0x002fe2000fffe0ff */
[----:B------:R-:W-:Y:S01]  /*1a2a0*/  UMOV UR42, UR10 ;  /* 0x0000000a002a7c82 */ /* 0x000fe20008000000 */
[----:B------:R-:W-:Y:S01]  /*1a2b0*/  UMOV UR10, UR14 ;  /* 0x0000000e000a7c82 */ /* 0x000fe20008000000 */
[----:B--2---:R-:W-:-:S06]  /*1a2c0*/  UIADD3 UR32, UPT, UPT, UR24, 0x4c00, URZ ;  /* 0x00004c0018207890 */ /* 0x004fcc000fffe0ff */
[----:B------:R1:W-:Y:S01]  /*1a2d0*/  UTMASTG.5D [UR40], [UR4] ;  /* 0x00000028040073b5 */ /* 0x0003e20008020000 */
[----:B------:R-:W-:Y:S01]  /*1a2e0*/  UMOV UR34, UR8 ;  /* 0x0000000800227c82 */ /* 0x000fe20008000000 */
[----:B------:R-:W-:Y:S02]  /*1a2f0*/  UIADD3 UR8, UPT, UPT, UR24, 0x5c00, URZ ;  /* 0x00005c0018087890 */ /* 0x000fe4000fffe0ff */
[----:B---3--:R-:W-:Y:S01]  /*1a300*/  UIADD3 UR16, UPT, UPT, UR24, 0x5400, URZ ;  /* 0x0000540018107890 */ /* 0x008fe2000fffe0ff */
[----:B------:R2:W-:Y:S01]  /*1a310*/  UTMASTG.5D [UR32], [UR4] ;  /* 0x00000020040073b5 */ /* 0x0005e20008020000 */
[----:B------:R-:W-:Y:S01]  /*1a320*/  UMOV UR18, UR13 ;  /* 0x0000000d00127c82 */ /* 0x000fe20008000000 */
[----:B------:R-:W-:-:S06]  /*1a330*/  UMOV UR13, UR29 ;  /* 0x0000001d000d7c82 */ /* 0x000fcc0008000000 */
[----:B------:R3:W-:Y:S01]  /*1a340*/  UTMASTG.5D [UR16], [UR4] ;  /* 0x00000010040073b5 */ /* 0x0007e20008020000 */
[----:B------:R4:W-:Y:S01]  /*1a350*/  UTMASTG.5D [UR8], [UR4] ;  /* 0x00000008040073b5 */ /* 0x0009e20008020000 */
[----:B-1----:R-:W-:Y:S01]  /*1a360*/  UIADD3 UR40, UPT, UPT, UR24, 0x6400, URZ ;  /* 0x0000640018287890 */ /* 0x002fe2000fffe0ff */
[----:B------:R-:W-:Y:S01]  /*1a370*/  UMOV UR42, UR7 ;  /* 0x00000007002a7c82 */ /* 0x000fe20008000000 */
[----:B--2---:R-:W-:-:S07]  /*1a380*/  UIADD3 UR32, UPT, UPT, UR24, 0x6c00, URZ ;  /* 0x00006c0018207890 */ /* 0x004fce000fffe0ff */
[----:B------:R2:W-:Y:S01]  /*1a390*/  UTMASTG.5D [UR40], [UR4] ;  /* 0x00000028040073b5 */ /* 0x0005e20008020000 */
[----:B------:R-:W-:Y:S01]  /*1a3a0*/  UMOV UR34, UR74 ;  /* 0x0000004a00227c82 */ /* 0x000fe20008000000 */
[----:B---3--:R-:W-:Y:S01]  /*1a3b0*/  UIADD3 UR16, UPT, UPT, UR24, 0x7400, URZ ;  /* 0x0000740018107890 */ /* 0x008fe2000fffe0ff */
[----:B------:R2:W-:Y:S01]  /*1a3c0*/  UTMASTG.5D [UR32], [UR4] ;  /* 0x00000020040073b5 */ /* 0x0005e20008020000 */
[----:B------:R-:W-:Y:S01]  /*1a3d0*/  UMOV UR18, UR66 ;  /* 0x0000004200127c82 */ /* 0x000fe20008000000 */
[----:B----4-:R-:W-:-:S06]  /*1a3e0*/  UIADD3 UR8, UPT, UPT, UR24, 0x7c00, URZ ;  /* 0x00007c0018087890 */ /* 0x010fcc000fffe0ff */
[----:B------:R2:W-:Y:S01]  /*1a3f0*/  UTMASTG.5D [UR16], [UR4] ;  /* 0x00000010040073b5 */ /* 0x0005e20008020000 */
[----:B------:R-:W-:Y:S02]  /*1a400*/  UMOV UR10, UR58 ;  /* 0x0000003a000a7c82 */ /* 0x000fe40008000000 */
[----:B------:R2:W-:Y:S02]  /*1a410*/  UTMASTG.5D [UR8], [UR4] ;  /* 0x00000008040073b5 */ /* 0x0005e40008020000 */
[----:B--2---:R-:W-:Y:S01]  /*1a420*/  NOP ;  /* 0x0000000000007918 */ /* 0x004fe20000000000 */
.L_x_365:
[----:B------:R-:W-:Y:S05]  /*1a430*/  BSYNC.RECONVERGENT B0 ;  /* 0x0000000000007941 */ /* 0x000fea0003800200 */
.L_x_364:
[----:B------:R0:W-:Y:S01]  /*1a440*/  UTMACMDFLUSH ;  /* 0x00000000000079b7 */ /* 0x0001e20000000000 */
[----:B------:R-:W-:Y:S05]  /*1a450*/  BRA.U UP6, `(.L_x_366) ;  /* 0x0000000106047547 */ /* 0x000fea000b800000 */
[----:B------:R-:W-:Y:S05]  /*1a460*/  BPT.TRAP 0x1 ;  /* 0x000000040000795c */ /* 0x000fea0000300000 */
.L_x_366:
[----:B------:R-:W2:Y:S02]  /*1a470*/  SYNCS.PHASECHK.TRANS64.TRYWAIT P0, [UR24+0x280b8], R22 ;  /* 0x0280b816ff0075a7 */ /* 0x000ea40008001118 */
[----:B--2---:R-:W-:Y:S05]  /*1a480*/  @!P0 BRA `(.L_x_367) ;  /* 0x0000002400448947 */ /* 0x004fea0003800000 */
.L_x_463:
[----:B------:R-:W-:Y:S04]  /*1a490*/  BSSY.RECONVERGENT B0, `(.L_x_368) ;  /* 0x00000ea000007945 */ /* 0x000fe80003800200 */
[----:B------:R-:W-:Y:S05]  /*1a4a0*/  @!P1 BRA `(.L_x_369) ;  /* 0x0000000c00a09947 */ /* 0x000fea0003800000 */
[----:B------:R-:W2:Y:S01]  /*1a4b0*/  LDCU.64 UR4, c[0x0][0x348] ;  /* 0x00006900ff0477ac */ /* 0x000ea20008000a00 */
[----:B------:R-:W-:Y:S01]  /*1a4c0*/  IMAD.U32 R3, RZ, RZ, UR27 ;  /* 0x0000001bff037e24 */ /* 0x000fe2000f8e00ff */
[----:B------:R-:W-:Y:S01]  /*1a4d0*/  MOV.SPILL R28, UR29 ;  /* 0x0000001d001c7c02 */ /* 0x000fe20009000f00 */
[----:B------:R-:W-:Y:S01]  /*1a4e0*/  IMAD.U32 R2, RZ, RZ, UR28 ;  /* 0x0000001cff027e24 */ /* 0x000fe2000f8e00ff */
[----:B------:R-:W-:Y:S01]  /*1a4f0*/  UIADD3 UR66, UPT, UPT, UR26, 0xf0, URZ ;  /* 0x000000f01a427890 */ /* 0x000fe2000fffe0ff */
[----:B-1----:R-:W-:Y:S01]  /*1a500*/  IMAD.U32 R0, RZ, RZ, UR29 ;  /* 0x0000001dff007e24 */ /* 0x002fe2000f8e00ff */
[----:B------:R-:W-:Y:S01]  /*1a510*/  UIADD3 UR64, UPT, UPT, UR24, 0xf000, URZ ;  /* 0x0000f00018407890 */ /* 0x000fe2000fffe0ff */
[----:B------:R-:W-:Y:S01]  /*1a520*/  IMAD.U32 R13, RZ, RZ, UR27 ;  /* 0x0000001bff0d7e24 */ /* 0x000fe2000f8e00ff */
[----:B------:R-:W-:Y:S01]  /*1a530*/  UIADD3 UR18, UPT, UPT, UR26, 0x80, URZ ;  /* 0x000000801a127890 */ /* 0x000fe2000fffe0ff */
[----:B------:R-:W-:Y:S01]  /*1a540*/  IMAD.U32 R12, RZ, RZ, UR28 ;  /* 0x0000001cff0c7e24 */ /* 0x000fe2000f8e00ff */
[----:B------:R-:W-:Y:S01]  /*1a550*/  UIADD3 UR16, UPT, UPT, UR24, 0x8000, URZ ;  /* 0x0000800018107890 */ /* 0x000fe2000fffe0ff */
[----:B------:R-:W-:Y:S01]  /*1a560*/  MOV.SPILL R7, UR66 ;  /* 0x0000004200077c02 */ /* 0x000fe20009000f00 */
[----:B------:R-:W-:Y:S01]  /*1a570*/  UIADD3 UR34, UPT, UPT, UR26, 0x88, URZ ;  /* 0x000000881a227890 */ /* 0x000fe2000fffe0ff */
[----:B------:R-:W-:Y:S01]  /*1a580*/  MOV.SPILL R6, UR64 ;  /* 0x0000004000067c02 */ /* 0x000fe20009000f00 */
[----:B------:R-:W-:Y:S01]  /*1a590*/  UIADD3 UR32, UPT, UPT, UR24, 0x8800, URZ ;  /* 0x0000880018207890 */ /* 0x000fe2000fffe0ff */
[----:B------:R-:W-:Y:S01]  /*1a5a0*/  IMAD.U32 R11, RZ, RZ, UR29 ;  /* 0x0000001dff0b7e24 */ /* 0x000fe2000f8e00ff */
[----:B------:R-:W-:Y:S01]  /*1a5b0*/  UIADD3 UR58, UPT, UPT, UR26, 0x90, URZ ;  /* 0x000000901a3a7890 */ /* 0x000fe2000fffe0ff */
[----:B------:R-:W-:Y:S01]  /*1a5c0*/  MOV.SPILL R27, UR28 ;  /* 0x0000001c001b7c02 */ /* 0x000fe20009000f00 */
[----:B--2---:R-:W-:Y:S01]  /*1a5d0*/  UIADD3 UR4, UP0, UPT, UR4, 0x400, URZ ;  /* 0x0000040004047890 */ /* 0x004fe2000ff1e0ff */
[----:B------:R-:W-:Y:S01]  /*1a5e0*/  MOV.SPILL R19, UR34 ;  /* 0x0000002200137c02 */ /* 0x000fe20009000f00 */
[----:B------:R-:W-:Y:S01]  /*1a5f0*/  UIADD3 UR56, UPT, UPT, UR24, 0x9000, URZ ;  /* 0x0000900018387890 */ /* 0x000fe2000fffe0ff */
[----:B------:R-:W-:Y:S01]  /*1a600*/  MOV.SPILL R26, UR27 ;  /* 0x0000001b001a7c02 */ /* 0x000fe20009000f00 */
[----:B------:R-:W-:Y:S01]  /*1a610*/  UIADD3.X UR5, UPT, UPT, URZ, UR5, URZ, UP0, !UPT ;  /* 0x00000005ff057290 */ /* 0x000fe200087fe4ff */
[----:B------:R-:W-:Y:S01]  /*1a620*/  MOV.SPILL R25, UR26 ;  /* 0x0000001a00197c02 */ /* 0x000fe20009000f00 */
[----:B------:R-:W-:Y:S01]  /*1a630*/  UIADD3 UR50, UPT, UPT, UR26, 0x98, URZ ;  /* 0x000000981a327890 */ /* 0x000fe2000fffe0ff */
[----:B------:R-:W-:Y:S01]  /*1a640*/  MOV.SPILL R23, UR24 ;  /* 0x0000001800177c02 */ /* 0x000fe20009000f00 */
[----:B------:R-:W-:-:S02]  /*1a650*/  UIADD3 UR48, UPT, UPT, UR24, 0x9800, URZ ;  /* 0x0000980018307890 */ /* 0x000fc4000fffe0ff */
[----:B------:R-:W-:Y:S02]  /*1a660*/  UIADD3 UR42, UPT, UPT, UR26, 0xa0, URZ ;  /* 0x000000a01a2a7890 */ /* 0x000fe4000fffe0ff */
[----:B------:R-:W-:Y:S01]  /*1a670*/  UIADD3 UR40, UPT, UPT, UR24, 0xa000, URZ ;  /* 0x0000a00018287890 */ /* 0x000fe2000fffe0ff */
[----:B------:R-:W-:Y:S01]  /*1a680*/  MOV.SPILL R16, UR50 ;  /* 0x0000003200107c02 */ /* 0x000fe20009000f00 */
        /* <DEDUP_REMOVED lines=9> */
[----:B------:R-:W-:Y:S01]  /*1a720*/  UIADD3 UR9, UPT, UPT, UR26, 0xc8, URZ ;  /* 0x000000c81a097890 */ /* 0x000fe2000fffe0ff */
[----:B------:R-:W-:Y:S01]  /*1a730*/  UTMASTG.5D [UR16], [UR4] ;  /* 0x00000010040073b5 */ /* 0x000fe20008020000 */
[----:B------:R-:W-:Y:S01]  /*1a740*/  UIADD3 UR7, UPT, UPT, UR24, 0xc800, URZ ;  /* 0x0000c80018077890 */ /* 0x000fe2000fffe0ff */
[----:B------:R-:W-:Y:S01]  /*1a750*/  MOV.SPILL R22, UR37 ;  /* 0x0000002500167c02 */ /* 0x000fe20009000f00 */
[----:B------:R-:W-:Y:S01]  /*1a760*/  UMOV UR33, UR17 ;  /* 0x0000001100217c82 */ /* 0x000fe20008000000 */
        /* <DEDUP_REMOVED lines=18> */
[----:B------:R-:W-:Y:S01]  /*1a890*/  IMAD.U32 R15, RZ, RZ, UR9 ;  /* 0x00000009ff0f7e24 */ /* 0x000fe2000f8e00ff */
[----:B------:R-:W-:Y:S01]  /*1a8a0*/  UMOV UR23, UR66 ;  /* 0x0000004200177c82 */ /* 0x000fe20008000000 */
[----:B------:R-:W-:Y:S01]  /*1a8b0*/  IMAD.U32 R14, RZ, RZ, UR7 ;  /* 0x00000007ff0e7e24 */ /* 0x000fe2000f8e00ff */
[----:B------:R-:W-:Y:S01]  /*1a8c0*/  UIADD3 UR9, UPT, UPT, UR26, 0xd0, URZ ;  /* 0x000000d01a097890 */ /* 0x000fe2000fffe0ff */
[----:B------:R-:W-:Y:S01]  /*1a8d0*/  MOV.SPILL R10, UR69 ;  /* 0x00000045000a7c02 */ /* 0x000fe20009000f00 */
[----:B------:R3:W-:Y:S01]  /*1a8e0*/  UTMASTG.5D [UR48], [UR4] ;  /* 0x00000030040073b5 */ /* 0x0007e20008020000 */
[----:B------:R-:W-:Y:S01]  /*1a8f0*/  UIADD3 UR7, UPT, UPT, UR24, 0xd000, URZ ;  /* 0x0000d00018077890 */ /* 0x000fe2000fffe0ff */
[----:B------:R-:W-:Y:S01]  /*1a900*/  MOV.SPILL R9, UR68 ;  /* 0x0000004400097c02 */ /* 0x000fe20009000f00 */
[----:B------:R-:W-:Y:S01]  /*1a910*/  UMOV UR30, UR58 ;  /* 0x0000003a001e7c82 */ /* 0x000fe20008000000 */
[----:B------:R-:W-:Y:S01]  /*1a920*/  IMAD.U32 R5, RZ, RZ, UR9 ;  /* 0x00000009ff057e24 */ /* 0x000fe2000f8e00ff */
[----:B------:R-:W-:Y:S01]  /*1a930*/  UIADD3 UR10, UPT, UPT, UR26, 0xc0, URZ ;  /* 0x000000c01a0a7890 */ /* 0x000fe2000fffe0ff */
[----:B------:R-:W-:Y:S01]  /*1a940*/  MOV.SPILL R8, UR67 ;  /* 0x0000004300087c02 */ /* 0x000fe20009000f00 */
[----:B------:R-:W-:Y:S01]  /*1a950*/  IMAD.U32 R4, RZ, RZ, UR7 ;  /* 0x00000007ff047e24 */ /* 0x000fe2000f8e00ff */
[----:B------:R4:W-:Y:S01]  /*1a960*/  UTMASTG.5D [UR40], [UR4] ;  /* 0x00000028040073b5 */ /* 0x0009e20008020000 */
[----:B------:R-:W-:Y:S01]  /*1a970*/  UIADD3 UR8, UPT, UPT, UR24, 0xc000, URZ ;  /* 0x0000c00018087890 */ /* 0x000fe2000fffe0ff */
[----:B------:R-:W-:Y:S01]  /*1a980*/  MOV.SPILL R29, UR30 ;  /* 0x0000001e001d7c02 */ /* 0x000fe20009000f00 */
[----:B------:R-:W-:Y:S01]  /*1a990*/  UMOV UR11, UR27 ;  /* 0x0000001b000b7c82 */ /* 0x000fe20008000000 */
[----:B------:R-:W-:Y:S01]  /*1a9a0*/  UMOV UR12, UR28 ;  /* 0x0000001c000c7c82 */ /* 0x000fe20008000000 */
[----:B------:R-:W-:Y:S01]  /*1a9b0*/  UMOV UR13, UR29 ;  /* 0x0000001d000d7c82 */ /* 0x000fe20008000000 */
[----:B------:R-:W-:Y:S01]  /*1a9c0*/  UIADD3 UR74, UPT, UPT, UR26, 0xe8, URZ ;  /* 0x000000e81a4a7890 */ /* 0x000fe2000fffe0ff */
[----:B------:R-:W-:Y:S01]  /*1a9d0*/  MOV.SPILL R21, UR36 ;  /* 0x0000002400157c02 */ /* 0x000fe20009000f00 */
[----:B------:R5:W-:Y:S01]  /*1a9e0*/  UTMASTG.5D [UR64], [UR4] ;  /* 0x00000040040073b5 */ /* 0x000be20008020000 */
[----:B------:R-:W-:Y:S01]  /*1a9f0*/  UIADD3 UR72, UPT, UPT, UR24, 0xe800, URZ ;  /* 0x0000e80018487890 */ /* 0x000fe2000fffe0ff */
[----:B------:R-:W-:Y:S01]  /*1aa00*/  MOV.SPILL R20, UR35 ;  /* 0x0000002300147c02 */ /* 0x000fe20009000f00 */
[----:B------:R-:W-:Y:S01]  /*1aa10*/  UMOV UR75, UR27 ;  /* 0x0000001b004b7c82 */ /* 0x000fe20008000000 */
[----:B------:R-:W-:Y:S01]  /*1aa20*/  UMOV UR76, UR28 ;  /* 0x0000001c004c7c82 */ /* 0x000fe20008000000 */
[----:B-1----:R-:W-:Y:S01]  /*1aa30*/  UIADD3 UR32, UPT, UPT, UR24, 0x8c00, URZ ;  /* 0x00008c0018207890 */ /* 0x002fe2000fffe0ff */
[----:B------:R-:W-:Y:S01]  /*1aa40*/  R2UR UR27, R3 ;  /* 0x00000000031b72ca */ /* 0x000fe200000e0000 */
[----:B------:R-:W-:Y:S01]  /*1aa50*/  UMOV UR77, UR29 ;  /* 0x0000001d004d7c82 */ /* 0x000fe20008000000 */
[----:B------:R-:W-:Y:S01]  /*1aa60*/  UIADD3 UR34, UPT, UPT, UR26, 0xd8, URZ ;  /* 0x000000d81a227890 */ /* 0x000fe2000fffe0ff */
[----:B------:R-:W-:Y:S01]  /*1aa70*/  R2UR UR28, R2 ;  /* 0x00000000021c72ca */ /* 0x000fe200000e0000 */
[----:B------:R-:W-:Y:S01]  /*1aa80*/  UMOV UR25, UR42 ;  /* 0x0000002a00197c82 */ /* 0x000fe20008000000 */
[----:B------:R-:W-:Y:S01]  /*1aa90*/  MOV.SPILL R17, UR32 ;  /* 0x0000002000117c02 */ /* 0x000fe20009000f00 */
[----:B------:R-:W-:Y:S01]  /*1aaa0*/  UIADD3 UR32, UPT, UPT, UR24, 0xd800, URZ ;  /* 0x0000d80018207890 */ /* 0x000fe2000fffe0ff */
[----:B------:R-:W-:Y:S01]  /*1aab0*/  R2UR UR29, R0 ;  /* 0x00000000001d72ca */ /* 0x000fe200000e0000 */
[----:B--2---:R-:W-:Y:S01]  /*1aac0*/  UIADD3 UR58, UPT, UPT, UR26, 0xf8, URZ ;  /* 0x000000f81a3a7890 */ /* 0x004fe2000fffe0ff */
[----:B------:R-:W-:Y:S01]  /*1aad0*/  MOV.SPILL R24, UR25 ;  /* 0x0000001900187c02 */ /* 0x000fe20009000f00 */
[----:B------:R-:W-:Y:S01]  /*1aae0*/  UIADD3 UR56, UPT, UPT, UR24, 0xf800, URZ ;  /* 0x0000f80018387890 */ /* 0x000fe2000fffe0ff */
[----:B------:R-:W-:Y:S01]  /*1aaf0*/  R2UR.FILL UR30, R29 ;  /* 0x000000001d1e72ca */ /* 0x000fe200004e0000 */
[----:B------:R-:W-:Y:S01]  /*1ab00*/  UMOV UR25, UR17 ;  /* 0x0000001100197c82 */ /* 0x000fe20008000000 */
[----:B------:R-:W-:Y:S01]  /*1ab10*/  UMOV UR9, UR17 ;  /* 0x0000001100097c82 */ /* 0x000fe20008000000 */
[----:B------:R-:W-:Y:S01]  /*1ab20*/  MOV.SPILL R2, UR25 ;  /* 0x0000001900027c02 */ /* 0x000fe20009000f00 */
[----:B---3--:R-:W-:-:S02]  /*1ab30*/  UIADD3 UR48, UPT, UPT, UR24, 0xe000, URZ ;  /* 0x0000e00018307890 */ /* 0x008fc4000fffe0ff */
[----:B------:R-:W-:Y:S01]  /*1ab40*/  UIADD3 UR50, UPT, UPT, UR26, 0xe0, URZ ;  /* 0x000000e01a327890 */ /* 0x000fe2000fffe0ff */
[----:B------:R-:W-:Y:S01]  /*1ab50*/  UMOV UR33, 0x40 ;  /* 0x0000004000217882 */ /* 0x000fe20000000000 */
[----:B------:R-:W-:Y:S01]  /*1ab60*/  UMOV UR14, UR34 ;  /* 0x00000022000e7c82 */ /* 0x000fe20008000000 */
[----:B------:R-:W-:Y:S01]  /*1ab70*/  MOV.SPILL R18, UR33 ;  /* 0x0000002100127c02 */ /* 0x000fe20009000f00 */
[----:B------:R-:W-:Y:S01]  /*1ab80*/  UMOV UR33, UR17 ;  /* 0x0000001100217c82 */ /* 0x000fe20008000000 */
[----:B----4-:R-:W-:Y:S01]  /*1ab90*/  UIADD3 UR40, UPT, UPT, UR24, 0x8400, URZ ;  /* 0x0000840018287890 */ /* 0x010fe2000fffe0ff */
[----:B------:R-:W-:Y:S01]  /*1aba0*/  UMOV UR73, UR17 ;  /* 0x0000001100497c82 */ /* 0x000fe20008000000 */
[----:B------:R-:W-:Y:S01]  /*1abb0*/  UMOV UR7, UR50 ;  /* 0x0000003200077c82 */ /* 0x000fe20008000000 */
[----:B------:R-:W-:Y:S01]  /*1abc0*/  UMOV UR41, 0x40 ;  /* 0x0000004000297882 */ /* 0x000fe20000000000 */
[----:B------:R-:W-:Y:S01]  /*1abd0*/  UMOV UR42, UR18 ;  /* 0x00000012002a7c82 */ /* 0x000fe20008000000 */
[----:B------:R-:W-:Y:S01]  /*1abe0*/  UMOV UR17, 0x40 ;  /* 0x0000004000117882 */ /* 0x000fe20000000000 */
[----:B------:R-:W-:Y:S01]  /*1abf0*/  UMOV UR18, UR30 ;  /* 0x0000001e00127c82 */ /* 0x000fe20008000000 */
[----:B-----5:R-:W-:-:S02]  /*1ac00*/  UIADD3 UR64, UPT, UPT, UR24, 0xb000, URZ ;  /* 0x0000b00018407890 */ /* 0x020fc4000fffe0ff */
[----:B------:R-:W-:-:S07]  /*1ac10*/  UIADD3 UR66, UPT, UPT, UR26, 0xb0, URZ ;  /* 0x000000b01a427890 */ /* 0x000fce000fffe0ff */
[----:B------:R-:W-:Y:S02]  /*1ac20*/  UMOV UR22, UR66 ;  /* 0x0000004200167c82 */ /* 0x000fe40008000000 */
[----:B------:R1:W-:Y:S02]  /*1ac30*/  UTMASTG.5D [UR64], [UR4] ;  /* 0x00000040040073b5 */ /* 0x0003e40008020000 */
[----:B-1----:R-:W-:Y:S01]  /*1ac40*/  UIADD3 UR64, UPT, UPT, UR24, 0xb800, URZ ;  /* 0x0000b80018407890 */ /* 0x002fe2000fffe0ff */
[----:B------:R-:W-:Y:S01]  /*1ac50*/  R2UR UR24, R4 ;  /* 0x00000000041872ca */ /* 0x000fe200000e0000 */
[----:B------:R-:W-:Y:S01]  /*1ac60*/  UIADD3 UR66, UPT, UPT, UR26, 0xb8, URZ ;  /* 0x000000b81a427890 */ /* 0x000fe2000fffe0ff */
[----:B------:R-:W-:Y:S02]  /*1ac70*/  R2UR UR26, R5 ;  /* 0x00000000051a72ca */ /* 0x000fe400000e0000 */
[----:B------:R-:W-:Y:S02]  /*1ac80*/  MOV.SPILL R5, UR28 ;  /* 0x0000001c00057c02 */ /* 0x000fe40009000f00 */
[----:B------:R-:W-:-:S02]  /*1ac90*/  MOV.SPILL R4, UR27 ;  /* 0x0000001b00047c02 */ /* 0x000fc40009000f00 */
[----:B------:R-:W-:Y:S01]  /*1aca0*/  R2UR UR27, R13 ;  /* 0x000000000d1b72ca */ /* 0x000fe200000e0000 */
[----:B------:R-:W-:Y:S01]  /*1acb0*/  UMOV UR15, UR66 ;  /* 0x00000042000f7c82 */ /* 0x000fe20008000000 */
[----:B------:R1:W-:Y:S01]  /*1acc0*/  UTMASTG.5D [UR64], [UR4] ;  /* 0x00000040040073b5 */ /* 0x0003e20008020000 */
[----:B------:R-:W-:Y:S02]  /*1acd0*/  R2UR UR28, R12 ;  /* 0x000000000c1c72ca */ /* 0x000fe400000e0000 */
[----:B------:R-:W-:Y:S02]  /*1ace0*/  MOV.SPILL R0, UR24 ;  /* 0x0000001800007c02 */ /* 0x000fe40009000f00 */
[----:B------:R-:W-:Y:S02]  /*1acf0*/  MOV.SPILL R3, UR26 ;  /* 0x0000001a00037c02 */ /* 0x000fe40009000f00 */
[----:B------:R-:W-:Y:S01]  /*1ad00*/  R2UR UR24, R14 ;  /* 0x000000000e1872ca */ /* 0x000fe200000e0000 */
[----:B------:R2:W-:Y:S01]  /*1ad10*/  UTMASTG.5D [UR8], [UR4] ;  /* 0x00000008040073b5 */ /* 0x0005e20008020000 */
[----:B------:R-:W-:-:S02]  /*1ad20*/  R2UR UR26, R15 ;  /* 0x000000000f1a72ca */ /* 0x000fc400000e0000 */
[----:B-1----:R-:W-:Y:S02]  /*1ad30*/  R2UR.FILL UR64, R6 ;  /* 0x00000000064072ca */ /* 0x002fe400004e0000 */
[----:B------:R-:W-:Y:S02]  /*1ad40*/  MOV.SPILL R6, UR29 ;  /* 0x0000001d00067c02 */ /* 0x000fe40009000f00 */
[----:B------:R-:W-:Y:S02]  /*1ad50*/  R2UR UR29, R11 ;  /* 0x000000000b1d72ca */ /* 0x000fe400000e0000 */
[----:B------:R-:W-:-:S05]  /*1ad60*/  R2UR.FILL UR69, R10 ;  /* 0x000000000a4572ca */ /* 0x000fca00004e0000 */
[----:B--2---:R-:W-:Y:S01]  /*1ad70*/  UMOV UR8, UR26 ;  /* 0x0000001a00087c82 */ /* 0x004fe20008000000 */
[----:B------:R-:W-:Y:S01]  /*1ad80*/  R2UR.FILL UR68, R9 ;  /* 0x00000000094472ca */ /* 0x000fe200004e0000 */
[----:B------:R-:W-:Y:S01]  /*1ad90*/  UMOV UR9, 0x40 ;  /* 0x0000004000097882 */ /* 0x000fe20000000000 */
[----:B------:R-:W-:Y:S02]  /*1ada0*/  R2UR.FILL UR67, R8 ;  /* 0x00000000084372ca */ /* 0x000fe400004e0000 */
[----:B------:R-:W-:Y:S01]  /*1adb0*/  R2UR.FILL UR66, R7 ;  /* 0x00000000074272ca */ /* 0x000fe200004e0000 */
[----:B------:R1:W-:Y:S02]  /*1adc0*/  UTMASTG.5D [UR24], [UR4] ;  /* 0x00000018040073b5 */ /* 0x0003e40008020000 */
[----:B-1----:R-:W-:Y:S02]  /*1add0*/  R2UR.FILL UR29, R6 ;  /* 0x00000000061d72ca */ /* 0x002fe400004e0000 */
[----:B------:R-:W-:-:S02]  /*1ade0*/  R2UR.FILL UR28, R5 ;  /* 0x00000000051c72ca */ /* 0x000fc400004e0000 */
[----:B------:R-:W-:Y:S02]  /*1adf0*/  R2UR.FILL UR27, R4 ;  /* 0x00000000041b72ca */ /* 0x000fe400004e0000 */
[----:B------:R-:W-:Y:S02]  /*1ae00*/  R2UR.FILL UR26, R3 ;  /* 0x00000000031a72ca */ /* 0x000fe400004e0000 */
[----:B------:R-:W-:Y:S02]  /*1ae10*/  R2UR.FILL UR25, R2 ;  /* 0x00000000021972ca */ /* 0x000fe400004e0000 */
[----:B------:R-:W-:-:S09]  /*1ae20*/  R2UR.FILL UR24, R0 ;  /* 0x00000000001872ca */ /* 0x000fd200004e0000 */
[----:B------:R-:W-:-:S04]  /*1ae30*/  UMOV UR13, UR26 ;  /* 0x0000001a000d7c82 */ /* 0x000fc80008000000 */
[----:B------:R1:W-:Y:S01]  /*1ae40*/  UTMASTG.5D [UR24], [UR4] ;  /* 0x00000018040073b5 */ /* 0x0003e20008020000 */
[----:B------:R2:W-:Y:S01]  /*1ae50*/  UTMASTG.5D [UR32], [UR4] ;  /* 0x00000020040073b5 */ /* 0x0005e20008020000 */
[----:B------:R3:W-:Y:S01]  /*1ae60*/  UTMASTG.5D [UR48], [UR4] ;  /* 0x00000030040073b5 */ /* 0x0007e20008020000 */
[----:B------:R-:W-:Y:S01]  /*1ae70*/  UTMASTG.5D [UR72], [UR4] ;  /* 0x00000048040073b5 */ /* 0x000fe20008020000 */
[----:B------:R-:W-:Y:S01]  /*1ae80*/  UTMASTG.5D [UR64], [UR4] ;  /* 0x00000040040073b5 */ /* 0x000fe20008020000 */
[----:B-1----:R-:W-:Y:S02]  /*1ae90*/  R2UR.FILL UR24, R23 ;  /* 0x00000000171872ca */ /* 0x002fe400004e0000 */
[----:B------:R-:W-:Y:S01]  /*1aea0*/  R2UR.FILL UR29, R28 ;  /* 0x000000001c1d72ca */ /* 0x000fe200004e0000 */
[----:B------:R-:W-:Y:S01]  /*1aeb0*/  UTMASTG.5D [UR56], [UR4] ;  /* 0x00000038040073b5 */ /* 0x000fe20008020000 */
[----:B------:R-:W-:Y:S02]  /*1aec0*/  R2UR.FILL UR28, R27 ;  /* 0x000000001b1c72ca */ /* 0x000fe400004e0000 */
[----:B------:R-:W-:-:S02]  /*1aed0*/  R2UR.FILL UR27, R26 ;  /* 0x000000001a1b72ca */ /* 0x000fc400004e0000 */
[----:B--2---:R-:W-:Y:S02]  /*1aee0*/  R2UR.FILL UR37, R22 ;  /* 0x00000000162572ca */ /* 0x004fe400004e0000 */
[----:B------:R-:W-:Y:S01]  /*1aef0*/  R2UR.FILL UR36, R21 ;  /* 0x00000000152472ca */ /* 0x000fe200004e0000 */
[----:B------:R1:W-:Y:S01]  /*1af00*/  UTMASTG.5D [UR40], [UR4] ;  /* 0x00000028040073b5 */ /* 0x0003e20008020000 */
[----:B------:R-:W-:Y:S01]  /*1af10*/  R2UR.FILL UR35, R20 ;  /* 0x00000000142372ca */ /* 0x000fe200004e0000 */
[----:B------:R-:W-:Y:S01]  /*1af20*/  UIADD3 UR16, UPT, UPT, UR24, 0x9400, URZ ;  /* 0x0000940018107890 */ /* 0x000fe2000fffe0ff */
[----:B------:R-:W-:Y:S01]  /*1af30*/  R2UR.FILL UR34, R19 ;  /* 0x00000000132272ca */ /* 0x000fe200004e0000 */
[----:B------:R-:W-:Y:S01]  /*1af40*/  UMOV UR21, UR29 ;  /* 0x0000001d00157c82 */ /* 0x000fe20008000000 */
[----:B------:R-:W-:Y:S01]  /*1af50*/  R2UR.FILL UR33, R18 ;  /* 0x00000000122172ca */ /* 0x000fe200004e0000 */
[----:B------:R-:W-:Y:S01]  /*1af60*/  UMOV UR20, UR28 ;  /* 0x0000001c00147c82 */ /* 0x000fe20008000000 */
[----:B------:R-:W-:Y:S01]  /*1af70*/  R2UR.FILL UR32, R17 ;  /* 0x00000000112072ca */ /* 0x000fe200004e0000 */
[----:B------:R-:W-:Y:S01]  /*1af80*/  UMOV UR19, UR27 ;  /* 0x0000001b00137c82 */ /* 0x000fe20008000000 */
[----:B------:R-:W-:Y:S01]  /*1af90*/  R2UR.FILL UR25, R24 ;  /* 0x00000000181972ca */ /* 0x000fe200004e0000 */
[----:B---3--:R-:W-:Y:S01]  /*1afa0*/  UIADD3 UR48, UPT, UPT, UR24, 0x9c00, URZ ;  /* 0x00009c0018307890 */ /* 0x008fe2000fffe0ff */
[----:B------:R-:W-:Y:S01]  /*1afb0*/  R2UR.FILL UR50, R16 ;  /* 0x00000000103272ca */ /* 0x000fe200004e0000 */
[----:B------:R-:W-:Y:S01]  /*1afc0*/  UMOV UR49, 0x40 ;  /* 0x0000004000317882 */ /* 0x000fe20000000000 */
[----:B------:R-:W-:Y:S01]  /*1afd0*/  UMOV UR51, UR27 ;  /* 0x0000001b00337c82 */ /* 0x000fe20008000000 */
[----:B------:R-:W-:Y:S01]  /*1afe0*/  UMOV UR52, UR28 ;  /* 0x0000001c00347c82 */ /* 0x000fe20008000000 */
[----:B------:R-:W-:Y:S01]  /*1aff0*/  UMOV UR53, UR29 ;  /* 0x0000001d00357c82 */ /* 0x000fe20008000000 */
[----:B------:R-:W-:Y:S01]  /*1b000*/  UMOV UR11, UR27 ;  /* 0x0000001b000b7c82 */ /* 0x000fe20008000000 */
[----:B------:R-:W-:Y:S01]  /*1b010*/  UMOV UR12, UR28 ;  /* 0x0000001c000c7c82 */ /* 0x000fe20008000000 */
[----:B------:R-:W-:-:S02]  /*1b020*/  R2UR.FILL UR26, R25 ;  /* 0x00000000191a72ca */ /* 0x000fc400004e0000 */
[----:B------:R2:W-:Y:S01]  /*1b030*/  UTMASTG.5D [UR32], [UR4] ;  /* 0x00000020040073b5 */ /* 0x0005e20008020000 */
[----:B------:R3:W-:Y:S03]  /*1b040*/  UTMASTG.5D [UR16], [UR4] ;  /* 0x00000010040073b5 */ /* 0x0007e60008020000 */
[----:B------:R4:W-:Y:S01]  /*1b050*/  UTMASTG.5D [UR48], [UR4] ;  /* 0x00000030040073b5 */ /* 0x0009e20008020000 */
[----:B-1----:R-:W-:Y:S01]  /*1b060*/  UIADD3 UR40, UPT, UPT, UR24, 0xa400, URZ ;  /* 0x0000a40018287890 */ /* 0x002fe2000fffe0ff */
[----:B------:R-:W-:Y:S01]  /*1b070*/  UMOV UR43, UR27 ;  /* 0x0000001b002b7c82 */ /* 0x000fe20008000000 */
[----:B------:R-:W-:Y:S01]  /*1b080*/  UMOV UR44, UR28 ;  /* 0x0000001c002c7c82 */ /* 0x000fe20008000000 */
[----:B------:R-:W-:Y:S01]  /*1b090*/  UMOV UR45, UR29 ;  /* 0x0000001d002d7c82 */ /* 0x000fe20008000000 */
[----:B------:R-:W-:-:S05]  /*1b0a0*/  UMOV UR42, UR25 ;  /* 0x00000019002a7c82 */ /* 0x000fca0008000000 */
[----:B------:R1:W-:Y:S01]  /*1b0b0*/  UTMASTG.5D [UR40], [UR4] ;  /* 0x00000028040073b5 */ /* 0x0003e20008020000 */
[----:B--2---:R-:W-:Y:S01]  /*1b0c0*/  UIADD3 UR32, UPT, UPT, UR24, 0xac00, URZ ;  /* 0x0000ac0018207890 */ /* 0x004fe2000fffe0ff */
[----:B------:R-:W-:Y:S01]  /*1b0d0*/  UMOV UR33, 0x40 ;  /* 0x0000004000217882 */ /* 0x000fe20000000000 */
[----:B------:R-:W-:Y:S01]  /*1b0e0*/  UMOV UR35, UR27 ;  /* 0x0000001b00237c82 */ /* 0x000fe20008000000 */
[----:B------:R-:W-:Y:S01]  /*1b0f0*/  UMOV UR36, UR28 ;  /* 0x0000001c00247c82 */ /* 0x000fe20008000000 */
[----:B------:R-:W-:Y:S01]  /*1b100*/  UMOV UR37, UR29 ;  /* 0x0000001d00257c82 */ /* 0x000fe20008000000 */
[----:B------:R-:W-:Y:S01]  /*1b110*/  UMOV UR34, UR23 ;  /* 0x0000001700227c82 */ /* 0x000fe20008000000 */
[----:B---3--:R-:W-:-:S03]  /*1b120*/  UIADD3 UR16, UPT, UPT, UR24, 0xb400, URZ ;  /* 0x0000b40018107890 */ /* 0x008fc6000fffe0ff */
[----:B------:R2:W-:Y:S01]  /*1b130*/  UTMASTG.5D [UR32], [UR4] ;  /* 0x00000020040073b5 */ /* 0x0005e20008020000 */
[----:B------:R-:W-:Y:S01]  /*1b140*/  UMOV UR18, UR22 ;  /* 0x0000001600127c82 */ /* 0x000fe20008000000 */
[----:B----4-:R-:W-:-:S04]  /*1b150*/  UIADD3 UR48, UPT, UPT, UR24, 0xbc00, URZ ;  /* 0x0000bc0018307890 */ /* 0x010fc8000fffe0ff */
[----:B------:R3:W-:Y:S01]  /*1b160*/  UTMASTG.5D [UR16], [UR4] ;  /* 0x00000010040073b5 */ /* 0x0007e20008020000 */
[----:B------:R-:W-:-:S04]  /*1b170*/  UMOV UR50, UR15 ;  /* 0x0000000f00327c82 */ /* 0x000fc80008000000 */
[----:B------:R-:W-:Y:S01]  /*1b180*/  UTMASTG.5D [UR48], [UR4] ;  /* 0x00000030040073b5 */ /* 0x000fe20008020000 */
[----:B-1----:R-:W-:Y:S01]  /*1b190*/  UIADD3 UR40, UPT, UPT, UR24, 0xc400, URZ ;  /* 0x0000c40018287890 */ /* 0x002fe2000fffe0ff */
[----:B------:R-:W-:Y:S01]  /*1b1a0*/  UMOV UR42, UR10 ;  /* 0x0000000a002a7c82 */ /* 0x000fe20008000000 */
[----:B------:R-:W-:-:S07]  /*1b1b0*/  UMOV UR10, UR14 ;  /* 0x0000000e000a7c82 */ /* 0x000fce0008000000 */
[----:B------:R1:W-:Y:S01]  /*1b1c0*/  UTMASTG.5D [UR40], [UR4] ;  /* 0x00000028040073b5 */ /* 0x0003e20008020000 */
[----:B--2---:R-:W-:Y:S01]  /*1b1d0*/  UIADD3 UR32, UPT, UPT, UR24, 0xcc00, URZ ;  /* 0x0000cc0018207890 */ /* 0x004fe2000fffe0ff */
[----:B------:R-:W-:Y:S01]  /*1b1e0*/  UMOV UR34, UR8 ;  /* 0x0000000800227c82 */ /* 0x000fe20008000000 */
[----:B------:R-:W-:Y:S02]  /*1b1f0*/  UIADD3 UR8, UPT, UPT, UR24, 0xdc00, URZ ;  /* 0x0000dc0018087890 */ /* 0x000fe4000fffe0ff */
[----:B---3--:R-:W-:-:S05]  /*1b200*/  UIADD3 UR16, UPT, UPT, UR24, 0xd400, URZ ;  /* 0x0000d40018107890 */ /* 0x008fca000fffe0ff */
[----:B------:R2:W-:Y:S01]  /*1b210*/  UTMASTG.5D [UR32], [UR4] ;  /* 0x00000020040073b5 */ /* 0x0005e20008020000 */
[----:B------:R-:W-:Y:S01]  /*1b220*/  UMOV UR18, UR13 ;  /* 0x0000000d00127c82 */ /* 0x000fe20008000000 */
[----:B------:R-:W-:Y:S02]  /*1b230*/  UMOV UR13, UR29 ;  /* 0x0000001d000d7c82 */ /* 0x000fe40008000000 */
[----:B------:R3:W-:Y:S01]  /*1b240*/  UTMASTG.5D [UR16], [UR4] ;  /* 0x00000010040073b5 */ /* 0x0007e20008020000 */
[----:B------:R4:W-:Y:S01]  /*1b250*/  UTMASTG.5D [UR8], [UR4] ;  /* 0x00000008040073b5 */ /* 0x0009e20008020000 */
[----:B-1----:R-:W-:Y:S01]  /*1b260*/  UIADD3 UR40, UPT, UPT, UR24, 0xe400, URZ ;  /* 0x0000e40018287890 */ /* 0x002fe2000fffe0ff */
[----:B------:R-:W-:-:S08]  /*1b270*/  UMOV UR42, UR7 ;  /* 0x00000007002a7c82 */ /* 0x000fd00008000000 */
[----:B------:R1:W-:Y:S01]  /*1b280*/  UTMASTG.5D [UR40], [UR4] ;  /* 0x00000028040073b5 */ /* 0x0003e20008020000 */
[----:B--2---:R-:W-:Y:S01]  /*1b290*/  UIADD3 UR32, UPT, UPT, UR24, 0xec00, URZ ;  /* 0x0000ec0018207890 */ /* 0x004fe2000fffe0ff */
[----:B------:R-:W-:Y:S01]  /*1b2a0*/  UMOV UR34, UR74 ;  /* 0x0000004a00227c82 */ /* 0x000fe20008000000 */
[----:B---3--:R-:W-:-:S07]  /*1b2b0*/  UIADD3 UR16, UPT, UPT, UR24, 0xf400, URZ ;  /* 0x0000f40018107890 */ /* 0x008fce000fffe0ff */
[----:B------:R1:W-:Y:S01]  /*1b2c0*/  UTMASTG.5D [UR32], [UR4] ;  /* 0x00000020040073b5 */ /* 0x0003e20008020000 */
[----:B------:R-:W-:Y:S01]  /*1b2d0*/  UMOV UR18, UR66 ;  /* 0x0000004200127c82 */ /* 0x000fe20008000000 */
[----:B----4-:R-:W-:Y:S01]  /*1b2e0*/  UIADD3 UR8, UPT, UPT, UR24, 0xfc00, URZ ;  /* 0x0000fc0018087890 */ /* 0x010fe2000fffe0ff */
[----:B------:R1:W-:Y:S01]  /*1b2f0*/  UTMASTG.5D [UR16], [UR4] ;  /* 0x00000010040073b5 */ /* 0x0003e20008020000 */
[----:B------:R-:W-:-:S07]  /*1b300*/  UMOV UR10, UR58 ;  /* 0x0000003a000a7c82 */ /* 0x000fce0008000000 */
[----:B------:R1:W-:Y:S02]  /*1b310*/  UTMASTG.5D [UR8], [UR4] ;  /* 0x00000008040073b5 */ /* 0x0003e40008020000 */
[----:B-1----:R-:W-:Y:S01]  /*1b320*/  NOP ;  /* 0x0000000000007918 */ /* 0x002fe20000000000 */
.L_x_369:
[----:B------:R-:W-:Y:S05]  /*1b330*/  BSYNC.RECONVERGENT B0 ;  /* 0x0000000000007941 */ /* 0x000fea0003800200 */
.L_x_368:
[----:B------:R0:W-:Y:S01]  /*1b340*/  UTMACMDFLUSH ;  /* 0x00000000000079b7 */ /* 0x0001e20000000000 */
[----:B------:R-:W-:-:S04]  /*1b350*/  DEPBAR.LE SB0, 0x1 ;  /* 0x000080400000791a */ /* 0x000fc80000000000 */
[----:B------:R-:W-:Y:S05]  /*1b360*/  BRA.U UP6, `(.L_x_370) ;  /* 0x0000000106047547 */ /* 0x000fea000b800000 */
[----:B------:R-:W-:Y:S05]  /*1b370*/  BPT.TRAP 0x1 ;  /* 0x000000040000795c */ /* 0x000fea0000300000 */
.L_x_370:
[----:B------:R-:W-:-:S04]  /*1b380*/  UIADD3 UR4, UPT, UPT, UR24, 0x280c0, URZ ;  /* 0x000280c018047890 */ /* 0x000fc8000fffe0ff */
[----:B------:R-:W-:-:S09]  /*1b390*/  UPRMT UR4, UR6, 0x654, UR4 ;  /* 0x0000065406047896 */ /* 0x000fd20008000004 */
[----:B------:R-:W-:Y:S01]  /*1b3a0*/  SYNCS.ARRIVE.TRANS64.RED.A1T0 RZ, [UR4], RZ ;  /* 0x000000ffffff79a7 */ /* 0x000fe20008100404 */
[----:B------:R-:W-:-:S04]  /*1b3b0*/  DEPBAR.LE SB0, 0x0 ;  /* 0x000080000000791a */ /* 0x000fc80000000000 */
[----:B------:R-:W-:Y:S05]  /*1b3c0*/  BRA.U UP6, `(.L_x_371) ;  /* 0x0000000106047547 */ /* 0x000fea000b800000 */
[----:B------:R-:W-:Y:S05]  /*1b3d0*/  BPT.TRAP 0x1 ;  /* 0x000000040000795c */ /* 0x000fea0000300000 */
.L_x_371:
[----:B------:R-:W-:Y:S01]  /*1b3e0*/  UIADD3 UR4, UPT, UPT, UR24, 0x280c8, URZ ;  /* 0x000280c818047890 */ /* 0x000fe2000fffe0ff */
[----:B------:R-:W-:-:S03]  /*1b3f0*/  IMAD.MOV.U32 R3, RZ, RZ, 0xffff ;  /* 0x0000ffffff037424 */ /* 0x000fc600078e00ff */
[----:B------:R-:W-:-:S09]  /*1b400*/  UPRMT UR4, UR6, 0x654, UR4 ;  /* 0x0000065406047896 */ /* 0x000fd20008000004 */
[----:B------:R-:W-:Y:S01]  /*1b410*/  SYNCS.ARRIVE.TRANS64.RED.A1T0 RZ, [UR4], RZ ;  /* 0x000000ffffff79a7 */ /* 0x000fe20008100404 */
[----:B-1----:R-:W1:Y:S01]  /*1b420*/  LDS R0, [UR24+0x280e0] ;  /* 0x0280e018ff007984 */ /* 0x002e620008000800 */
[----:B------:R-:W-:Y:S02]  /*1b430*/  UMOV UR4, 0x40 ;  /* 0x0000004000047882 */ /* 0x000fe40000000000 */
[----:B------:R-:W-:Y:S01]  /*1b440*/  ULEA UR5, UR6, UR4, 0x18 ;  /* 0x0000000406057291 */ /* 0x000fe2000f8ec0ff */
[----:B------:R-:W-:-:S08]  /*1b450*/  NOP ;  /* 0x0000000000007918 */ /* 0x000fd00000000000 */
[----:B------:R-:W2:Y:S01]  /*1b460*/  LDS R2, [UR5+0x14] ;  /* 0x00001405ff027984 */ /* 0x000ea20008000800 */
[----:B-1----:R-:W-:-:S04]  /*1b470*/  LOP3.LUT R0, R0, 0xffff, RZ, 0xc0, !PT ;  /* 0x0000ffff00007812 */ /* 0x002fc800078ec0ff */
[----:B------:R-:W-:-:S04]  /*1b480*/  SHF.R.U32.HI R4, RZ, 0x5, R0 ;  /* 0x00000005ff047819 */ /* 0x000fc80000011600 */
[----:B------:R-:W-:-:S04]  /*1b490*/  SHF.L.U32 R3, R3, R4, RZ ;  /* 0x0000000403037219 */ /* 0x000fc800000006ff */
[----:B--2---:R-:W-:Y:S01]  /*1b4a0*/  LOP3.LUT R0, R2, R3, RZ, 0xc0, !PT ;  /* 0x0000000302007212 */ /* 0x004fe200078ec0ff */
[----:B------:R-:W-:-:S03]  /*1b4b0*/  IMAD.MOV.U32 R2, RZ, RZ, 0x1 ;  /* 0x00000001ff027424 */ /* 0x000fc600078e00ff */
[----:B------:R-:W-:Y:S02]  /*1b4c0*/  ISETP.NE.AND P0, PT, R0, R3, PT ;  /* 0x000000030000720c */ /* 0x000fe40003f05270 */
[----:B------:R-:W-:-:S11]  /*1b4d0*/  SHF.L.U32 R2, R2, R4, RZ ;  /* 0x0000000402027219 */ /* 0x000fd600000006ff */
[----:B------:R-:W-:Y:S05]  /*1b4e0*/  @P0 BRA `(.L_x_372) ;  /* 0x00000000005c0947 */ /* 0x000fea0003800000 */
[----:B------:R-:W1:Y:S02]  /*1b4f0*/  LDS R0, [UR5+0x18] ;  /* 0x00001805ff007984 */ /* 0x000e640008000800 */
[----:B-1----:R-:W-:-:S04]  /*1b500*/  LOP3.LUT R0, R0, R2, RZ, 0xc0, !PT ;  /* 0x0000000200007212 */ /* 0x002fc800078ec0ff */
[----:B------:R-:W-:-:S13]  /*1b510*/  ISETP.NE.AND P0, PT, R0, R2, PT ;  /* 0x000000020000720c */ /* 0x000fda0003f05270 */
[----:B------:R-:W-:Y:S05]  /*1b520*/  @P0 BRA `(.L_x_373) ;  /* 0x0000000000400947 */ /* 0x000fea0003800000 */
[----:B------:R-:W-:Y:S02]  /*1b530*/  R2UR UR4, R3 ;  /* 0x00000000030472ca */ /* 0x000fe400000e0000 */
[----:B------:R-:W1:Y:S01]  /*1b540*/  S2R R3, SR_LANEID ;  /* 0x0000000000037919 */ /* 0x000e620000000000 */
[----:B------:R-:W-:-:S04]  /*1b550*/  LOP3.LUT R2, RZ, R2, RZ, 0x33, !PT ;  /* 0x00000002ff027212 */ /* 0x000fc800078e33ff */
[----:B------:R-:W2:Y:S06]  /*1b560*/  REDUX UR7, R2 ;  /* 0x00000000020773c4 */ /* 0x000eac0000000000 */
[----:B------:R-:W-:-:S03]  /*1b570*/  ULOP3.LUT UR6, URZ, UR4, URZ, 0x33, !UPT ;  /* 0x00000004ff067292 */ /* 0x000fc6000f8e33ff */
[----:B------:R-:W-:Y:S02]  /*1b580*/  VOTEU.ANY UR4, UPT, PT ;  /* 0x0000000000047886 */ /* 0x000fe400038e0100 */
[----:B------:R-:W-:Y:S01]  /*1b590*/  UFLO.U32 UR4, UR4 ;  /* 0x00000004000472bd */ /* 0x000fe200080e0000 */
[----:B------:R-:W-:-:S04]  /*1b5a0*/  IMAD.U32 R0, RZ, RZ, UR6 ;  /* 0x00000006ff007e24 */ /* 0x000fc8000f8e00ff */
[----:B------:R2:W3:Y:S02]  /*1b5b0*/  REDUX UR8, R0 ;  /* 0x00000000000873c4 */ /* 0x0004e40000000000 */
[----:B------:R4:W-:Y:S01]  /*1b5c0*/  UTCATOMSWS.AND URZ, UR6 ;  /* 0x0000000600ff79e3 */ /* 0x0009e20008000000 */
[----:B-1----:R-:W-:Y:S01]  /*1b5d0*/  ISETP.EQ.U32.AND P0, PT, R3, UR4, PT ;  /* 0x0000000403007c0c */ /* 0x002fe2000bf02070 */
[----:B--2---:R-:W-:Y:S02]  /*1b5e0*/  IMAD.U32 R0, RZ, RZ, UR7 ;  /* 0x00000007ff007e24 */ /* 0x004fe4000f8e00ff */
[----:B---3--:R-:W-:-:S10]  /*1b5f0*/  IMAD.U32 R2, RZ, RZ, UR8 ;  /* 0x00000008ff027e24 */ /* 0x008fd4000f8e00ff */
[----:B------:R4:W-:Y:S04]  /*1b600*/  @P0 ATOMS.AND RZ, [UR5+0x14], R2 ;  /* 0x00001402ffff098c */ /* 0x0009e8000a800005 */
[----:B------:R4:W-:Y:S01]  /*1b610*/  @P0 ATOMS.AND RZ, [UR5+0x18], R0 ;  /* 0x00001800ffff098c */ /* 0x0009e2000a800005 */
[----:B------:R-:W-:Y:S05]  /*1b620*/  BRA `(.L_x_374) ;  /* 0x0000000000147947 */ /* 0x000fea0003800000 */
.L_x_373:
[----:B------:R-:W-:Y:S02]  /*1b630*/  MOV R2, 0x1b650 ;  /* 0x0001b65000027802 */ /* 0x000fe40000000f00 */
[----:B------:R-:W-:Y:S05]  /*1b640*/  CALL.REL.NOINC `($__internal_0_$__cuda_sm10x_tcgen05_guardrail_trap_col_being_dealloced_not_returned_by_alloc) ;  /* 0x0000001000ec7944 */ /* 0x000fea0003c00000 */
[----:B------:R-:W-:Y:S05]  /*1b650*/  BRA `(.L_x_374) ;  /* 0x0000000000087947 */ /* 0x000fea0003800000 */
.L_x_372:
[----:B------:R-:W-:Y:S02]  /*1b660*/  MOV R2, 0x1b680 ;  /* 0x0001b68000027802 */ /* 0x000fe40000000f00 */
[----:B------:R-:W-:Y:S05]  /*1b670*/  CALL.REL.NOINC `($__internal_2_$__cuda_sm10x_tcgen05_guardrail_trap_unallocated_columns_being_dealloced) ;  /* 0x0000001000f87944 */ /* 0x000fea0003c00000 */
.L_x_374:
[----:B------:R-:W-:Y:S01]  /*1b680*/  NOP ;  /* 0x0000000000007918 */ /* 0x000fe20000000000 */
[----:B----4-:R-:W-:Y:S05]  /*1b690*/  EXIT ;  /* 0x000000000000794d */ /* 0x010fea0003800000 */
.L_x_35:
[----:B------:R-:W-:-:S07]  /*1b6a0*/  MOV R0, UR20 ;  /* 0x0000001400007c02 */ /* 0x000fce0008000f00 */
.L_x_375:
[----:B-1----:R1:W2:Y:S02]  /*1b6b0*/  SYNCS.PHASECHK.TRANS64.TRYWAIT P0, [R0+URZ+0x28000], R3 ;  /* 0x02800003000075a7 */ /* 0x0022a400080011ff */
[----:B--2---:R-:W-:Y:S05]  /*1b6c0*/  @!P0 NANOSLEEP.SYNCS 0x989680 ;  /* 0x009896800000895d */ /* 0x004fea0003900000 */
[----:B------:R-:W2:Y:S02]  /*1b6d0*/  @!P0 SYNCS.PHASECHK.TRANS64 P0, [R0+URZ+0x28000], R3 ;  /* 0x02800003000085a7 */ /* 0x000ea400080010ff */
[----:B--2---:R-:W-:Y:S05]  /*1b6e0*/  @!P0 BRA `(.L_x_375) ;  /* 0xfffffffc00f08947 */ /* 0x004fea000383ffff */
[----:B------:R-:W-:Y:S05]  /*1b6f0*/  BRA `(.L_x_376) ;  /* 0xfffffe6400107947 */ /* 0x000fea000383ffff */
.L_x_37:
[----:B-1----:R-:W-:-:S07]  /*1b700*/  MOV R0, UR20 ;  /* 0x0000001400007c02 */ /* 0x002fce0008000f00 */
.L_x_377:
[----:B-1----:R1:W2:Y:S02]  /*1b710*/  SYNCS.PHASECHK.TRANS64.TRYWAIT P0, [R0+URZ+0x28020], R3 ;  /* 0x02802003000075a7 */ /* 0x0022a400080011ff */
[----:B--2---:R-:W-:Y:S05]  /*1b720*/  @!P0 NANOSLEEP.SYNCS 0x989680 ;  /* 0x009896800000895d */ /* 0x004fea0003900000 */
[----:B------:R-:W2:Y:S02]  /*1b730*/  @!P0 SYNCS.PHASECHK.TRANS64 P0, [R0+URZ+0x28020], R3 ;  /* 0x02802003000085a7 */ /* 0x000ea400080010ff */
[----:B--2---:R-:W-:Y:S05]  /*1b740*/  @!P0 BRA `(.L_x_377) ;  /* 0xfffffffc00f08947 */ /* 0x004fea000383ffff */
[----:B------:R-:W-:Y:S05]  /*1b750*/  BRA `(.L_x_378) ;  /* 0xfffffe64000c7947 */ /* 0x000fea000383ffff */
.L_x_39:
[----:B-1----:R-:W-:-:S07]  /*1b760*/  MOV R0, UR20 ;  /* 0x0000001400007c02 */ /* 0x002fce0008000f00 */
.L_x_379:
[----:B-1----:R1:W2:Y:S02]  /*1b770*/  SYNCS.PHASECHK.TRANS64.TRYWAIT P0, [R0+URZ+0x28058], R2 ;  /* 0x02805802000075a7 */ /* 0x0022a400080011ff */
[----:B--2---:R-:W-:Y:S05]  /*1b780*/  @!P0 NANOSLEEP.SYNCS 0x989680 ;  /* 0x009896800000895d */ /* 0x004fea0003900000 */
[----:B------:R-:W2:Y:S02]  /*1b790*/  @!P0 SYNCS.PHASECHK.TRANS64 P0, [R0+URZ+0x28058], R2 ;  /* 0x02805802000085a7 */ /* 0x000ea400080010ff */
[----:B--2---:R-:W-:Y:S05]  /*1b7a0*/  @!P0 BRA `(.L_x_379) ;  /* 0xfffffffc00f08947 */ /* 0x004fea000383ffff */
[----:B------:R-:W-:Y:S05]  /*1b7b0*/  BRA `(.L_x_380) ;  /* 0xfffffe6400187947 */ /* 0x000fea000383ffff */
.L_x_43:
[----:B------:R-:W-:-:S07]  /*1b7c0*/  MOV R0, UR20 ;  /* 0x0000001400007c02 */ /* 0x000fce0008000f00 */
.L_x_381:
[----:B-1----:R1:W2:Y:S02]  /*1b7d0*/  SYNCS.PHASECHK.TRANS64.TRYWAIT P0, [R0+URZ+0x28008], R3 ;  /* 0x02800803000075a7 */ /* 0x0022a400080011ff */
[----:B--2---:R-:W-:Y:S05]  /*1b7e0*/  @!P0 NANOSLEEP.SYNCS 0x989680 ;  /* 0x009896800000895d */ /* 0x004fea0003900000 */
[----:B------:R-:W2:Y:S02]  /*1b7f0*/  @!P0 SYNCS.PHASECHK.TRANS64 P0, [R0+URZ+0x28008], R3 ;  /* 0x02800803000085a7 */ /* 0x000ea400080010ff */
[----:B--2---:R-:W-:Y:S05]  /*1b800*/  @!P0 BRA `(.L_x_381) ;  /* 0xfffffffc00f08947 */ /* 0x004fea000383ffff */
[----:B------:R-:W-:Y:S05]  /*1b810*/  BRA `(.L_x_382) ;  /* 0xfffffe68002c7947 */ /* 0x000fea000383ffff */
.L_x_45:
[----:B-1----:R-:W-:-:S07]  /*1b820*/  MOV R0, UR20 ;  /* 0x0000001400007c02 */ /* 0x002fce0008000f00 */
.L_x_383:
[----:B-1----:R1:W2:Y:S02]  /*1b830*/  SYNCS.PHASECHK.TRANS64.TRYWAIT P0, [R0+URZ+0x28068], R2 ;  /* 0x02806802000075a7 */ /* 0x0022a400080011ff */
[----:B--2---:R-:W-:Y:S05]  /*1b840*/  @!P0 NANOSLEEP.SYNCS 0x989680 ;  /* 0x009896800000895d */ /* 0x004fea0003900000 */
[----:B------:R-:W2:Y:S02]  /*1b850*/  @!P0 SYNCS.PHASECHK.TRANS64 P0, [R0+URZ+0x28068], R2 ;  /* 0x02806802000085a7 */ /* 0x000ea400080010ff */
[----:B--2---:R-:W-:Y:S05]  /*1b860*/  @!P0 BRA `(.L_x_383) ;  /* 0xfffffffc00f08947 */ /* 0x004fea000383ffff */
[----:B------:R-:W-:Y:S05]  /*1b870*/  BRA `(.L_x_384) ;  /* 0xfffffe6800347947 */ /* 0x000fea000383ffff */
.L_x_49:
[----:B------:R-:W-:-:S07]  /*1b880*/  MOV R0, UR20 ;  /* 0x0000001400007c02 */ /* 0x000fce0008000f00 */
.L_x_385:
[----:B--2---:R2:W3:Y:S02]  /*1b890*/  SYNCS.PHASECHK.TRANS64.TRYWAIT P0, [R0+URZ+0x28028], R3 ;  /* 0x02802803000075a7 */ /* 0x0044e400080011ff */
[----:B---3--:R-:W-:Y:S05]  /*1b8a0*/  @!P0 NANOSLEEP.SYNCS 0x989680 ;  /* 0x009896800000895d */ /* 0x008fea0003900000 */
[----:B------:R-:W3:Y:S02]  /*1b8b0*/  @!P0 SYNCS.PHASECHK.TRANS64 P0, [R0+URZ+0x28028], R3 ;  /* 0x02802803000085a7 */ /* 0x000ee400080010ff */
[----:B---3--:R-:W-:Y:S05]  /*1b8c0*/  @!P0 BRA `(.L_x_385) ;  /* 0xfffffffc00f08947 */ /* 0x008fea000383ffff */
[----:B------:R-:W-:Y:S05]  /*1b8d0*/  BRA `(.L_x_386) ;  /* 0xfffffe6c00487947 */ /* 0x000fea000383ffff */
.L_x_51:
[----:B--2---:R-:W-:-:S07]  /*1b8e0*/  MOV R0, UR20 ;  /* 0x0000001400007c02 */ /* 0x004fce0008000f00 */
.L_x_387:
[----:B--2---:R2:W3:Y:S02]  /*1b8f0*/  SYNCS.PHASECHK.TRANS64.TRYWAIT P0, [R0+URZ+0x280a0], R2 ;  /* 0x0280a002000075a7 */ /* 0x0044e400080011ff */
[----:B---3--:R-:W-:Y:S05]  /*1b900*/  @!P0 NANOSLEEP.SYNCS 0x989680 ;  /* 0x009896800000895d */ /* 0x008fea0003900000 */
[----:B------:R-:W3:Y:S02]  /*1b910*/  @!P0 SYNCS.PHASECHK.TRANS64 P0, [R0+URZ+0x280a0], R2 ;  /* 0x0280a002000085a7 */ /* 0x000ee400080010ff */
[----:B---3--:R-:W-:Y:S05]  /*1b920*/  @!P0 BRA `(.L_x_387) ;  /* 0xfffffffc00f08947 */ /* 0x008fea000383ffff */
[----:B------:R-:W-:Y:S05]  /*1b930*/  BRA `(.L_x_388) ;  /* 0xfffffe6c00407947 */ /* 0x000fea000383ffff */
.L_x_53:
[----:B--2---:R-:W-:-:S07]  /*1b940*/  MOV R0, UR20 ;  /* 0x0000001400007c02 */ /* 0x004fce0008000f00 */
.L_x_389:
[----:B--2---:R2:W3:Y:S02]  /*1b950*/  SYNCS.PHASECHK.TRANS64.TRYWAIT P0, [R0+URZ+0x28058], R3 ;  /* 0x02805803000075a7 */ /* 0x0044e400080011ff */
[----:B---3--:R-:W-:Y:S05]  /*1b960*/  @!P0 NANOSLEEP.SYNCS 0x989680 ;  /* 0x009896800000895d */ /* 0x008fea0003900000 */
[----:B------:R-:W3:Y:S02]  /*1b970*/  @!P0 SYNCS.PHASECHK.TRANS64 P0, [R0+URZ+0x28058], R3 ;  /* 0x02805803000085a7 */ /* 0x000ee400080010ff */
[----:B---3--:R-:W-:Y:S05]  /*1b980*/  @!P0 BRA `(.L_x_389) ;  /* 0xfffffffc00f08947 */ /* 0x008fea000383ffff */
[----:B------:R-:W-:Y:S05]  /*1b990*/  BRA `(.L_x_390) ;  /* 0xfffffe6c00407947 */ /* 0x000fea000383ffff */
.L_x_57:
[----:B------:R-:W-:Y:S07]  /*1b9a0*/  MOV R6, UR5 ;  /* 0x0000000500067c02 */ /* 0x000fee0008000f00 */
.L_x_391:
[----:B-1----:R1:W2:Y:S02]  /*1b9b0*/  SYNCS.PHASECHK.TRANS64.TRYWAIT P0, [R6+URZ+0x28020], R5 ;  /* 0x02802005060075a7 */ /* 0x0022a400080011ff */
[----:B--2---:R-:W-:Y:S05]  /*1b9c0*/  @!P0 NANOSLEEP.SYNCS 0x989680 ;  /* 0x009896800000895d */ /* 0x004fea0003900000 */
[----:B------:R-:W2:Y:S02]  /*1b9d0*/  @!P0 SYNCS.PHASECHK.TRANS64 P0, [R6+URZ+0x28020], R5 ;  /* 0x02802005060085a7 */ /* 0x000ea400080010ff */
[----:B--2---:R-:W-:Y:S05]  /*1b9e0*/  @!P0 BRA `(.L_x_391) ;  /* 0xfffffffc00f08947 */ /* 0x004fea000383ffff */
[----:B------:R-:W-:Y:S05]  /*1b9f0*/  BRA `(.L_x_392) ;  /* 0xfffffe7000bc7947 */ /* 0x000fea000383ffff */
.L_x_60:
[----:B------:R-:W-:Y:S07]  /*1ba00*/  MOV R6, UR24 ;  /* 0x0000001800067c02 */ /* 0x000fee0008000f00 */
.L_x_393:
[----:B--2---:R2:W3:Y:S02]  /*1ba10*/  SYNCS.PHASECHK.TRANS64.TRYWAIT P0, [R6+URZ+0x280a8], R5 ;  /* 0x0280a805060075a7 */ /* 0x0044e400080011ff */
[----:B---3--:R-:W-:Y:S05]  /*1ba20*/  @!P0 NANOSLEEP.SYNCS 0x989680 ;  /* 0x009896800000895d */ /* 0x008fea0003900000 */
[----:B------:R-:W3:Y:S02]  /*1ba30*/  @!P0 SYNCS.PHASECHK.TRANS64 P0, [R6+URZ+0x280a8], R5 ;  /* 0x0280a805060085a7 */ /* 0x000ee400080010ff */
[----:B---3--:R-:W-:Y:S05]  /*1ba40*/  @!P0 BRA `(.L_x_393) ;  /* 0xfffffffc00f08947 */ /* 0x008fea000383ffff */
[----:B------:R-:W-:Y:S05]  /*1ba50*/  BRA `(.L_x_394) ;  /* 0xfffffe7400f07947 */ /* 0x000fea000383ffff */
.L_x_62:
[----:B------:R-:W-:Y:S07]  /*1ba60*/  MOV R6, UR24 ;  /* 0x0000001800067c02 */ /* 0x000fee0008000f00 */
.L_x_395:
[----:B--2---:R2:W3:Y:S02]  /*1ba70*/  SYNCS.PHASECHK.TRANS64.TRYWAIT P0, [R6+URZ+0x28068], R5 ;  /* 0x02806805060075a7 */ /* 0x0044e400080011ff */
[----:B---3--:R-:W-:Y:S05]  /*1ba80*/  @!P0 NANOSLEEP.SYNCS 0x989680 ;  /* 0x009896800000895d */ /* 0x008fea0003900000 */
[----:B------:R-:W3:Y:S02]  /*1ba90*/  @!P0 SYNCS.PHASECHK.TRANS64 P0, [R6+URZ+0x28068], R5 ;  /* 0x02806805060085a7 */ /* 0x000ee400080010ff */
[----:B---3--:R-:W-:Y:S05]  /*1baa0*/  @!P0 BRA `(.L_x_395) ;  /* 0xfffffffc00f08947 */ /* 0x008fea000383ffff */
[----:B------:R-:W-:Y:S05]  /*1bab0*/  BRA `(.L_x_396) ;  /* 0xfffffe7400f47947 */ /* 0x000fea000383ffff */
.L_x_68:
[----:B------:R-:W-:Y:S07]  /*1bac0*/  MOV R6, UR4 ;  /* 0x0000000400067c02 */ /* 0x000fee0008000f00 */
.L_x_397:
[----:B--2---:R2:W3:Y:S02]  /*1bad0*/  SYNCS.PHASECHK.TRANS64.TRYWAIT P0, [R6+URZ+0x28020], R5 ;  /* 0x02802005060075a7 */ /* 0x0044e400080011ff */
[----:B---3--:R-:W-:Y:S05]  /*1bae0*/  @!P0 NANOSLEEP.SYNCS 0x989680 ;  /* 0x009896800000895d */ /* 0x008fea0003900000 */
[----:B------:R-:W3:Y:S02]  /*1baf0*/  @!P0 SYNCS.PHASECHK.TRANS64 P0, [R6+URZ+0x28020], R5 ;  /* 0x02802005060085a7 */ /* 0x000ee400080010ff */
[----:B---3--:R-:W-:Y:S05]  /*1bb00*/  @!P0 BRA `(.L_x_397) ;  /* 0xfffffffc00f08947 */ /* 0x008fea000383ffff */
[----:B------:R-:W-:Y:S05]  /*1bb10*/  BRA `(.L_x_398) ;  /* 0xfffffe8000807947 */ /* 0x000fea000383ffff */
.L_x_70:
[----:B------:R-:W-:Y:S07]  /*1bb20*/  MOV R6, UR24 ;  /* 0x0000001800067c02 */ /* 0x000fee0008000f00 */
.L_x_399:
[----:B--2---:R2:W3:Y:S02]  /*1bb30*/  SYNCS.PHASECHK.TRANS64.TRYWAIT P0, [R6+URZ+0x280a0], R5 ;  /* 0x0280a005060075a7 */ /* 0x0044e400080011ff */
[----:B---3--:R-:W-:Y:S05]  /*1bb40*/  @!P0 NANOSLEEP.SYNCS 0x989680 ;  /* 0x009896800000895d */ /* 0x008fea0003900000 */
[----:B------:R-:W3:Y:S02]  /*1bb50*/  @!P0 SYNCS.PHASECHK.TRANS64 P0, [R6+URZ+0x280a0], R5 ;  /* 0x0280a005060085a7 */ /* 0x000ee400080010ff */
[----:B---3--:R-:W-:Y:S05]  /*1bb60*/  @!P0 BRA `(.L_x_399) ;  /* 0xfffffffc00f08947 */ /* 0x008fea000383ffff */
[----:B------:R-:W-:Y:S05]  /*1bb70*/  BRA `(.L_x_400) ;  /* 0xfffffe80007c7947 */ /* 0x000fea000383ffff */
.L_x_72:
[----:B------:R-:W-:Y:S07]  /*1bb80*/  MOV R6, UR24 ;  /* 0x0000001800067c02 */ /* 0x000fee0008000f00 */
.L_x_401:
[----:B--2---:R2:W3:Y:S02]  /*1bb90*/  SYNCS.PHASECHK.TRANS64.TRYWAIT P0, [R6+URZ+0x28058], R5 ;  /* 0x02805805060075a7 */ /* 0x0044e400080011ff */
[----:B---3--:R-:W-:Y:S05]  /*1bba0*/  @!P0 NANOSLEEP.SYNCS 0x989680 ;  /* 0x009896800000895d */ /* 0x008fea0003900000 */
[----:B------:R-:W3:Y:S02]  /*1bbb0*/  @!P0 SYNCS.PHASECHK.TRANS64 P0, [R6+URZ+0x28058], R5 ;  /* 0x02805805060085a7 */ /* 0x000ee400080010ff */
[----:B---3--:R-:W-:Y:S05]  /*1bbc0*/  @!P0 BRA `(.L_x_401) ;  /* 0xfffffffc00f08947 */ /* 0x008fea000383ffff */
[----:B------:R-:W-:Y:S05]  /*1bbd0*/  BRA `(.L_x_402) ;  /* 0xfffffe8000807947 */ /* 0x000fea000383ffff */
.L_x_80:
[----:B------:R-:W-:-:S07]  /*1bbe0*/  MOV R3, UR21 ;  /* 0x0000001500037c02 */ /* 0x000fce0008000f00 */
.L_x_403:
[----:B-1----:R1:W2:Y:S02]  /*1bbf0*/  SYNCS.PHASECHK.TRANS64.TRYWAIT P0, [R3+URZ+0x280a8], R0 ;  /* 0x0280a800030075a7 */ /* 0x0022a400080011ff */
[----:B--2---:R-:W-:Y:S05]  /*1bc00*/  @!P0 NANOSLEEP.SYNCS 0x989680 ;  /* 0x009896800000895d */ /* 0x004fea0003900000 */
[----:B------:R-:W2:Y:S02]  /*1bc10*/  @!P0 SYNCS.PHASECHK.TRANS64 P0, [R3+URZ+0x280a8], R0 ;  /* 0x0280a800030085a7 */ /* 0x000ea400080010ff */
[----:B--2---:R-:W-:Y:S05]  /*1bc20*/  @!P0 BRA `(.L_x_403) ;  /* 0xfffffffc00f08947 */ /* 0x004fea000383ffff */
[----:B------:R-:W-:Y:S05]  /*1bc30*/  BRA `(.L_x_404) ;  /* 0xfffffe88001c7947 */ /* 0x000fea000383ffff */
.L_x_82:
[----:B------:R-:W-:-:S07]  /*1bc40*/  MOV R0, UR21 ;  /* 0x0000001500007c02 */ /* 0x000fce0008000f00 */
.L_x_405:
[----:B-1----:R1:W2:Y:S02]  /*1bc50*/  SYNCS.PHASECHK.TRANS64.TRYWAIT P0, [R0+URZ+0x28068], R2 ;  /* 0x02806802000075a7 */ /* 0x0022a400080011ff */
[----:B--2---:R-:W-:Y:S05]  /*1bc60*/  @!P0 NANOSLEEP.SYNCS 0x989680 ;  /* 0x009896800000895d */ /* 0x004fea0003900000 */
[----:B------:R-:W2:Y:S02]  /*1bc70*/  @!P0 SYNCS.PHASECHK.TRANS64 P0, [R0+URZ+0x28068], R2 ;  /* 0x02806802000085a7 */ /* 0x000ea400080010ff */
[----:B--2---:R-:W-:Y:S05]  /*1bc80*/  @!P0 BRA `(.L_x_405) ;  /* 0xfffffffc00f08947 */ /* 0x004fea000383ffff */
[----:B------:R-:W-:Y:S05]  /*1bc90*/  BRA `(.L_x_406) ;  /* 0xfffffe8800207947 */ /* 0x000fea000383ffff */
.L_x_89:
[----:B-1----:R-:W1:Y:S01]  /*1bca0*/  S2R R4, SR_CgaCtaId ;  /* 0x0000000000047919 */ /* 0x002e620000008800 */
[----:B------:R-:W-:-:S04]  /*1bcb0*/  MOV R3, 0x400 ;  /* 0x0000040000037802 */ /* 0x000fc80000000f00 */
[----:B-1----:R-:W-:-:S04]  /*1bcc0*/  LEA R3, R4, R3, 0x18 ;  /* 0x0000000304037211 */ /* 0x002fc800078ec0ff */
[----:B------:R1:W2:Y:S03]  /*1bcd0*/  SYNCS.PHASECHK.TRANS64.TRYWAIT P0, [R3+URZ+0x280c0], R0 ;  /* 0x0280c000030075a7 */ /* 0x0002a600080011ff */
[----:B--2---:R-:W-:Y:S05]  /*1bce0*/  @!P0 NANOSLEEP.SYNCS 0x989680 ;  /* 0x009896800000895d */ /* 0x004fea0003900000 */
[----:B------:R-:W2:Y:S02]  /*1bcf0*/  @!P0 SYNCS.PHASECHK.TRANS64 P0, [R3+URZ+0x280c0], R0 ;  /* 0x0280c000030085a7 */ /* 0x000ea400080010ff */
[----:B--2---:R-:W-:Y:S05]  /*1bd00*/  @!P0 BRA `(.L_x_89) ;  /* 0xfffffffc00e48947 */ /* 0x004fea000383ffff */
[----:B------:R-:W-:Y:S05]  /*1bd10*/  BRA `(.L_x_407) ;  /* 0xfffffe8c00bc7947 */ /* 0x000fea000383ffff */
.L_x_155:
        /* <DEDUP_REMOVED lines=8> */
.L_x_160:
[----:B-1----:R-:W-:-:S04]  /*1bda0*/  MOV R3, UR36 ;  /* 0x0000002400037c02 */ /* 0x002fc80008000f00 */
[----:B------:R1:W2:Y:S03]  /*1bdb0*/  SYNCS.PHASECHK.TRANS64.TRYWAIT P0, [R3+URZ+0x28070], R0 ;  /* 0x02807000030075a7 */ /* 0x0002a600080011ff */
[----:B--2---:R-:W-:Y:S05]  /*1bdc0*/  @!P0 NANOSLEEP.SYNCS 0x989680 ;  /* 0x009896800000895d */ /* 0x004fea0003900000 */
[----:B------:R-:W2:Y:S02]  /*1bdd0*/  @!P0 SYNCS.PHASECHK.TRANS64 P0, [R3+URZ+0x28070], R0 ;  /* 0x02807000030085a7 */ /* 0x000ea400080010ff */
[----:B--2---:R-:W-:Y:S05]  /*1bde0*/  @!P0 BRA `(.L_x_160) ;  /* 0xfffffffc00ec8947 */ /* 0x004fea000383ffff */
[----:B------:R-:W-:Y:S05]  /*1bdf0*/  BRA `(.L_x_409) ;  /* 0xfffffee000fc7947 */ /* 0x000fea000383ffff */
.L_x_163:
[----:B--2---:R-:W-:-:S04]  /*1be00*/  MOV R2, UR36 ;  /* 0x0000002400027c02 */ /* 0x004fc80008000f00 */
[----:B------:R2:W3:Y:S03]  /*1be10*/  SYNCS.PHASECHK.TRANS64.TRYWAIT P0, [R2+URZ+0x28080], R0 ;  /* 0x02808000020075a7 */ /* 0x0004e600080011ff */
[----:B---3--:R-:W-:Y:S05]  /*1be20*/  @!P0 NANOSLEEP.SYNCS 0x989680 ;  /* 0x009896800000895d */ /* 0x008fea0003900000 */
[----:B------:R-:W3:Y:S02]  /*1be30*/  @!P0 SYNCS.PHASECHK.TRANS64 P0, [R2+URZ+0x28080], R0 ;  /* 0x02808000020085a7 */ /* 0x000ee400080010ff */
[----:B---3--:R-:W-:Y:S05]  /*1be40*/  @!P0 BRA `(.L_x_163) ;  /* 0xfffffffc00ec8947 */ /* 0x008fea000383ffff */
[----:B------:R-:W-:Y:S05]  /*1be50*/  BRA `(.L_x_410) ;  /* 0xfffffee400147947 */ /* 0x000fea000383ffff */
.L_x_166:
[----:B-1----:R-:W-:-:S04]  /*1be60*/  MOV R2, UR36 ;  /* 0x0000002400027c02 */ /* 0x002fc80008000f00 */
[----:B------:R1:W2:Y:S03]  /*1be70*/  SYNCS.PHASECHK.TRANS64.TRYWAIT P0, [R2+URZ+0x28070], R0 ;  /* 0x02807000020075a7 */ /* 0x0002a600080011ff */
[----:B--2---:R-:W-:Y:S05]  /*1be80*/  @!P0 NANOSLEEP.SYNCS 0x989680 ;  /* 0x009896800000895d */ /* 0x004fea0003900000 */
[----:B------:R-:W2:Y:S02]  /*1be90*/  @!P0 SYNCS.PHASECHK.TRANS64 P0, [R2+URZ+0x28070], R0 ;  /* 0x02807000020085a7 */ /* 0x000ea400080010ff */
[----:B--2---:R-:W-:Y:S05]  /*1bea0*/  @!P0 BRA `(.L_x_166) ;  /* 0xfffffffc00ec8947 */ /* 0x004fea000383ffff */
[----:B------:R-:W-:Y:S05]  /*1beb0*/  BRA `(.L_x_411) ;  /* 0xfffffee400e07947 */ /* 0x000fea000383ffff */
.L_x_168:
[----:B-1----:R-:W-:-:S04]  /*1bec0*/  MOV R2, UR36 ;  /* 0x0000002400027c02 */ /* 0x002fc80008000f00 */
[----:B------:R1:W2:Y:S03]  /*1bed0*/  SYNCS.PHASECHK.TRANS64.TRYWAIT P0, [R2+URZ+0x28090], R0 ;  /* 0x02809000020075a7 */ /* 0x0002a600080011ff */
[----:B--2---:R-:W-:Y:S05]  /*1bee0*/  @!P0 NANOSLEEP.SYNCS 0x989680 ;  /* 0x009896800000895d */ /* 0x004fea0003900000 */
[----:B------:R-:W2:Y:S02]  /*1bef0*/  @!P0 SYNCS.PHASECHK.TRANS64 P0, [R2+URZ+0x28090], R0 ;  /* 0x02809000020085a7 */ /* 0x000ea400080010ff */
[----:B--2---:R-:W-:Y:S05]  /*1bf00*/  @!P0 BRA `(.L_x_168) ;  /* 0xfffffffc00ec8947 */ /* 0x004fea000383ffff */
[----:B------:R-:W-:Y:S05]  /*1bf10*/  BRA `(.L_x_412) ;  /* 0xfffffee800207947 */ /* 0x000fea000383ffff */
.L_x_189:
[----:B-1----:R-:W-:-:S04]  /*1bf20*/  MOV R2, UR36 ;  /* 0x0000002400027c02 */ /* 0x002fc80008000f00 */
[----:B------:R1:W4:Y:S03]  /*1bf30*/  SYNCS.PHASECHK.TRANS64.TRYWAIT P1, [R2+URZ+0x28080], R0 ;  /* 0x02808000020075a7 */ /* 0x00032600080211ff */
[----:B----4-:R-:W-:Y:S05]  /*1bf40*/  @!P1 NANOSLEEP.SYNCS 0x989680 ;  /* 0x009896800000995d */ /* 0x010fea0003900000 */
[----:B------:R-:W4:Y:S02]  /*1bf50*/  @!P1 SYNCS.PHASECHK.TRANS64 P1, [R2+URZ+0x28080], R0 ;  /* 0x02808000020095a7 */ /* 0x000f2400080210ff */
[----:B----4-:R-:W-:Y:S05]  /*1bf60*/  @!P1 BRA `(.L_x_189) ;  /* 0xfffffffc00ec9947 */ /* 0x010fea000383ffff */
[----:B------:R-:W-:Y:S05]  /*1bf70*/  BRA `(.L_x_413) ;  /* 0xffffff0000d07947 */ /* 0x000fea000383ffff */
.L_x_192:
[----:B-1----:R-:W-:-:S04]  /*1bf80*/  MOV R2, UR36 ;  /* 0x0000002400027c02 */ /* 0x002fc80008000f00 */
[----:B------:R1:W4:Y:S03]  /*1bf90*/  SYNCS.PHASECHK.TRANS64.TRYWAIT P0, [R2+URZ+0x28098], R0 ;  /* 0x02809800020075a7 */ /* 0x00032600080011ff */
[----:B----4-:R-:W-:Y:S05]  /*1bfa0*/  @!P0 NANOSLEEP.SYNCS 0x989680 ;  /* 0x009896800000895d */ /* 0x010fea0003900000 */
[----:B------:R-:W4:Y:S02]  /*1bfb0*/  @!P0 SYNCS.PHASECHK.TRANS64 P0, [R2+URZ+0x28098], R0 ;  /* 0x02809800020085a7 */ /* 0x000f2400080010ff */
[----:B----4-:R-:W-:Y:S05]  /*1bfc0*/  @!P0 BRA `(.L_x_192) ;  /* 0xfffffffc00ec8947 */ /* 0x010fea000383ffff */
[----:B------:R-:W-:Y:S05]  /*1bfd0*/  BRA `(.L_x_414) ;  /* 0xffffff0400587947 */ /* 0x000fea000383ffff */
.L_x_215:
[----:B-1----:R1:W2:Y:S02]  /*1bfe0*/  SYNCS.PHASECHK.TRANS64.TRYWAIT P0, [R36+URZ+0x28070], R0 ;  /* 0x02807000240075a7 */ /* 0x0022a400080011ff */
[----:B--2---:R-:W-:Y:S05]  /*1bff0*/  @!P0 NANOSLEEP.SYNCS 0x989680 ;  /* 0x009896800000895d */ /* 0x004fea0003900000 */
[----:B------:R-:W2:Y:S02]  /*1c000*/  @!P0 SYNCS.PHASECHK.TRANS64 P0, [R36+URZ+0x28070], R0 ;  /* 0x02807000240085a7 */ /* 0x000ea400080010ff */
[----:B--2---:R-:W-:Y:S05]  /*1c010*/  @!P0 BRA `(.L_x_215) ;  /* 0xfffffffc00f08947 */ /* 0x004fea000383ffff */
[----:B------:R-:W-:Y:S05]  /*1c020*/  BRA `(.L_x_415) ;  /* 0xffffff2000387947 */ /* 0x000fea000383ffff */
.L_x_218:
[----:B-1----:R1:W2:Y:S02]  /*1c030*/  SYNCS.PHASECHK.TRANS64.TRYWAIT P0, [R36+URZ+0x28090], R0 ;  /* 0x02809000240075a7 */ /* 0x0022a400080011ff */
[----:B--2---:R-:W-:Y:S05]  /*1c040*/  @!P0 NANOSLEEP.SYNCS 0x989680 ;  /* 0x009896800000895d */ /* 0x004fea0003900000 */
[----:B------:R-:W2:Y:S02]  /*1c050*/  @!P0 SYNCS.PHASECHK.TRANS64 P0, [R36+URZ+0x28090], R0 ;  /* 0x02809000240085a7 */ /* 0x000ea400080010ff */
[----:B--2---:R-:W-:Y:S05]  /*1c060*/  @!P0 BRA `(.L_x_218) ;  /* 0xfffffffc00f08947 */ /* 0x004fea000383ffff */
[----:B------:R-:W-:Y:S05]  /*1c070*/  BRA `(.L_x_416) ;  /* 0xffffff2000587947 */ /* 0x000fea000383ffff */
.L_x_220:
[----:B-1----:R1:W2:Y:S02]  /*1c080*/  SYNCS.PHASECHK.TRANS64.TRYWAIT P0, [R36+URZ+0x280c0], R2 ;  /* 0x0280c002240075a7 */ /* 0x0022a400080011ff */
[----:B--2---:R-:W-:Y:S05]  /*1c090*/  @!P0 NANOSLEEP.SYNCS 0x989680 ;  /* 0x009896800000895d */ /* 0x004fea0003900000 */
[----:B------:R-:W2:Y:S02]  /*1c0a0*/  @!P0 SYNCS.PHASECHK.TRANS64 P0, [R36+URZ+0x280c0], R2 ;  /* 0x0280c002240085a7 */ /* 0x000ea400080010ff */
[----:B--2---:R-:W-:Y:S05]  /*1c0b0*/  @!P0 BRA `(.L_x_220) ;  /* 0xfffffffc00f08947 */ /* 0x004fea000383ffff */
[----:B------:R-:W-:Y:S05]  /*1c0c0*/  BRA `(.L_x_417) ;  /* 0xffffff2000647947 */ /* 0x000fea000383ffff */
.L_x_236:
[----:B-1----:R1:W2:Y:S02]  /*1c0d0*/  SYNCS.PHASECHK.TRANS64.TRYWAIT P1, [R36+URZ+0x28080], R0 ;  /* 0x02808000240075a7 */ /* 0x0022a400080211ff */
[----:B--2---:R-:W-:Y:S05]  /*1c0e0*/  @!P1 NANOSLEEP.SYNCS 0x989680 ;  /* 0x009896800000995d */ /* 0x004fea0003900000 */
[----:B------:R-:W2:Y:S02]  /*1c0f0*/  @!P1 SYNCS.PHASECHK.TRANS64 P1, [R36+URZ+0x28080], R0 ;  /* 0x02808000240095a7 */ /* 0x000ea400080210ff */
[----:B--2---:R-:W-:Y:S05]  /*1c100*/  @!P1 BRA `(.L_x_236) ;  /* 0xfffffffc00f09947 */ /* 0x004fea000383ffff */
[----:B------:R-:W-:Y:S05]  /*1c110*/  BRA `(.L_x_418) ;  /* 0xffffff4000607947 */ /* 0x000fea000383ffff */
.L_x_240:
[----:B-1----:R1:W2:Y:S02]  /*1c120*/  SYNCS.PHASECHK.TRANS64.TRYWAIT P0, [R36+URZ+0x28098], R0 ;  /* 0x02809800240075a7 */ /* 0x0022a400080011ff */
[----:B--2---:R-:W-:Y:S05]  /*1c130*/  @!P0 NANOSLEEP.SYNCS 0x989680 ;  /* 0x009896800000895d */ /* 0x004fea0003900000 */
[----:B------:R-:W2:Y:S02]  /*1c140*/  @!P0 SYNCS.PHASECHK.TRANS64 P0, [R36+URZ+0x28098], R0 ;  /* 0x02809800240085a7 */ /* 0x000ea400080010ff */
[----:B--2---:R-:W-:Y:S05]  /*1c150*/  @!P0 BRA `(.L_x_240) ;  /* 0xfffffffc00f08947 */ /* 0x004fea000383ffff */
[----:B------:R-:W-:Y:S05]  /*1c160*/  BRA `(.L_x_419) ;  /* 0xffffff4000cc7947 */ /* 0x000fea000383ffff */
.L_x_242:
[----:B-1----:R1:W2:Y:S02]  /*1c170*/  SYNCS.PHASECHK.TRANS64.TRYWAIT P0, [R36+URZ+0x280c8], R2 ;  /* 0x0280c802240075a7 */ /* 0x0022a400080011ff */
[----:B--2---:R-:W-:Y:S05]  /*1c180*/  @!P0 NANOSLEEP.SYNCS 0x989680 ;  /* 0x009896800000895d */ /* 0x004fea0003900000 */
[----:B------:R-:W2:Y:S02]  /*1c190*/  @!P0 SYNCS.PHASECHK.TRANS64 P0, [R36+URZ+0x280c8], R2 ;  /* 0x0280c802240085a7 */ /* 0x000ea400080010ff */
[----:B--2---:R-:W-:Y:S05]  /*1c1a0*/  @!P0 BRA `(.L_x_242) ;  /* 0xfffffffc00f08947 */ /* 0x004fea000383ffff */
[----:B------:R-:W-:Y:S05]  /*1c1b0*/  BRA `(.L_x_420) ;  /* 0xffffff4000d87947 */ /* 0x000fea000383ffff */
.L_x_258:
[----:B------:R-:W-:-:S07]  /*1c1c0*/  MOV R0, UR5 ;  /* 0x0000000500007c02 */ /* 0x000fce0008000f00 */
.L_x_421:
[----:B-1----:R1:W2:Y:S02]  /*1c1d0*/  SYNCS.PHASECHK.TRANS64.TRYWAIT P0, [R0+URZ], R2 ;  /* 0x00000002000075a7 */ /* 0x0022a400080011ff */
[----:B--2---:R-:W-:Y:S05]  /*1c1e0*/  @!P0 NANOSLEEP.SYNCS 0x989680 ;  /* 0x009896800000895d */ /* 0x004fea0003900000 */
[----:B------:R-:W2:Y:S02]  /*1c1f0*/  @!P0 SYNCS.PHASECHK.TRANS64 P0, [R0+URZ], R2 ;  /* 0x00000002000085a7 */ /* 0x000ea400080010ff */
[----:B--2---:R-:W-:Y:S05]  /*1c200*/  @!P0 BRA `(.L_x_421) ;  /* 0xfffffffc00f08947 */ /* 0x004fea000383ffff */
[----:B------:R-:W-:Y:S05]  /*1c210*/  BRA `(.L_x_422) ;  /* 0xffffff6000e07947 */ /* 0x000fea000383ffff */
.L_x_261:
[----:B------:R-:W-:-:S07]  /*1c220*/  MOV R2, UR4 ;  /* 0x0000000400027c02 */ /* 0x000fce0008000f00 */
.L_x_423:
[----:B-1----:R1:W3:Y:S02]  /*1c230*/  SYNCS.PHASECHK.TRANS64.TRYWAIT P1, [R2+URZ], R0 ;  /* 0x00000000020075a7 */ /* 0x0022e400080211ff */
[----:B---3--:R-:W-:Y:S05]  /*1c240*/  @!P1 NANOSLEEP.SYNCS 0x989680 ;  /* 0x009896800000995d */ /* 0x008fea0003900000 */
[----:B------:R-:W3:Y:S02]  /*1c250*/  @!P1 SYNCS.PHASECHK.TRANS64 P1, [R2+URZ], R0 ;  /* 0x00000000020095a7 */ /* 0x000ee400080210ff */
[----:B---3--:R-:W-:Y:S05]  /*1c260*/  @!P1 BRA `(.L_x_423) ;  /* 0xfffffffc00f09947 */ /* 0x008fea000383ffff */
[----:B------:R-:W-:Y:S05]  /*1c270*/  BRA `(.L_x_424) ;  /* 0xffffff64008c7947 */ /* 0x000fea000383ffff */
.L_x_268:
[----:B--23--:R-:W-:-:S04]  /*1c280*/  MOV R3, UR49 ;  /* 0x0000003100037c02 */ /* 0x00cfc80008000f00 */
[----:B------:R2:W3:Y:S03]  /*1c290*/  SYNCS.PHASECHK.TRANS64.TRYWAIT P5, [R3+URZ], R2 ;  /* 0x00000002030075a7 */ /* 0x0004e600080a11ff */
[----:B---3--:R-:W-:Y:S05]  /*1c2a0*/  @!P5 NANOSLEEP.SYNCS 0x989680 ;  /* 0x009896800000d95d */ /* 0x008fea0003900000 */
[----:B------:R-:W3:Y:S02]  /*1c2b0*/  @!P5 SYNCS.PHASECHK.TRANS64 P5, [R3+URZ], R2 ;  /* 0x000000020300d5a7 */ /* 0x000ee400080a10ff */
[----:B---3--:R-:W-:Y:S05]  /*1c2c0*/  @!P5 BRA `(.L_x_268) ;  /* 0xfffffffc00ecd947 */ /* 0x008fea000383ffff */
[----:B------:R-:W-:Y:S05]  /*1c2d0*/  BRA `(.L_x_425) ;  /* 0xffffff7000d47947 */ /* 0x000fea000383ffff */
.L_x_273:
[----:B------:R-:W-:-:S07]  /*1c2e0*/  MOV R2, UR4 ;  /* 0x0000000400027c02 */ /* 0x000fce0008000f00 */
.L_x_426:
[----:B-1----:R1:W2:Y:S02]  /*1c2f0*/  SYNCS.PHASECHK.TRANS64.TRYWAIT P2, [R2+URZ], R0 ;  /* 0x00000000020075a7 */ /* 0x0022a400080411ff */
[----:B--2---:R-:W-:Y:S05]  /*1c300*/  @!P2 NANOSLEEP.SYNCS 0x989680 ;  /* 0x009896800000a95d */ /* 0x004fea0003900000 */
[----:B------:R-:W2:Y:S02]  /*1c310*/  @!P2 SYNCS.PHASECHK.TRANS64 P2, [R2+URZ], R0 ;  /* 0x000000000200a5a7 */ /* 0x000ea400080410ff */
[----:B--2---:R-:W-:Y:S05]  /*1c320*/  @!P2 BRA `(.L_x_426) ;  /* 0xfffffffc00f0a947 */ /* 0x004fea000383ffff */
[----:B------:R-:W-:Y:S05]  /*1c330*/  BRA `(.L_x_427) ;  /* 0xffffffa000b47947 */ /* 0x000fea000383ffff */
.L_x_278:
[----:B------:R-:W-:-:S07]  /*1c340*/  MOV R2, UR4 ;  /* 0x0000000400027c02 */ /* 0x000fce0008000f00 */
.L_x_428:
[----:B-1----:R1:W2:Y:S02]  /*1c350*/  SYNCS.PHASECHK.TRANS64.TRYWAIT P1, [R2+URZ], R0 ;  /* 0x00000000020075a7 */ /* 0x0022a400080211ff */
[----:B--2---:R-:W-:Y:S05]  /*1c360*/  @!P1 NANOSLEEP.SYNCS 0x989680 ;  /* 0x009896800000995d */ /* 0x004fea0003900000 */
[----:B------:R-:W2:Y:S02]  /*1c370*/  @!P1 SYNCS.PHASECHK.TRANS64 P1, [R2+URZ], R0 ;  /* 0x00000000020095a7 */ /* 0x000ea400080210ff */
[----:B--2---:R-:W-:Y:S05]  /*1c380*/  @!P1 BRA `(.L_x_428) ;  /* 0xfffffffc00f09947 */ /* 0x004fea000383ffff */
[----:B------:R-:W-:Y:S05]  /*1c390*/  BRA `(.L_x_429) ;  /* 0xffffffa400fc7947 */ /* 0x000fea000383ffff */
.L_x_283:
[----:B------:R-:W-:-:S07]  /*1c3a0*/  MOV R2, UR4 ;  /* 0x0000000400027c02 */ /* 0x000fce0008000f00 */
.L_x_430:
[----:B-1----:R1:W3:Y:S02]  /*1c3b0*/  SYNCS.PHASECHK.TRANS64.TRYWAIT P0, [R2+URZ], R0 ;  /* 0x00000000020075a7 */ /* 0x0022e400080011ff */
[----:B---3--:R-:W-:Y:S05]  /*1c3c0*/  @!P0 NANOSLEEP.SYNCS 0x989680 ;  /* 0x009896800000895d */ /* 0x008fea0003900000 */
[----:B------:R-:W3:Y:S02]  /*1c3d0*/  @!P0 SYNCS.PHASECHK.TRANS64 P0, [R2+URZ], R0 ;  /* 0x00000000020085a7 */ /* 0x000ee400080010ff */
[----:B---3--:R-:W-:Y:S05]  /*1c3e0*/  @!P0 BRA `(.L_x_430) ;  /* 0xfffffffc00f08947 */ /* 0x008fea000383ffff */
[----:B------:R-:W-:Y:S05]  /*1c3f0*/  BRA `(.L_x_431) ;  /* 0xffffffa800b07947 */ /* 0x000fea000383ffff */
.L_x_287:
[----:B------:R-:W-:-:S07]  /*1c400*/  MOV R2, UR8 ;  /* 0x0000000800027c02 */ /* 0x000fce0008000f00 */
.L_x_432:
[----:B-1----:R1:W2:Y:S02]  /*1c410*/  SYNCS.PHASECHK.TRANS64.TRYWAIT P1, [R2+URZ+0x28010], R4 ;  /* 0x02801004020075a7 */ /* 0x0022a400080211ff */
[----:B--2---:R-:W-:Y:S05]  /*1c420*/  @!P1 NANOSLEEP.SYNCS 0x989680 ;  /* 0x009896800000995d */ /* 0x004fea0003900000 */
[----:B------:R-:W2:Y:S02]  /*1c430*/  @!P1 SYNCS.PHASECHK.TRANS64 P1, [R2+URZ+0x28010], R4 ;  /* 0x02801004020095a7 */ /* 0x000ea400080210ff */
[----:B--2---:R-:W-:Y:S05]  /*1c440*/  @!P1 BRA `(.L_x_432) ;  /* 0xfffffffc00f09947 */ /* 0x004fea000383ffff */
[----:B------:R-:W-:Y:S05]  /*1c450*/  BRA `(.L_x_433) ;  /* 0xffffffac00a87947 */ /* 0x000fea000383ffff */
.L_x_293:
[----:B------:R-:W-:-:S07]  /*1c460*/  MOV R3, UR8 ;  /* 0x0000000800037c02 */ /* 0x000fce0008000f00 */
.L_x_434:
[----:B-1----:R1:W2:Y:S02]  /*1c470*/  SYNCS.PHASECHK.TRANS64.TRYWAIT P1, [R3+URZ+0x28038], R4 ;  /* 0x02803804030075a7 */ /* 0x0022a400080211ff */
[----:B--2---:R-:W-:Y:S05]  /*1c480*/  @!P1 NANOSLEEP.SYNCS 0x989680 ;  /* 0x009896800000995d */ /* 0x004fea0003900000 */
[----:B------:R-:W2:Y:S02]  /*1c490*/  @!P1 SYNCS.PHASECHK.TRANS64 P1, [R3+URZ+0x28038], R4 ;  /* 0x02803804030095a7 */ /* 0x000ea400080210ff */
[----:B--2---:R-:W-:Y:S05]  /*1c4a0*/  @!P1 BRA `(.L_x_434) ;  /* 0xfffffffc00f09947 */ /* 0x004fea000383ffff */
[----:B------:R-:W-:Y:S05]  /*1c4b0*/  BRA `(.L_x_435) ;  /* 0xffffffb000207947 */ /* 0x000fea000383ffff */
.L_x_299:
[----:B------:R-:W-:-:S07]  /*1c4c0*/  MOV R2, UR8 ;  /* 0x0000000800027c02 */ /* 0x000fce0008000f00 */
.L_x_436:
[----:B--2---:R2:W3:Y:S02]  /*1c4d0*/  SYNCS.PHASECHK.TRANS64.TRYWAIT P2, [R2+URZ+0x28018], R4 ;  /* 0x02801804020075a7 */ /* 0x0044e400080411ff */
[----:B---3--:R-:W-:Y:S05]  /*1c4e0*/  @!P2 NANOSLEEP.SYNCS 0x989680 ;  /* 0x009896800000a95d */ /* 0x008fea0003900000 */
[----:B------:R-:W3:Y:S02]  /*1c4f0*/  @!P2 SYNCS.PHASECHK.TRANS64 P2, [R2+URZ+0x28018], R4 ;  /* 0x028018040200a5a7 */ /* 0x000ee400080410ff */
[----:B---3--:R-:W-:Y:S05]  /*1c500*/  @!P2 BRA `(.L_x_436) ;  /* 0xfffffffc00f0a947 */ /* 0x008fea000383ffff */
[----:B------:R-:W-:Y:S05]  /*1c510*/  BRA `(.L_x_437) ;  /* 0xffffffb000947947 */ /* 0x000fea000383ffff */
.L_x_305:
[----:B--2---:R-:W-:-:S07]  /*1c520*/  MOV R2, UR8 ;  /* 0x0000000800027c02 */ /* 0x004fce0008000f00 */
.L_x_438:
[----:B--2---:R2:W3:Y:S02]  /*1c530*/  SYNCS.PHASECHK.TRANS64.TRYWAIT P2, [R2+URZ+0x28040], R4 ;  /* 0x02804004020075a7 */ /* 0x0044e400080411ff */
[----:B---3--:R-:W-:Y:S05]  /*1c540*/  @!P2 NANOSLEEP.SYNCS 0x989680 ;  /* 0x009896800000a95d */ /* 0x008fea0003900000 */
[----:B------:R-:W3:Y:S02]  /*1c550*/  @!P2 SYNCS.PHASECHK.TRANS64 P2, [R2+URZ+0x28040], R4 ;  /* 0x028040040200a5a7 */ /* 0x000ee400080410ff */
[----:B---3--:R-:W-:Y:S05]  /*1c560*/  @!P2 BRA `(.L_x_438) ;  /* 0xfffffffc00f0a947 */ /* 0x008fea000383ffff */
[----:B------:R-:W-:Y:S05]  /*1c570*/  BRA `(.L_x_439) ;  /* 0xffffffb400087947 */ /* 0x000fea000383ffff */
.L_x_311:
[----:B------:R-:W-:-:S07]  /*1c580*/  MOV R4, UR41 ;  /* 0x0000002900047c02 */ /* 0x000fce0008000f00 */
.L_x_440:
[----:B-1----:R1:W2:Y:S02]  /*1c590*/  SYNCS.PHASECHK.TRANS64.TRYWAIT P2, [R4+URZ+0x28038], R2 ;  /* 0x02803802040075a7 */ /* 0x0022a400080411ff */
[----:B--2---:R-:W-:Y:S05]  /*1c5a0*/  @!P2 NANOSLEEP.SYNCS 0x989680 ;  /* 0x009896800000a95d */ /* 0x004fea0003900000 */
[----:B------:R-:W2:Y:S02]  /*1c5b0*/  @!P2 SYNCS.PHASECHK.TRANS64 P2, [R4+URZ+0x28038], R2 ;  /* 0x028038020400a5a7 */ /* 0x000ea400080410ff */
[----:B--2---:R-:W-:Y:S05]  /*1c5c0*/  @!P2 BRA `(.L_x_440) ;  /* 0xfffffffc00f0a947 */ /* 0x004fea000383ffff */
[----:B------:R-:W-:Y:S05]  /*1c5d0*/  BRA `(.L_x_441) ;  /* 0xffffffb400e47947 */ /* 0x000fea000383ffff */
.L_x_316:
[----:B------:R-:W-:-:S07]  /*1c5e0*/  MOV R4, UR25 ;  /* 0x0000001900047c02 */ /* 0x000fce0008000f00 */
.L_x_442:
[----:B-1----:R1:W2:Y:S02]  /*1c5f0*/  SYNCS.PHASECHK.TRANS64.TRYWAIT P2, [R4+URZ+0x28038], R2 ;  /* 0x02803802040075a7 */ /* 0x0022a400080411ff */
[----:B--2---:R-:W-:Y:S05]  /*1c600*/  @!P2 NANOSLEEP.SYNCS 0x989680 ;  /* 0x009896800000a95d */ /* 0x004fea0003900000 */
[----:B------:R-:W2:Y:S02]  /*1c610*/  @!P2 SYNCS.PHASECHK.TRANS64 P2, [R4+URZ+0x28038], R2 ;  /* 0x028038020400a5a7 */ /* 0x000ea400080410ff */
[----:B--2---:R-:W-:Y:S05]  /*1c620*/  @!P2 BRA `(.L_x_442) ;  /* 0xfffffffc00f0a947 */ /* 0x004fea000383ffff */
[----:B------:R-:W-:Y:S05]  /*1c630*/  BRA `(.L_x_443) ;  /* 0xffffffb8005c7947 */ /* 0x000fea000383ffff */
.L_x_321:
[----:B------:R-:W-:-:S07]  /*1c640*/  MOV R4, UR33 ;  /* 0x0000002100047c02 */ /* 0x000fce0008000f00 */
.L_x_444:
[----:B-1----:R1:W2:Y:S02]  /*1c650*/  SYNCS.PHASECHK.TRANS64.TRYWAIT P2, [R4+URZ+0x28038], R2 ;  /* 0x02803802040075a7 */ /* 0x0022a400080411ff */
[----:B--2---:R-:W-:Y:S05]  /*1c660*/  @!P2 NANOSLEEP.SYNCS 0x989680 ;  /* 0x009896800000a95d */ /* 0x004fea0003900000 */
[----:B------:R-:W2:Y:S02]  /*1c670*/  @!P2 SYNCS.PHASECHK.TRANS64 P2, [R4+URZ+0x28038], R2 ;  /* 0x028038020400a5a7 */ /* 0x000ea400080410ff */
[----:B--2---:R-:W-:Y:S05]  /*1c680*/  @!P2 BRA `(.L_x_444) ;  /* 0xfffffffc00f0a947 */ /* 0x004fea000383ffff */
[----:B------:R-:W-:Y:S05]  /*1c690*/  BRA `(.L_x_445) ;  /* 0xffffffb800dc7947 */ /* 0x000fea000383ffff */
.L_x_326:
[----:B------:R-:W-:-:S07]  /*1c6a0*/  MOV R4, UR25 ;  /* 0x0000001900047c02 */ /* 0x000fce0008000f00 */
.L_x_446:
[----:B-1----:R1:W2:Y:S02]  /*1c6b0*/  SYNCS.PHASECHK.TRANS64.TRYWAIT P2, [R4+URZ+0x28038], R2 ;  /* 0x02803802040075a7 */ /* 0x0022a400080411ff */
[----:B--2---:R-:W-:Y:S05]  /*1c6c0*/  @!P2 NANOSLEEP.SYNCS 0x989680 ;  /* 0x009896800000a95d */ /* 0x004fea0003900000 */
[----:B------:R-:W2:Y:S02]  /*1c6d0*/  @!P2 SYNCS.PHASECHK.TRANS64 P2, [R4+URZ+0x28038], R2 ;  /* 0x028038020400a5a7 */ /* 0x000ea400080410ff */
[----:B--2---:R-:W-:Y:S05]  /*1c6e0*/  @!P2 BRA `(.L_x_446) ;  /* 0xfffffffc00f0a947 */ /* 0x004fea000383ffff */
[----:B------:R-:W-:Y:S05]  /*1c6f0*/  BRA `(.L_x_447) ;  /* 0xffffffbc00587947 */ /* 0x000fea000383ffff */
.L_x_331:
[----:B------:R-:W-:-:S07]  /*1c700*/  MOV R4, UR25 ;  /* 0x0000001900047c02 */ /* 0x000fce0008000f00 */
.L_x_448:
[----:B-1----:R1:W2:Y:S02]  /*1c710*/  SYNCS.PHASECHK.TRANS64.TRYWAIT P2, [R4+URZ+0x28038], R2 ;  /* 0x02803802040075a7 */ /* 0x0022a400080411ff */
[----:B--2---:R-:W-:Y:S05]  /*1c720*/  @!P2 NANOSLEEP.SYNCS 0x989680 ;  /* 0x009896800000a95d */ /* 0x004fea0003900000 */
[----:B------:R-:W2:Y:S02]  /*1c730*/  @!P2 SYNCS.PHASECHK.TRANS64 P2, [R4+URZ+0x28038], R2 ;  /* 0x028038020400a5a7 */ /* 0x000ea400080410ff */
[----:B--2---:R-:W-:Y:S05]  /*1c740*/  @!P2 BRA `(.L_x_448) ;  /* 0xfffffffc00f0a947 */ /* 0x004fea000383ffff */
[----:B------:R-:W-:Y:S05]  /*1c750*/  BRA `(.L_x_449) ;  /* 0xffffffbc00d87947 */ /* 0x000fea000383ffff */
.L_x_336:
[----:B------:R-:W-:-:S07]  /*1c760*/  MOV R4, UR25 ;  /* 0x0000001900047c02 */ /* 0x000fce0008000f00 */
.L_x_450:
[----:B-1----:R1:W2:Y:S02]  /*1c770*/  SYNCS.PHASECHK.TRANS64.TRYWAIT P2, [R4+URZ+0x28038], R2 ;  /* 0x02803802040075a7 */ /* 0x0022a400080411ff */
[----:B--2---:R-:W-:Y:S05]  /*1c780*/  @!P2 NANOSLEEP.SYNCS 0x989680 ;  /* 0x009896800000a95d */ /* 0x004fea0003900000 */
[----:B------:R-:W2:Y:S02]  /*1c790*/  @!P2 SYNCS.PHASECHK.TRANS64 P2, [R4+URZ+0x28038], R2 ;  /* 0x028038020400a5a7 */ /* 0x000ea400080410ff */
[----:B--2---:R-:W-:Y:S05]  /*1c7a0*/  @!P2 BRA `(.L_x_450) ;  /* 0xfffffffc00f0a947 */ /* 0x004fea000383ffff */
[----:B------:R-:W-:Y:S05]  /*1c7b0*/  BRA `(.L_x_451) ;  /* 0xffffffc000587947 */ /* 0x000fea000383ffff */
.L_x_341:
[----:B------:R-:W-:-:S07]  /*1c7c0*/  MOV R4, UR25 ;  /* 0x0000001900047c02 */ /* 0x000fce0008000f00 */
.L_x_452:
[----:B-1----:R1:W2:Y:S02]  /*1c7d0*/  SYNCS.PHASECHK.TRANS64.TRYWAIT P2, [R4+URZ+0x28038], R2 ;  /* 0x02803802040075a7 */ /* 0x0022a400080411ff */
[----:B--2---:R-:W-:Y:S05]  /*1c7e0*/  @!P2 NANOSLEEP.SYNCS 0x989680 ;  /* 0x009896800000a95d */ /* 0x004fea0003900000 */
[----:B------:R-:W2:Y:S02]  /*1c7f0*/  @!P2 SYNCS.PHASECHK.TRANS64 P2, [R4+URZ+0x28038], R2 ;  /* 0x028038020400a5a7 */ /* 0x000ea400080410ff */
[----:B--2---:R-:W-:Y:S05]  /*1c800*/  @!P2 BRA `(.L_x_452) ;  /* 0xfffffffc00f0a947 */ /* 0x004fea000383ffff */
[----:B------:R-:W-:Y:S05]  /*1c810*/  BRA `(.L_x_453) ;  /* 0xffffffc000d87947 */ /* 0x000fea000383ffff */
.L_x_346:
[----:B------:R-:W-:-:S07]  /*1c820*/  MOV R4, UR25 ;  /* 0x0000001900047c02 */ /* 0x000fce0008000f00 */
.L_x_454:
[----:B-1----:R1:W2:Y:S02]  /*1c830*/  SYNCS.PHASECHK.TRANS64.TRYWAIT P2, [R4+URZ+0x28038], R2 ;  /* 0x02803802040075a7 */ /* 0x0022a400080411ff */
[----:B--2---:R-:W-:Y:S05]  /*1c840*/  @!P2 NANOSLEEP.SYNCS 0x989680 ;  /* 0x009896800000a95d */ /* 0x004fea0003900000 */
[----:B------:R-:W2:Y:S02]  /*1c850*/  @!P2 SYNCS.PHASECHK.TRANS64 P2, [R4+URZ+0x28038], R2 ;  /* 0x028038020400a5a7 */ /* 0x000ea400080410ff */
[----:B--2---:R-:W-:Y:S05]  /*1c860*/  @!P2 BRA `(.L_x_454) ;  /* 0xfffffffc00f0a947 */ /* 0x004fea000383ffff */
[----:B------:R-:W-:Y:S05]  /*1c870*/  BRA `(.L_x_455) ;  /* 0xffffffc400587947 */ /* 0x000fea000383ffff */
.L_x_352:
[----:B------:R-:W-:-:S07]  /*1c880*/  MOV R4, UR25 ;  /* 0x0000001900047c02 */ /* 0x000fce0008000f00 */
.L_x_456:
[----:B-1----:R1:W2:Y:S02]  /*1c890*/  SYNCS.PHASECHK.TRANS64.TRYWAIT P2, [R4+URZ+0x28038], R2 ;  /* 0x02803802040075a7 */ /* 0x0022a400080411ff */
[----:B--2---:R-:W-:Y:S05]  /*1c8a0*/  @!P2 NANOSLEEP.SYNCS 0x989680 ;  /* 0x009896800000a95d */ /* 0x004fea0003900000 */
[----:B------:R-:W2:Y:S02]  /*1c8b0*/  @!P2 SYNCS.PHASECHK.TRANS64 P2, [R4+URZ+0x28038], R2 ;  /* 0x028038020400a5a7 */ /* 0x000ea400080410ff */
[----:B--2---:R-:W-:Y:S05]  /*1c8c0*/  @!P2 BRA `(.L_x_456) ;  /* 0xfffffffc00f0a947 */ /* 0x004fea000383ffff */
[----:B------:R-:W-:Y:S05]  /*1c8d0*/  BRA `(.L_x_457) ;  /* 0xffffffc800007947 */ /* 0x000fea000383ffff */
.L_x_357:
[----:B------:R-:W-:-:S07]  /*1c8e0*/  MOV R4, UR25 ;  /* 0x0000001900047c02 */ /* 0x000fce0008000f00 */
.L_x_458:
[----:B-1----:R1:W2:Y:S02]  /*1c8f0*/  SYNCS.PHASECHK.TRANS64.TRYWAIT P2, [R4+URZ+0x28038], R2 ;  /* 0x02803802040075a7 */ /* 0x0022a400080411ff */
[----:B--2---:R-:W-:Y:S05]  /*1c900*/  @!P2 NANOSLEEP.SYNCS 0x989680 ;  /* 0x009896800000a95d */ /* 0x004fea0003900000 */
[----:B------:R-:W2:Y:S02]  /*1c910*/  @!P2 SYNCS.PHASECHK.TRANS64 P2, [R4+URZ+0x28038], R2 ;  /* 0x028038020400a5a7 */ /* 0x000ea400080410ff */
[----:B--2---:R-:W-:Y:S05]  /*1c920*/  @!P2 BRA `(.L_x_458) ;  /* 0xfffffffc00f0a947 */ /* 0x004fea000383ffff */
[----:B------:R-:W-:Y:S05]  /*1c930*/  BRA `(.L_x_459) ;  /* 0xffffffc8007c7947 */ /* 0x000fea000383ffff */
.L_x_363:
[----:B------:R-:W-:-:S07]  /*1c940*/  MOV R0, UR24 ;  /* 0x0000001800007c02 */ /* 0x000fce0008000f00 */
.L_x_460:
[----:B-1----:R1:W2:Y:S02]  /*1c950*/  SYNCS.PHASECHK.TRANS64.TRYWAIT P0, [R0+URZ+0x280b0], R22 ;  /* 0x0280b016000075a7 */ /* 0x0022a400080011ff */
[----:B--2---:R-:W-:Y:S05]  /*1c960*/  @!P0 NANOSLEEP.SYNCS 0x989680 ;  /* 0x009896800000895d */ /* 0x004fea0003900000 */
[----:B------:R-:W2:Y:S02]  /*1c970*/  @!P0 SYNCS.PHASECHK.TRANS64 P0, [R0+URZ+0x280b0], R22 ;  /* 0x0280b016000085a7 */ /* 0x000ea400080010ff */
[----:B--2---:R-:W-:Y:S05]  /*1c980*/  @!P0 BRA `(.L_x_460) ;  /* 0xfffffffc00f08947 */ /* 0x004fea000383ffff */
[----:B------:R-:W-:Y:S05]  /*1c990*/  BRA `(.L_x_461) ;  /* 0xffffffcc00987947 */ /* 0x000fea000383ffff */
.L_x_367:
[----:B-1----:R-:W-:-:S07]  /*1c9a0*/  MOV R0, UR24 ;  /* 0x0000001800007c02 */ /* 0x002fce0008000f00 */
.L_x_462:
[----:B-1----:R1:W2:Y:S02]  /*1c9b0*/  SYNCS.PHASECHK.TRANS64.TRYWAIT P0, [R0+URZ+0x280b8], R22 ;  /* 0x0280b816000075a7 */ /* 0x0022a400080011ff */
[----:B--2---:R-:W-:Y:S05]  /*1c9c0*/  @!P0 NANOSLEEP.SYNCS 0x989680 ;  /* 0x009896800000895d */ /* 0x004fea0003900000 */
[----:B------:R-:W2:Y:S02]  /*1c9d0*/  @!P0 SYNCS.PHASECHK.TRANS64 P0, [R0+URZ+0x280b8], R22 ;  /* 0x0280b816000085a7 */ /* 0x000ea400080010ff */
[----:B--2---:R-:W-:Y:S05]  /*1c9e0*/  @!P0 BRA `(.L_x_462) ;  /* 0xfffffffc00f08947 */ /* 0x004fea000383ffff */
[----:B------:R-:W-:Y:S05]  /*1c9f0*/  BRA `(.L_x_463) ;  /* 0xffffffd800a47947 */ /* 0x000fea000383ffff */
        .weak           $__internal_0_$__cuda_sm10x_tcgen05_guardrail_trap_col_being_dealloced_not_returned_by_alloc
        .type           $__internal_0_$__cuda_sm10x_tcgen05_guardrail_trap_col_being_dealloced_not_returned_by_alloc,@function
        .size           $__internal_0_$__cuda_sm10x_tcgen05_guardrail_trap_col_being_dealloced_not_returned_by_alloc,($__internal_1_$__cuda_sm10x_tcgen05_guardrail_trap_phase_invalid_during_alloc - $__internal_0_$__cuda_sm10x_tcgen05_guardrail_trap_col_being_dealloced_not_returned_by_alloc)
$__internal_0_$__cuda_sm10x_tcgen05_guardrail_trap_col_being_dealloced_not_returned_by_alloc:
[----:B------:R-:W-:Y:S05]  /*1ca00*/  BPT.TRAP 0x1 ;  /* 0x000000040000795c */ /* 0x000fea0000300000 */
[----:B------:R-:W-:-:S04]  /*1ca10*/  HFMA2 R3, -RZ, RZ, 0, 0 ;  /* 0x00000000ff037431 */ /* 0x000fc800000001ff */
[----:B------:R-:W-:Y:S05]  /*1ca20*/  RET.REL.NODEC R2 `(_ZN7cutlass13device_kernelINS_4fmha6kernel36Sm100FmhaFwdKernelTmaWarpspecializedIN4cute5tupleIJiiiNS5_IJNS5_IJiiEEEiEEEEEENS1_10collective38Sm100FmhaFwdMainloopTmaWarpspecializedINS_6half_tEffNS5_IJNS4_1CILi256EEENSC_ILi128EEESE_EEENS5_IJiNSC_ILi1EEES7_EEENS5_IJiSG_NS5_IJNS5_IJNSC_ILi0EEEiEEEiEEEEEESL_NS9_6NoMaskENS5_IJNSC_ILi2EEESG_SG_EEENSC_ILb0EEEEENS9_38Sm100FmhaFwdEpilogueTmaWarpspecializedISB_fNS5_IJSE_SE_SE_EEESH_NS5_IJSG_S7_EEESP_EENS2_23IndividualTileSchedulerENS2_41Sm100FmhaCtxKernelWarpspecializedScheduleEEEEEvNT_6ParamsE) ;  /* 0xfffffe3402747950 */ /* 0x000fea0003c3ffff */
        .weak           $__internal_1_$__cuda_sm10x_tcgen05_guardrail_trap_phase_invalid_during_alloc
        .type           $__internal_1_$__cuda_sm10x_tcgen05_guardrail_trap_phase_invalid_during_alloc,@function
        .size           $__internal_1_$__cuda_sm10x_tcgen05_guardrail_trap_phase_invalid_during_alloc,($__internal_2_$__cuda_sm10x_tcgen05_guardrail_trap_unallocated_columns_being_dealloced - $__internal_1_$__cuda_sm10x_tcgen05_guardrail_trap_phase_invalid_during_alloc)
$__internal_1_$__cuda_sm10x_tcgen05_guardrail_trap_phase_invalid_during_alloc:
[----:B------:R-:W-:Y:S05]  /*1ca30*/  BPT.TRAP 0x1 ;  /* 0x000000040000795c */ /* 0x000fea0000300000 */
[----:B------:R-:W-:-:S04]  /*1ca40*/  MOV R3, 0x0 ;  /* 0x0000000000037802 */ /* 0x000fc80000000f00 */
[----:B------:R-:W-:Y:S05]  /*1ca50*/  RET.REL.NODEC R2 `(_ZN7cutlass13device_kernelINS_4fmha6kernel36Sm100FmhaFwdKernelTmaWarpspecializedIN4cute5tupleIJiiiNS5_IJNS5_IJiiEEEiEEEEEENS1_10collective38Sm100FmhaFwdMainloopTmaWarpspecializedINS_6half_tEffNS5_IJNS4_1CILi256EEENSC_ILi128EEESE_EEENS5_IJiNSC_ILi1EEES7_EEENS5_IJiSG_NS5_IJNS5_IJNSC_ILi0EEEiEEEiEEEEEESL_NS9_6NoMaskENS5_IJNSC_ILi2EEESG_SG_EEENSC_ILb0EEEEENS9_38Sm100FmhaFwdEpilogueTmaWarpspecializedISB_fNS5_IJSE_SE_SE_EEESH_NS5_IJSG_S7_EEESP_EENS2_23IndividualTileSchedulerENS2_41Sm100FmhaCtxKernelWarpspecializedScheduleEEEEEvNT_6ParamsE) ;  /* 0xfffffe3402687950 */ /* 0x000fea0003c3ffff */
        .weak           $__internal_2_$__cuda_sm10x_tcgen05_guardrail_trap_unallocated_columns_being_dealloced
        .type           $__internal_2_$__cuda_sm10x_tcgen05_guardrail_trap_unallocated_columns_being_dealloced,@function
        .size           $__internal_2_$__cuda_sm10x_tcgen05_guardrail_trap_unallocated_columns_being_dealloced,($__internal_3_$__cuda_sm3x_div_rn_noftz_f32_slowpath - $__internal_2_$__cuda_sm10x_tcgen05_guardrail_trap_unallocated_columns_being_dealloced)
$__internal_2_$__cuda_sm10x_tcgen05_guardrail_trap_unallocated_columns_being_dealloced:
[----:B------:R-:W-:Y:S05]  /*1ca60*/  BPT.TRAP 0x1 ;  /* 0x000000040000795c */ /* 0x000fea0000300000 */
[----:B------:R-:W-:-:S04]  /*1ca70*/  HFMA2 R3, -RZ, RZ, 0, 0 ;  /* 0x00000000ff037431 */ /* 0x000fc800000001ff */
[----:B------:R-:W-:Y:S05]  /*1ca80*/  RET.REL.NODEC R2 `(_ZN7cutlass13device_kernelINS_4fmha6kernel36Sm100FmhaFwdKernelTmaWarpspecializedIN4cute5tupleIJiiiNS5_IJNS5_IJiiEEEiEEEEEENS1_10collective38Sm100FmhaFwdMainloopTmaWarpspecializedINS_6half_tEffNS5_IJNS4_1CILi256EEENSC_ILi128EEESE_EEENS5_IJiNSC_ILi1EEES7_EEENS5_IJiSG_NS5_IJNS5_IJNSC_ILi0EEEiEEEiEEEEEESL_NS9_6NoMaskENS5_IJNSC_ILi2EEESG_SG_EEENSC_ILb0EEEEENS9_38Sm100FmhaFwdEpilogueTmaWarpspecializedISB_fNS5_IJSE_SE_SE_EEESH_NS5_IJSG_S7_EEESP_EENS2_23IndividualTileSchedulerENS2_41Sm100FmhaCtxKernelWarpspecializedScheduleEEEEEvNT_6ParamsE) ;  /* 0xfffffe34025c7950 */ /* 0x000fea0003c3ffff */
        .weak           $__internal_3_$__cuda_sm3x_div_rn_noftz_f32_slowpath
        .type           $__internal_3_$__cuda_sm3x_div_rn_noftz_f32_slowpath,@function
        .size           $__internal_3_$__cuda_sm3x_div_rn_noftz_f32_slowpath,(.L_x_480 - $__internal_3_$__cuda_sm3x_div_rn_noftz_f32_slowpath)
$__internal_3_$__cuda_sm3x_div_rn_noftz_f32_slowpath:
[----:B------:R-:W-:Y:S01]  /*1ca90*/  SHF.R.U32.HI R7, RZ, 0x17, R0 ;  /* 0x00000017ff077819 */ /* 0x000fe20000011600 */
[----:B------:R-:W-:Y:S01]  /*1caa0*/  BSSY.RECONVERGENT B1, `(.L_x_464) ;  /* 0x0000063000017945 */ /* 0x000fe20003800200 */
[--C-:B------:R-:W-:Y:S01]  /*1cab0*/  SHF.R.U32.HI R9, RZ, 0x17, R41.reuse ;  /* 0x00000017ff097819 */ /* 0x100fe20000011629 */
[----:B------:R-:W-:Y:S01]  /*1cac0*/  IMAD.MOV.U32 R2, RZ, RZ, R41 ;  /* 0x000000ffff027224 */ /* 0x000fe200078e0029 */
[----:B------:R-:W-:Y:S02]  /*1cad0*/  LOP3.LUT R7, R7, 0xff, RZ, 0xc0, !PT ;  /* 0x000000ff07077812 */ /* 0x000fe400078ec0ff */
[----:B------:R-:W-:-:S03]  /*1cae0*/  LOP3.LUT R9, R9, 0xff, RZ, 0xc0, !PT ;  /* 0x000000ff09097812 */ /* 0x000fc600078ec0ff */
[----:B------:R-:W-:Y:S02]  /*1caf0*/  VIADD R3, R7, 0xffffffff ;  /* 0xffffffff07037836 */ /* 0x000fe40000000000 */
[----:B------:R-:W-:-:S03]  /*1cb00*/  VIADD R4, R9, 0xffffffff ;  /* 0xffffffff09047836 */ /* 0x000fc60000000000 */
[----:B------:R-:W-:-:S04]  /*1cb10*/  ISETP.GT.U32.AND P0, PT, R3, 0xfd, PT ;  /* 0x000000fd0300780c */ /* 0x000fc80003f04070 */
[----:B------:R-:W-:-:S13]  /*1cb20*/  ISETP.GT.U32.OR P0, PT, R4, 0xfd, P0 ;  /* 0x000000fd0400780c */ /* 0x000fda0000704470 */
[----:B------:R-:W-:Y:S01]  /*1cb30*/  @!P0 IMAD.MOV.U32 R5, RZ, RZ, RZ ;  /* 0x000000ffff058224 */ /* 0x000fe200078e00ff */
[----:B------:R-:W-:Y:S06]  /*1cb40*/  @!P0 BRA `(.L_x_465) ;  /* 0x00000000005c8947 */ /* 0x000fec0003800000 */
[----:B------:R-:W-:Y:S02]  /*1cb50*/  FSETP.GTU.FTZ.AND P1, PT, |R41|, +INF , PT ;  /* 0x7f8000002900780b */ /* 0x000fe40003f3c200 */
[----:B------:R-:W-:-:S04]  /*1cb60*/  FSETP.GTU.FTZ.AND P0, PT, |R0|, +INF , PT ;  /* 0x7f8000000000780b */ /* 0x000fc80003f1c200 */
[----:B------:R-:W-:-:S13]  /*1cb70*/  PLOP3.LUT P0, PT, P1, P0, PT, 0xf8, 0x8f ;  /* 0x00000000008f781c */ /* 0x000fda0000f01f70 */
[----:B------:R-:W-:Y:S05]  /*1cb80*/  @P0 BRA `(.L_x_466) ;  /* 0x00000004004c0947 */ /* 0x000fea0003800000 */
[----:B------:R-:W-:-:S13]  /*1cb90*/  LOP3.LUT P0, RZ, R0, 0x7fffffff, R2, 0xc8, !PT ;  /* 0x7fffffff00ff7812 */ /* 0x000fda000780c802 */
[----:B------:R-:W-:Y:S05]  /*1cba0*/  @!P0 BRA `(.L_x_467) ;  /* 0x00000004003c8947 */ /* 0x000fea0003800000 */
[C---:B------:R-:W-:Y:S02]  /*1cbb0*/  FSETP.NEU.FTZ.AND P0, PT, |R41|.reuse, +INF , PT ;  /* 0x7f8000002900780b */ /* 0x040fe40003f1d200 */
[----:B------:R-:W-:Y:S02]  /*1cbc0*/  FSETP.NEU.FTZ.AND P1, PT, |R0|, +INF , PT ;  /* 0x7f8000000000780b */ /* 0x000fe40003f3d200 */
[----:B------:R-:W-:-:S11]  /*1cbd0*/  FSETP.NEU.FTZ.AND P2, PT, |R41|, +INF , PT ;  /* 0x7f8000002900780b */ /* 0x000fd60003f5d200 */
[----:B------:R-:W-:Y:S05]  /*1cbe0*/  @!P1 BRA !P0, `(.L_x_467) ;  /* 0x00000004002c9947 */ /* 0x000fea0004000000 */
[----:B------:R-:W-:-:S04]  /*1cbf0*/  LOP3.LUT P0, RZ, R2, 0x7fffffff, RZ, 0xc0, !PT ;  /* 0x7fffffff02ff7812 */ /* 0x000fc8000780c0ff */
[----:B------:R-:W-:-:S13]  /*1cc00*/  PLOP3.LUT P0, PT, P1, P0, PT, 0x2f, 0xf2 ;  /* 0x0000000000f2781c */ /* 0x000fda0000f00577 */
[----:B------:R-:W-:Y:S05]  /*1cc10*/  @P0 BRA `(.L_x_468) ;  /* 0x0000000400180947 */ /* 0x000fea0003800000 */
[----:B------:R-:W-:-:S04]  /*1cc20*/  LOP3.LUT P0, RZ, R0, 0x7fffffff, RZ, 0xc0, !PT ;  /* 0x7fffffff00ff7812 */ /* 0x000fc8000780c0ff */
[----:B------:R-:W-:-:S13]  /*1cc30*/  PLOP3.LUT P0, PT, P2, P0, PT, 0x2f, 0xf2 ;  /* 0x0000000000f2781c */ /* 0x000fda0001700577 */
[----:B------:R-:W-:Y:S05]  /*1cc40*/  @P0 BRA `(.L_x_469) ;  /* 0x0000000400000947 */ /* 0x000fea0003800000 */
[----:B------:R-:W-:Y:S02]  /*1cc50*/  ISETP.GE.AND P1, PT, R4, RZ, PT ;  /* 0x000000ff0400720c */ /* 0x000fe40003f26270 */
[----:B------:R-:W-:-:S11]  /*1cc60*/  ISETP.GE.AND P0, PT, R3, RZ, PT ;  /* 0x000000ff0300720c */ /* 0x000fd60003f06270 */
[----:B------:R-:W-:Y:S01]  /*1cc70*/  @P1 MOV R5, RZ ;  /* 0x000000ff00051202 */ /* 0x000fe20000000f00 */
[----:B------:R-:W-:Y:S01]  /*1cc80*/  @!P1 FFMA R2, R41, 1.84467440737095516160e+19, RZ ;  /* 0x5f80000029029823 */ /* 0x000fe200000000ff */
[----:B------:R-:W-:Y:S01]  /*1cc90*/  @!P1 MOV R5, 0xffffffc0 ;  /* 0xffffffc000059802 */ /* 0x000fe20000000f00 */
[----:B------:R-:W-:-:S03]  /*1cca0*/  @!P0 FFMA R0, R0, 1.84467440737095516160e+19, RZ ;  /* 0x5f80000000008823 */ /* 0x000fc600000000ff */
[----:B------:R-:W-:-:S07]  /*1ccb0*/  @!P0 IADD3 R5, PT, PT, R5, 0x40, RZ ;  /* 0x0000004005058810 */ /* 0x000fce0007ffe0ff */
.L_x_465:
[----:B------:R-:W-:Y:S01]  /*1ccc0*/  LEA R3, R7, 0xc0800000, 0x17 ;  /* 0xc080000007037811 */ /* 0x000fe200078eb8ff */
[----:B------:R-:W-:Y:S01]  /*1ccd0*/  BSSY.RECONVERGENT B0, `(.L_x_470) ;  /* 0x0000036000007945 */ /* 0x000fe20003800200 */
[----:B------:R-:W-:Y:S02]  /*1cce0*/  IADD3 R9, PT, PT, R9, -0x7f, RZ ;  /* 0xffffff8109097810 */ /* 0x000fe40007ffe0ff */
[----:B------:R-:W-:Y:S02]  /*1ccf0*/  IADD3 R0, PT, PT, -R3, R0, RZ ;  /* 0x0000000003007210 */ /* 0x000fe40007ffe1ff */
[----:B------:R-:W-:Y:S02]  /*1cd00*/  IADD3 R7, PT, PT, R9, 0x7f, -R7 ;  /* 0x0000007f09077810 */ /* 0x000fe40007ffe807 */
[----:B------:R-:W1:Y:S01]  /*1cd10*/  MUFU.RCP R3, R0 ;  /* 0x0000000000037308 */ /* 0x000e620000001000 */
[----:B------:R-:W-:Y:S01]  /*1cd20*/  FADD.FTZ R6, -R0, -RZ ;  /* 0x800000ff00067221 */ /* 0x000fe20000010100 */
[----:B------:R-:W-:-:S03]  /*1cd30*/  IADD3 R5, PT, PT, R7, R5, RZ ;  /* 0x0000000507057210 */ /* 0x000fc60007ffe0ff */
[----:B-1----:R-:W-:Y:S01]  /*1cd40*/  FFMA R4, R3, R6, 1 ;  /* 0x3f80000003047423 */ /* 0x002fe20000000006 */
[----:B------:R-:W-:-:S03]  /*1cd50*/  IMAD R0, R9, -0x800000, R2 ;  /* 0xff80000009007824 */ /* 0x000fc600078e0202 */
[----:B------:R-:W-:-:S04]  /*1cd60*/  FFMA R3, R3, R4, R3 ;  /* 0x0000000403037223 */ /* 0x000fc80000000003 */
[----:B------:R-:W-:-:S04]  /*1cd70*/  FFMA R4, R0, R3, RZ ;  /* 0x0000000300047223 */ /* 0x000fc800000000ff */
[----:B------:R-:W-:-:S04]  /*1cd80*/  FFMA R2, R6, R4, R0 ;  /* 0x0000000406027223 */ /* 0x000fc80000000000 */
[----:B------:R-:W-:-:S04]  /*1cd90*/  FFMA R4, R3, R2, R4 ;  /* 0x0000000203047223 */ /* 0x000fc80000000004 */
[----:B------:R-:W-:-:S04]  /*1cda0*/  FFMA R6, R6, R4, R0 ;  /* 0x0000000406067223 */ /* 0x000fc80000000000 */
[----:B------:R-:W-:-:S05]  /*1cdb0*/  FFMA R0, R3, R6, R4 ;  /* 0x0000000603007223 */ /* 0x000fca0000000004 */
[----:B------:R-:W-:-:S04]  /*1cdc0*/  SHF.R.U32.HI R2, RZ, 0x17, R0 ;  /* 0x00000017ff027819 */ /* 0x000fc80000011600 */
[----:B------:R-:W-:-:S04]  /*1cdd0*/  LOP3.LUT R2, R2, 0xff, RZ, 0xc0, !PT ;  /* 0x000000ff02027812 */ /* 0x000fc800078ec0ff */
[----:B------:R-:W-:-:S04]  /*1cde0*/  IADD3 R2, PT, PT, R2, R5, RZ ;  /* 0x0000000502027210 */ /* 0x000fc80007ffe0ff */
[----:B------:R-:W-:-:S04]  /*1cdf0*/  IADD3 R7, PT, PT, R2, -0x1, RZ ;  /* 0xffffffff02077810 */ /* 0x000fc80007ffe0ff */
[----:B------:R-:W-:-:S13]  /*1ce00*/  ISETP.GE.U32.AND P0, PT, R7, 0xfe, PT ;  /* 0x000000fe0700780c */ /* 0x000fda0003f06070 */
[----:B------:R-:W-:Y:S05]  /*1ce10*/  @!P0 BRA `(.L_x_471) ;  /* 0x0000000000808947 */ /* 0x000fea0003800000 */
[----:B------:R-:W-:-:S13]  /*1ce20*/  ISETP.GT.AND P0, PT, R2, 0xfe, PT ;  /* 0x000000fe0200780c */ /* 0x000fda0003f04270 */
[----:B------:R-:W-:Y:S05]  /*1ce30*/  @P0 BRA `(.L_x_472) ;  /* 0x00000000006c0947 */ /* 0x000fea0003800000 */
[----:B------:R-:W-:-:S13]  /*1ce40*/  ISETP.GE.AND P0, PT, R2, 0x1, PT ;  /* 0x000000010200780c */ /* 0x000fda0003f06270 */
[----:B------:R-:W-:Y:S05]  /*1ce50*/  @P0 BRA `(.L_x_473) ;  /* 0x0000000000740947 */ /* 0x000fea0003800000 */
[----:B------:R-:W-:Y:S02]  /*1ce60*/  ISETP.GE.AND P0, PT, R2, -0x18, PT ;  /* 0xffffffe80200780c */ /* 0x000fe40003f06270 */
[----:B------:R-:W-:-:S11]  /*1ce70*/  LOP3.LUT R0, R0, 0x80000000, RZ, 0xc0, !PT ;  /* 0x8000000000007812 */ /* 0x000fd600078ec0ff */
[----:B------:R-:W-:Y:S05]  /*1ce80*/  @!P0 BRA `(.L_x_473) ;  /* 0x0000000000688947 */ /* 0x000fea0003800000 */
[CCC-:B------:R-:W-:Y:S01]  /*1ce90*/  FFMA.RZ R5, R3.reuse, R6.reuse, R4.reuse ;  /* 0x0000000603057223 */ /* 0x1c0fe2000000c004 */
[CCC-:B------:R-:W-:Y:S01]  /*1cea0*/  FFMA.RP R7, R3.reuse, R6.reuse, R4.reuse ;  /* 0x0000000603077223 */ /* 0x1c0fe20000008004 */
[----:B------:R-:W-:Y:S01]  /*1ceb0*/  FFMA.RM R6, R3, R6, R4 ;  /* 0x0000000603067223 */ /* 0x000fe20000004004 */
[C---:B------:R-:W-:Y:S01]  /*1cec0*/  VIADD R4, R2.reuse, 0x20 ;  /* 0x0000002002047836 */ /* 0x040fe20000000000 */
[C---:B------:R-:W-:Y:S02]  /*1ced0*/  ISETP.NE.AND P0, PT, R2.reuse, RZ, PT ;  /* 0x000000ff0200720c */ /* 0x040fe40003f05270 */
[----:B------:R-:W-:Y:S02]  /*1cee0*/  LOP3.LUT R5, R5, 0x7fffff, RZ, 0xc0, !PT ;  /* 0x007fffff05057812 */ /* 0x000fe400078ec0ff */
[----:B------:R-:W-:Y:S01]  /*1cef0*/  ISETP.NE.AND P1, PT, R2, RZ, PT ;  /* 0x000000ff0200720c */ /* 0x000fe20003f25270 */
[----:B------:R-:W-:Y:S01]  /*1cf00*/  IMAD.MOV R2, RZ, RZ, -R2 ;  /* 0x000000ffff027224 */ /* 0x000fe200078e0a02 */
[----:B------:R-:W-:-:S02]  /*1cf10*/  LOP3.LUT R3, R5, 0x800000, RZ, 0xfc, !PT ;  /* 0x0080000005037812 */ /* 0x000fc400078efcff */
[----:B------:R-:W-:Y:S02]  /*1cf20*/  FSETP.NEU.FTZ.AND P2, PT, R7, R6, PT ;  /* 0x000000060700720b */ /* 0x000fe40003f5d000 */
[----:B------:R-:W-:Y:S02]  /*1cf30*/  SHF.L.U32 R4, R3, R4, RZ ;  /* 0x0000000403047219 */ /* 0x000fe400000006ff */
[----:B------:R-:W-:Y:S02]  /*1cf40*/  SEL R2, R2, RZ, P0 ;  /* 0x000000ff02027207 */ /* 0x000fe40000000000 */
[----:B------:R-:W-:Y:S02]  /*1cf50*/  ISETP.NE.AND P1, PT, R4, RZ, P1 ;  /* 0x000000ff0400720c */ /* 0x000fe40000f25270 */
[----:B------:R-:W-:Y:S02]  /*1cf60*/  SHF.R.U32.HI R3, RZ, R2, R3 ;  /* 0x00000002ff037219 */ /* 0x000fe40000011603 */
[----:B------:R-:W-:-:S02]  /*1cf70*/  PLOP3.LUT P1, PT, P2, P1, PT, 0xf8, 0x8f ;  /* 0x00000000008f781c */ /* 0x000fc40001723f70 */
[----:B------:R-:W-:Y:S02]  /*1cf80*/  SHF.R.U32.HI R2, RZ, 0x1, R3 ;  /* 0x00000001ff027819 */ /* 0x000fe40000011603 */
[----:B------:R-:W-:-:S04]  /*1cf90*/  SEL R4, RZ, 0x1, !P1 ;  /* 0x00000001ff047807 */ /* 0x000fc80004800000 */
[----:B------:R-:W-:-:S04]  /*1cfa0*/  LOP3.LUT R4, R4, 0x1, R2, 0xf8, !PT ;  /* 0x0000000104047812 */ /* 0x000fc800078ef802 */
[----:B------:R-:W-:-:S05]  /*1cfb0*/  LOP3.LUT R3, R4, R3, RZ, 0xc0, !PT ;  /* 0x0000000304037212 */ /* 0x000fca00078ec0ff */
[----:B------:R-:W-:-:S05]  /*1cfc0*/  IMAD.IADD R2, R2, 0x1, R3 ;  /* 0x0000000102027824 */ /* 0x000fca00078e0203 */
[----:B------:R-:W-:Y:S01]  /*1cfd0*/  LOP3.LUT R0, R2, R0, RZ, 0xfc, !PT ;  /* 0x0000000002007212 */ /* 0x000fe200078efcff */
[----:B------:R-:W-:Y:S05]  /*1cfe0*/  BRA `(.L_x_473) ;  /* 0x0000000000107947 */ /* 0x000fea0003800000 */
.L_x_472:
[----:B------:R-:W-:-:S04]  /*1cff0*/  LOP3.LUT R0, R0, 0x80000000, RZ, 0xc0, !PT ;  /* 0x8000000000007812 */ /* 0x000fc800078ec0ff */
[----:B------:R-:W-:Y:S01]  /*1d000*/  LOP3.LUT R0, R0, 0x7f800000, RZ, 0xfc, !PT ;  /* 0x7f80000000007812 */ /* 0x000fe200078efcff */
[----:B------:R-:W-:Y:S05]  /*1d010*/  BRA `(.L_x_473) ;  /* 0x0000000000047947 */ /* 0x000fea0003800000 */
.L_x_471:
[----:B------:R-:W-:Y:S02]  /*1d020*/  LEA R0, R5, R0, 0x17 ;  /* 0x0000000005007211 */ /* 0x000fe400078eb8ff */
.L_x_473:
[----:B------:R-:W-:Y:S05]  /*1d030*/  BSYNC.RECONVERGENT B0 ;  /* 0x0000000000007941 */ /* 0x000fea0003800200 */
.L_x_470:
[----:B------:R-:W-:Y:S05]  /*1d040*/  BRA `(.L_x_474) ;  /* 0x0000000000207947 */ /* 0x000fea0003800000 */
.L_x_469:
[----:B------:R-:W-:-:S04]  /*1d050*/  LOP3.LUT R0, R0, 0x80000000, R2, 0x48, !PT ;  /* 0x8000000000007812 */ /* 0x000fc800078e4802 */
[----:B------:R-:W-:Y:S01]  /*1d060*/  LOP3.LUT R0, R0, 0x7f800000, RZ, 0xfc, !PT ;  /* 0x7f80000000007812 */ /* 0x000fe200078efcff */
[----:B------:R-:W-:Y:S05]  /*1d070*/  BRA `(.L_x_474) ;  /* 0x0000000000147947 */ /* 0x000fea0003800000 */
.L_x_468:
[----:B------:R-:W-:Y:S01]  /*1d080*/  LOP3.LUT R0, R0, 0x80000000, R2, 0x48, !PT ;  /* 0x8000000000007812 */ /* 0x000fe200078e4802 */
[----:B------:R-:W-:Y:S05]  /*1d090*/  BRA `(.L_x_474) ;  /* 0x00000000000c7947 */ /* 0x000fea0003800000 */
.L_x_467:
[----:B------:R-:W1:Y:S01]  /*1d0a0*/  MUFU.RSQ R0, -QNAN ;  /* 0xffc0000000007908 */ /* 0x000e620000001400 */
[----:B------:R-:W-:Y:S05]  /*1d0b0*/  BRA `(.L_x_474) ;  /* 0x0000000000047947 */ /* 0x000fea0003800000 */
.L_x_466:
[----:B------:R-:W-:-:S07]  /*1d0c0*/  FADD.FTZ R0, R41, R0 ;  /* 0x0000000029007221 */ /* 0x000fce0000010000 */
.L_x_474:
[----:B------:R-:W-:Y:S05]  /*1d0d0*/  BSYNC.RECONVERGENT B1 ;  /* 0x0000000000017941 */ /* 0x000fea0003800200 */
.L_x_464:
[----:B------:R-:W-:-:S04]  /*1d0e0*/  HFMA2 R9, -RZ, RZ, 0, 0 ;  /* 0x00000000ff097431 */ /* 0x000fc800000001ff */
[----:B-1----:R-:W-:Y:S05]  /*1d0f0*/  RET.REL.NODEC R8 `(_ZN7cutlass13device_kernelINS_4fmha6kernel36Sm100FmhaFwdKernelTmaWarpspecializedIN4cute5tupleIJiiiNS5_IJNS5_IJiiEEEiEEEEEENS1_10collective38Sm100FmhaFwdMainloopTmaWarpspecializedINS_6half_tEffNS5_IJNS4_1CILi256EEENSC_ILi128EEESE_EEENS5_IJiNSC_ILi1EEES7_EEENS5_IJiSG_NS5_IJNS5_IJNSC_ILi0EEEiEEEiEEEEEESL_NS9_6NoMaskENS5_IJNSC_ILi2EEESG_SG_EEENSC_ILb0EEEEENS9_38Sm100FmhaFwdEpilogueTmaWarpspecializedISB_fNS5_IJSE_SE_SE_EEESH_NS5_IJSG_S7_EEESP_EENS2_23IndividualTileSchedulerENS2_41Sm100FmhaCtxKernelWarpspecializedScheduleEEEEEvNT_6ParamsE) ;  /* 0xfffffe2c08c07950 */ /* 0x002fea0003c3ffff */
.L_x_475:
[----:B------:R-:W-:-:S00]  /*1d100*/  BRA `(.L_x_475) ;  /* 0xfffffffc00fc7947 */ /* 0x000fc0000383ffff */
[----:B------:R-:W-:-:S00]  /*1d110*/  NOP ;  /* 0x0000000000007918 */ /* 0x000fc00000000000 */
        /* <DEDUP_REMOVED lines=14> */
.L_x_480:


//--------------------- .nv.global.init           --------------------------
	.section	.nv.global.init,"aw",@progbits
.nv.global.init:
	.type		$str$23,@object
	.size		$str$23,($str$37 - $str$23)
$str$23:
        /*0000*/ 	.byte	0x0a, 0x00
	.type		$str$37,@object
	.size		$str$37,($str$32 - $str$37)
$str$37:
        /*0002*/ 	.byte	0x3a, 0x00
	.type		$str$32,@object
	.size		$str$32,($str$29 - $str$32)
$str$32:
        /*0004*/ 	.byte	0x5f, 0x00
	.type		$str$29,@object
	.size		$str$29,($str$28 - $str$29)
$str$29:
        /*0006*/ 	.byte	0x25, 0x64, 0x00
	.type		$str$28,@object
	.size		$str$28,($str$30 - $str$28)
$str$28:
        /*0009*/ 	.byte	0x25, 0x63, 0x00
	.type		$str$30,@object
	.size		$str$30,($str$31 - $str$30)
$str$30:
        /*000c*/ 	.byte	0x25, 0x73, 0x00
	.type		$str$31,@object
	.size		$str$31,($str$35 - $str$31)
$str$31:
        /*000f*/ 	.byte	0x20, 0x6f, 0x20, 0x00
	.type		$str$35,@object
	.size		$str$35,($str$22 - $str$35)
$str$35:
        /*0013*/ 	.byte	0x70, 0x74, 0x72, 0x5b, 0x00
	.type		$str$22,@object
	.size		$str$22,($str$34 - $str$22)
$str$22:
        /*0018*/ 	.byte	0x73, 0x4f, 0x3a, 0x20, 0x00
	.type		$str$34,@object
	.size		$str$34,($str$36 - $str$34)
$str$34:
        /*001d*/ 	.byte	0x73, 0x6d, 0x65, 0x6d, 0x5f, 0x00
	.type		$str$36,@object
	.size		$str$36,($str$33 - $str$36)
$str$36:
        /*0023*/ 	.byte	0x62, 0x5d, 0x28, 0x25, 0x70, 0x29, 0x00
	.type		$str$33,@object
	.size		$str$33,($str$27 - $str$33)
$str$33:
        /*002a*/ 	.byte	0x53, 0x77, 0x3c, 0x25, 0x64, 0x2c, 0x25, 0x64, 0x2c, 0x25, 0x64, 0x3e, 0x00
	.type		$str$27,@object
	.size		$str$27,($str$26 - $str$27)
$str$27:
        /*0037*/ 	.byte	0x2f, 0x74, 0x6d, 0x70, 0x2f, 0x63, 0x75, 0x74, 0x6c, 0x61, 0x73, 0x73, 0x5f, 0x73, 0x77, 0x65
        /*0047*/ 	.byte	0x65, 0x70, 0x5f, 0x73, 0x72, 0x63, 0x2f, 0x69, 0x6e, 0x63, 0x6c, 0x75, 0x64, 0x65, 0x2f, 0x63
        /*0057*/ 	.byte	0x75, 0x74, 0x65, 0x2f, 0x61, 0x74, 0x6f, 0x6d, 0x2f, 0x63, 0x6f, 0x70, 0x79, 0x5f, 0x74, 0x72
        /*0067*/ 	.byte	0x61, 0x69, 0x74, 0x73, 0x5f, 0x73, 0x6d, 0x31, 0x30, 0x30, 0x2e, 0x68, 0x70, 0x70, 0x00
	.type		$str$26,@object
	.size		$str$26,(__unnamed_4 - $str$26)
$str$26:
        /*0076*/ 	.byte	0x28, 0x28, 0x75, 0x69, 0x6e, 0x74, 0x33, 0x32, 0x5f, 0x74, 0x28, 0x74, 0x68, 0x72, 0x65, 0x61
        /*0086*/ 	.byte	0x64, 0x49, 0x64, 0x78, 0x2e, 0x78, 0x29, 0x20, 0x2f, 0x20, 0x33, 0x32, 0x29, 0x20, 0x25, 0x20
        /*0096*/ 	.byte	0x34, 0x29, 0x20, 0x3d, 0x3d, 0x20, 0x28, 0x28, 0x28, 0x74, 0x6d, 0x65, 0x6d, 0x5f, 0x61, 0x64
        /*00a6*/ 	.byte	0x64, 0x72, 0x20, 0x3e, 0x3e, 0x20, 0x31, 0x36, 0x29, 0x20, 0x2f, 0x20, 0x33, 0x32, 0x29, 0x20
        /*00b6*/ 	.byte	0x25, 0x20, 0x34, 0x29, 0x00
	.type		__unnamed_4,@object
	.size		__unnamed_4,(__unnamed_1 - __unnamed_4)
__unnamed_4:
        /* <DEDUP_REMOVED lines=37> */
        /*030b*/ 	.byte	0x30, 0x3e, 0x3e, 0x3e, 0x3e, 0x5d, 0x00
	.type		__unnamed_1,@object
	.size		__unnamed_1,(__unnamed_5 - __unnamed_1)
__unnamed_1:
        /* <DEDUP_REMOVED lines=37> */
        /*0562*/ 	.byte	0x3a, 0x43, 0x3c, 0x30, 0x3e, 0x3e, 0x3e, 0x3e, 0x5d, 0x00
	.type		__unnamed_5,@object
	.size		__unnamed_5,(__unnamed_6 - __unnamed_5)
__unnamed_5:
        /* <DEDUP_REMOVED lines=38> */
	.type		__unnamed_6,@object
	.size		__unnamed_6,(__unnamed_7 - __unnamed_6)
__unnamed_6:
        /* <DEDUP_REMOVED lines=37> */
        /*0a16*/ 	.byte	0x74, 0x65, 0x3a, 0x3a, 0x43, 0x3c, 0x30, 0x3e, 0x3e, 0x3e, 0x3e, 0x5d, 0x00
	.type		__unnamed_7,@object
	.size		__unnamed_7,(__unnamed_2 - __unnamed_7)
__unnamed_7:
        /* <DEDUP_REMOVED lines=37> */
        /*0c73*/ 	.byte	0x63, 0x75, 0x74, 0x65, 0x3a, 0x3a, 0x43, 0x3c, 0x30, 0x3e, 0x3e, 0x3e, 0x3e, 0x5d, 0x00
	.type		__unnamed_2,@object
	.size		__unnamed_2,(__unnamed_3 - __unnamed_2)
__unnamed_2:
        /* <DEDUP_REMOVED lines=38> */
	.type		__unnamed_3,@object
	.size		__unnamed_3,(.L_3 - __unnamed_3)
__unnamed_3:
        /* <DEDUP_REMOVED lines=39> */
.L_3:


//--------------------- .nv.shared._ZN7cutlass13device_kernelINS_4fmha6kernel36Sm100FmhaFwdKernelTmaWarpspecializedIN4cute5tupleIJiiiNS5_IJNS5_IJiiEEEiEEEEEENS1_10collective38Sm100FmhaFwdMainloopTmaWarpspecializedINS_6half_tEffNS5_IJNS4_1CILi256EEENSC_ILi128EEESE_EEENS5_IJiNSC_ILi1EEES7_EEENS5_IJiSG_NS5_IJNS5_IJNSC_ILi0EEEiEEEiEEEEEESL_NS9_6NoMaskENS5_IJNSC_ILi2EEESG_SG_EEENSC_ILb0EEEEENS9_38Sm100FmhaFwdEpilogueTmaWarpspecializedISB_fNS5_IJSE_SE_SE_EEESH_NS5_IJSG_S7_EEESP_EENS2_23IndividualTileSchedulerENS2_41Sm100FmhaCtxKernelWarpspecializedScheduleEEEEEvNT_6ParamsE --------------------------
	.section	.nv.shared._ZN7cutlass13device_kernelINS_4fmha6kernel36Sm100FmhaFwdKernelTmaWarpspecializedIN4cute5tupleIJiiiNS5_IJNS5_IJiiEEEiEEEEEENS1_10collective38Sm100FmhaFwdMainloopTmaWarpspecializedINS_6half_tEffNS5_IJNS4_1CILi256EEENSC_ILi128EEESE_EEENS5_IJiNSC_ILi1EEES7_EEENS5_IJiSG_NS5_IJNS5_IJNSC_ILi0EEEiEEEiEEEEEESL_NS9_6NoMaskENS5_IJNSC_ILi2EEESG_SG_EEENSC_ILb0EEEEENS9_38Sm100FmhaFwdEpilogueTmaWarpspecializedISB_fNS5_IJSE_SE_SE_EEESH_NS5_IJSG_S7_EEESP_EENS2_23IndividualTileSchedulerENS2_41Sm100FmhaCtxKernelWarpspecializedScheduleEEEEEvNT_6ParamsE,"aw",@nobits
	.sectionflags	@""
	.align	16
	.zero		1024


//--------------------- .nv.shared.reserved.0     --------------------------
	.section	.nv.shared.reserved.0,"aw",@nobits
	.weak		__nv_reservedSMEM_offset_0_alias
	.size		__nv_reservedSMEM_offset_0_alias, 0, 64
	.other		__nv_reservedSMEM_offset_0_alias,@"STO_CUDA_RESERVED_SHARED STV_DEFAULT"
__nv_reservedSMEM_offset_0_alias:
	.zero		0
.nv.shared.reserved.0:
	.zero		64
	.weak		__nv_reservedSMEM_tcgen05_partition
	.type		__nv_reservedSMEM_tcgen05_partition,@object
	.size		__nv_reservedSMEM_tcgen05_partition,(.L_0 - __nv_reservedSMEM_tcgen05_partition)
__nv_reservedSMEM_tcgen05_partition:
	.zero		32
.L_0:


//--------------------- .nv.global                --------------------------
	.section	.nv.global,"aw",@nobits
.nv.global:
	.type		_ZN39_INTERNAL_ef6432b5_4_k_cu_001ffb8b_35154cute1_E,@object
	.size		_ZN39_INTERNAL_ef6432b5_4_k_cu_001ffb8b_35154cute1_E,(_ZN39_INTERNAL_ef6432b5_4_k_cu_001ffb8b_35154cuda3std3__45__cpo6cbeginE - _ZN39_INTERNAL_ef6432b5_4_k_cu_001ffb8b_35154cute1_E)
_ZN39_INTERNAL_ef6432b5_4_k_cu_001ffb8b_35154cute1_E:
	.zero		1
	.type		_ZN39_INTERNAL_ef6432b5_4_k_cu_001ffb8b_35154cuda3std3__45__cpo6cbeginE,@object
	.size		_ZN39_INTERNAL_ef6432b5_4_k_cu_001ffb8b_35154cuda3std3__45__cpo6cbeginE,(_ZN39_INTERNAL_ef6432b5_4_k_cu_001ffb8b_35154cuda3std3__48in_placeE - _ZN39_INTERNAL_ef6432b5_4_k_cu_001ffb8b_35154cuda3std3__45__cpo6cbeginE)
_ZN39_INTERNAL_ef6432b5_4_k_cu_001ffb8b_35154cuda3std3__45__cpo6cbeginE:
	.zero		1
	.type		_ZN39_INTERNAL_ef6432b5_4_k_cu_001ffb8b_35154cuda3std3__48in_placeE,@object
	.size		_ZN39_INTERNAL_ef6432b5_4_k_cu_001ffb8b_35154cuda3std3__48in_placeE,(_ZN39_INTERNAL_ef6432b5_4_k_cu_001ffb8b_35154cuda3std6ranges3__45__cpo9iter_moveE - _ZN39_INTERNAL_ef6432b5_4_k_cu_001ffb8b_35154cuda3std3__48in_placeE)
_ZN39_INTERNAL_ef6432b5_4_k_cu_001ffb8b_35154cuda3std3__48in_placeE:
	.zero		1
	.type		_ZN39_INTERNAL_ef6432b5_4_k_cu_001ffb8b_35154cuda3std6ranges3__45__cpo9iter_moveE,@object
	.size		_ZN39_INTERNAL_ef6432b5_4_k_cu_001ffb8b_35154cuda3std6ranges3__45__cpo9iter_moveE,(_ZN39_INTERNAL_ef6432b5_4_k_cu_001ffb8b_35154cuda3std3__45__cpo5beginE - _ZN39_INTERNAL_ef6432b5_4_k_cu_001ffb8b_35154cuda3std6ranges3__45__cpo9iter_moveE)
_ZN39_INTERNAL_ef6432b5_4_k_cu_001ffb8b_35154cuda3std6ranges3__45__cpo9iter_moveE:
	.zero		1
	.type		_ZN39_INTERNAL_ef6432b5_4_k_cu_001ffb8b_35154cuda3std3__45__cpo5beginE,@object
	.size		_ZN39_INTERNAL_ef6432b5_4_k_cu_001ffb8b_35154cuda3std3__45__cpo5beginE,(_ZN39_INTERNAL_ef6432b5_4_k_cu_001ffb8b_35154cuda3std3__441_GLOBAL__N__ef6432b5_4_k_cu_001ffb8b_35156ignoreE - _ZN39_INTERNAL_ef6432b5_4_k_cu_001ffb8b_35154cuda3std3__45__cpo5beginE)
_ZN39_INTERNAL_ef6432b5_4_k_cu_001ffb8b_35154cuda3std3__45__cpo5beginE:
	.zero		1
	.type		_ZN39_INTERNAL_ef6432b5_4_k_cu_001ffb8b_35154cuda3std3__441_GLOBAL__N__ef6432b5_4_k_cu_001ffb8b_35156ignoreE,@object
	.size		_ZN39_INTERNAL_ef6432b5_4_k_cu_001ffb8b_35154cuda3std3__441_GLOBAL__N__ef6432b5_4_k_cu_001ffb8b_35156ignoreE,(_ZN39_INTERNAL_ef6432b5_4_k_cu_001ffb8b_35154cute7productE - _ZN39_INTERNAL_ef6432b5_4_k_cu_001ffb8b_35154cuda3std3__441_GLOBAL__N__ef6432b5_4_k_cu_001ffb8b_35156ignoreE)
_ZN39_INTERNAL_ef6432b5_4_k_cu_001ffb8b_35154cuda3std3__441_GLOBAL__N__ef6432b5_4_k_cu_001ffb8b_35156ignoreE:
	.zero		1
	.type		_ZN39_INTERNAL_ef6432b5_4_k_cu_001ffb8b_35154cute7productE,@object
	.size		_ZN39_INTERNAL_ef6432b5_4_k_cu_001ffb8b_35154cute7productE,(_ZN39_INTERNAL_ef6432b5_4_k_cu_001ffb8b_35154cuda3std3__45__cpo3endE - _ZN39_INTERNAL_ef6432b5_4_k_cu_001ffb8b_35154cute7productE)
_ZN39_INTERNAL_ef6432b5_4_k_cu_001ffb8b_35154cute7productE:
	.zero		1
	.type		_ZN39_INTERNAL_ef6432b5_4_k_cu_001ffb8b_35154cuda3std3__45__cpo3endE,@object
	.size		_ZN39_INTERNAL_ef6432b5_4_k_cu_001ffb8b_35154cuda3std3__45__cpo3endE,(_ZN39_INTERNAL_ef6432b5_4_k_cu_001ffb8b_35154cuda3std3__419piecewise_constructE - _ZN39_INTERNAL_ef6432b5_4_k_cu_001ffb8b_35154cuda3std3__45__cpo3endE)
_ZN39_INTERNAL_ef6432b5_4_k_cu_001ffb8b_35154cuda3std3__45__cpo3endE:
	.zero		1
	.type		_ZN39_INTERNAL_ef6432b5_4_k_cu_001ffb8b_35154cuda3std3__419piecewise_constructE,@object
	.size		_ZN39_INTERNAL_ef6432b5_4_k_cu_001ffb8b_35154cuda3std3__419piecewise_constructE,(_ZN39_INTERNAL_ef6432b5_4_k_cu_001ffb8b_35154cuda3std3__45__cpo4cendE - _ZN39_INTERNAL_ef6432b5_4_k_cu_001ffb8b_35154cuda3std3__419piecewise_constructE)
_ZN39_INTERNAL_ef6432b5_4_k_cu_001ffb8b_35154cuda3std3__419piecewise_constructE:
	.zero		1
	.type		_ZN39_INTERNAL_ef6432b5_4_k_cu_001ffb8b_35154cuda3std3__45__cpo4cendE,@object
	.size		_ZN39_INTERNAL_ef6432b5_4_k_cu_001ffb8b_35154cuda3std3__45__cpo4cendE,(_ZN39_INTERNAL_ef6432b5_4_k_cu_001ffb8b_35154cuda3std6ranges3__45__cpo4swapE - _ZN39_INTERNAL_ef6432b5_4_k_cu_001ffb8b_35154cuda3std3__45__cpo4cendE)
_ZN39_INTERNAL_ef6432b5_4_k_cu_001ffb8b_35154cuda3std3__45__cpo4cendE:
	.zero		1
	.type		_ZN39_INTERNAL_ef6432b5_4_k_cu_001ffb8b_35154cuda3std6ranges3__45__cpo4swapE,@object
	.size		_ZN39_INTERNAL_ef6432b5_4_k_cu_001ffb8b_35154cuda3std6ranges3__45__cpo4swapE,(.L_15 - _ZN39_INTERNAL_ef6432b5_4_k_cu_001ffb8b_35154cuda3std6ranges3__45__cpo4swapE)
_ZN39_INTERNAL_ef6432b5_4_k_cu_001ffb8b_35154cuda3std6ranges3__45__cpo4swapE:
	.zero		1
.L_15:


//--------------------- .nv.constant0._ZN7cutlass13device_kernelINS_4fmha6kernel36Sm100FmhaFwdKernelTmaWarpspecializedIN4cute5tupleIJiiiNS5_IJNS5_IJiiEEEiEEEEEENS1_10collective38Sm100FmhaFwdMainloopTmaWarpspecializedINS_6half_tEffNS5_IJNS4_1CILi256EEENSC_ILi128EEESE_EEENS5_IJiNSC_ILi1EEES7_EEENS5_IJiSG_NS5_IJNS5_IJNSC_ILi0EEEiEEEiEEEEEESL_NS9_6NoMaskENS5_IJNSC_ILi2EEESG_SG_EEENSC_ILb0EEEEENS9_38Sm100FmhaFwdEpilogueTmaWarpspecializedISB_fNS5_IJSE_SE_SE_EEESH_NS5_IJSG_S7_EEESP_EENS2_23IndividualTileSchedulerENS2_41Sm100FmhaCtxKernelWarpspecializedScheduleEEEEEvNT_6ParamsE --------------------------
	.section	.nv.constant0._ZN7cutlass13device_kernelINS_4fmha6kernel36Sm100FmhaFwdKernelTmaWarpspecializedIN4cute5tupleIJiiiNS5_IJNS5_IJiiEEEiEEEEEENS1_10collective38Sm100FmhaFwdMainloopTmaWarpspecializedINS_6half_tEffNS5_IJNS4_1CILi256EEENSC_ILi128EEESE_EEENS5_IJiNSC_ILi1EEES7_EEENS5_IJiSG_NS5_IJNS5_IJNSC_ILi0EEEiEEEiEEEEEESL_NS9_6NoMaskENS5_IJNSC_ILi2EEESG_SG_EEENSC_ILb0EEEEENS9_38Sm100FmhaFwdEpilogueTmaWarpspecializedISB_fNS5_IJSE_SE_SE_EEESH_NS5_IJSG_S7_EEESP_EENS2_23IndividualTileSchedulerENS2_41Sm100FmhaCtxKernelWarpspecializedScheduleEEEEEvNT_6ParamsE,"a",@progbits
	.sectionflags	@""
	.align	4
.nv.constant0._ZN7cutlass13device_kernelINS_4fmha6kernel36Sm100FmhaFwdKernelTmaWarpspecializedIN4cute5tupleIJiiiNS5_IJNS5_IJiiEEEiEEEEEENS1_10collective38Sm100FmhaFwdMainloopTmaWarpspecializedINS_6half_tEffNS5_IJNS4_1CILi256EEENSC_ILi128EEESE_EEENS5_IJiNSC_ILi1EEES7_EEENS5_IJiSG_NS5_IJNS5_IJNSC_ILi0EEEiEEEiEEEEEESL_NS9_6NoMaskENS5_IJNSC_ILi2EEESG_SG_EEENSC_ILb0EEEEENS9_38Sm100FmhaFwdEpilogueTmaWarpspecializedISB_fNS5_IJSE_SE_SE_EEESH_NS5_IJSG_S7_EEESP_EENS2_23IndividualTileSchedulerENS2_41Sm100FmhaCtxKernelWarpspecializedScheduleEEEEEvNT_6ParamsE:
	.zero		2432


//--------------------- SYMBOLS --------------------------

	.type		.nv.reservedSmem.offset0,@object
	.size		.nv.reservedSmem.offset0,0x4
	.type		.nv.reservedSmem.cap,@object
	.size		.nv.reservedSmem.cap,0x4
	.type		vprintf,@function
	.type		__assertfail,@function
